//
// Generated by NVIDIA NVVM Compiler
//
// Compiler Build ID: CL-36424714
// Cuda compilation tools, release 13.0, V13.0.88
// Based on NVVM 20.0.0
//

.version 9.0
.target sm_100
.address_size 64

	// .globl	_Z11swap_kernelPdiiiii
.global .align 1 .b8 _ZN34_INTERNAL_71f2172b_4_k_cu_9792f8254cuda3std3__45__cpo5beginE[1];
.global .align 1 .b8 _ZN34_INTERNAL_71f2172b_4_k_cu_9792f8254cuda3std3__45__cpo3endE[1];
.global .align 1 .b8 _ZN34_INTERNAL_71f2172b_4_k_cu_9792f8254cuda3std3__45__cpo6cbeginE[1];
.global .align 1 .b8 _ZN34_INTERNAL_71f2172b_4_k_cu_9792f8254cuda3std3__45__cpo4cendE[1];
.global .align 1 .b8 _ZN34_INTERNAL_71f2172b_4_k_cu_9792f8254cuda3std3__45__cpo6rbeginE[1];
.global .align 1 .b8 _ZN34_INTERNAL_71f2172b_4_k_cu_9792f8254cuda3std3__45__cpo4rendE[1];
.global .align 1 .b8 _ZN34_INTERNAL_71f2172b_4_k_cu_9792f8254cuda3std3__45__cpo7crbeginE[1];
.global .align 1 .b8 _ZN34_INTERNAL_71f2172b_4_k_cu_9792f8254cuda3std3__45__cpo5crendE[1];
.global .align 1 .b8 _ZN34_INTERNAL_71f2172b_4_k_cu_9792f8254cuda3std3__436_GLOBAL__N__71f2172b_4_k_cu_9792f8256ignoreE[1];
.global .align 1 .b8 _ZN34_INTERNAL_71f2172b_4_k_cu_9792f8254cuda3std3__419piecewise_constructE[1];
.global .align 1 .b8 _ZN34_INTERNAL_71f2172b_4_k_cu_9792f8254cuda3std3__48in_placeE[1];
.global .align 1 .b8 _ZN34_INTERNAL_71f2172b_4_k_cu_9792f8254cuda3std3__420unreachable_sentinelE[1];
.global .align 1 .b8 _ZN34_INTERNAL_71f2172b_4_k_cu_9792f8254cuda3std3__47nulloptE[1];
.global .align 1 .b8 _ZN34_INTERNAL_71f2172b_4_k_cu_9792f8254cuda3std3__48unexpectE[1];
.global .align 1 .b8 _ZN34_INTERNAL_71f2172b_4_k_cu_9792f8254cuda3std6ranges3__45__cpo4swapE[1];
.global .align 1 .b8 _ZN34_INTERNAL_71f2172b_4_k_cu_9792f8254cuda3std6ranges3__45__cpo9iter_moveE[1];
.global .align 1 .b8 _ZN34_INTERNAL_71f2172b_4_k_cu_9792f8254cuda3std6ranges3__45__cpo5beginE[1];
.global .align 1 .b8 _ZN34_INTERNAL_71f2172b_4_k_cu_9792f8254cuda3std6ranges3__45__cpo3endE[1];
.global .align 1 .b8 _ZN34_INTERNAL_71f2172b_4_k_cu_9792f8254cuda3std6ranges3__45__cpo6cbeginE[1];
.global .align 1 .b8 _ZN34_INTERNAL_71f2172b_4_k_cu_9792f8254cuda3std6ranges3__45__cpo4cendE[1];
.global .align 1 .b8 _ZN34_INTERNAL_71f2172b_4_k_cu_9792f8254cuda3std6ranges3__45__cpo7advanceE[1];
.global .align 1 .b8 _ZN34_INTERNAL_71f2172b_4_k_cu_9792f8254cuda3std6ranges3__45__cpo9iter_swapE[1];
.global .align 1 .b8 _ZN34_INTERNAL_71f2172b_4_k_cu_9792f8254cuda3std6ranges3__45__cpo4nextE[1];
.global .align 1 .b8 _ZN34_INTERNAL_71f2172b_4_k_cu_9792f8254cuda3std6ranges3__45__cpo4prevE[1];
.global .align 1 .b8 _ZN34_INTERNAL_71f2172b_4_k_cu_9792f8254cuda3std6ranges3__45__cpo4dataE[1];
.global .align 1 .b8 _ZN34_INTERNAL_71f2172b_4_k_cu_9792f8254cuda3std6ranges3__45__cpo5cdataE[1];
.global .align 1 .b8 _ZN34_INTERNAL_71f2172b_4_k_cu_9792f8254cuda3std6ranges3__45__cpo4sizeE[1];
.global .align 1 .b8 _ZN34_INTERNAL_71f2172b_4_k_cu_9792f8254cuda3std6ranges3__45__cpo5ssizeE[1];
.global .align 1 .b8 _ZN34_INTERNAL_71f2172b_4_k_cu_9792f8254cuda3std6ranges3__45__cpo8distanceE[1];
.global .align 1 .b8 _ZN34_INTERNAL_71f2172b_4_k_cu_9792f8256thrust24THRUST_300001_SM_1000_NS8cuda_cub3parE[1];
.global .align 1 .b8 _ZN34_INTERNAL_71f2172b_4_k_cu_9792f8256thrust24THRUST_300001_SM_1000_NS8cuda_cub10par_nosyncE[1];
.global .align 1 .b8 _ZN34_INTERNAL_71f2172b_4_k_cu_9792f8256thrust24THRUST_300001_SM_1000_NS6system6detail10sequential3seqE[1];
.global .align 1 .b8 _ZN34_INTERNAL_71f2172b_4_k_cu_9792f8256thrust24THRUST_300001_SM_1000_NS6system3cpp3parE[1];
.global .align 1 .b8 _ZN34_INTERNAL_71f2172b_4_k_cu_9792f8256thrust24THRUST_300001_SM_1000_NS12placeholders2_1E[1];
.global .align 1 .b8 _ZN34_INTERNAL_71f2172b_4_k_cu_9792f8256thrust24THRUST_300001_SM_1000_NS12placeholders2_2E[1];
.global .align 1 .b8 _ZN34_INTERNAL_71f2172b_4_k_cu_9792f8256thrust24THRUST_300001_SM_1000_NS12placeholders2_3E[1];
.global .align 1 .b8 _ZN34_INTERNAL_71f2172b_4_k_cu_9792f8256thrust24THRUST_300001_SM_1000_NS12placeholders2_4E[1];
.global .align 1 .b8 _ZN34_INTERNAL_71f2172b_4_k_cu_9792f8256thrust24THRUST_300001_SM_1000_NS12placeholders2_5E[1];
.global .align 1 .b8 _ZN34_INTERNAL_71f2172b_4_k_cu_9792f8256thrust24THRUST_300001_SM_1000_NS12placeholders2_6E[1];
.global .align 1 .b8 _ZN34_INTERNAL_71f2172b_4_k_cu_9792f8256thrust24THRUST_300001_SM_1000_NS12placeholders2_7E[1];
.global .align 1 .b8 _ZN34_INTERNAL_71f2172b_4_k_cu_9792f8256thrust24THRUST_300001_SM_1000_NS12placeholders2_8E[1];
.global .align 1 .b8 _ZN34_INTERNAL_71f2172b_4_k_cu_9792f8256thrust24THRUST_300001_SM_1000_NS12placeholders2_9E[1];
.global .align 1 .b8 _ZN34_INTERNAL_71f2172b_4_k_cu_9792f8256thrust24THRUST_300001_SM_1000_NS12placeholders3_10E[1];
.global .align 1 .b8 _ZN34_INTERNAL_71f2172b_4_k_cu_9792f8256thrust24THRUST_300001_SM_1000_NS3seqE[1];
.global .align 1 .b8 _ZN34_INTERNAL_71f2172b_4_k_cu_9792f8256thrust24THRUST_300001_SM_1000_NS6deviceE[1];
.extern .shared .align 16 .b8 _ZN6thrust24THRUST_300001_SM_1000_NS8cuda_cub4core6detail5shmemE[];

.visible .entry _Z11swap_kernelPdiiiii(
	.param .u64 .ptr .align 1 _Z11swap_kernelPdiiiii_param_0,
	.param .u32 _Z11swap_kernelPdiiiii_param_1,
	.param .u32 _Z11swap_kernelPdiiiii_param_2,
	.param .u32 _Z11swap_kernelPdiiiii_param_3,
	.param .u32 _Z11swap_kernelPdiiiii_param_4,
	.param .u32 _Z11swap_kernelPdiiiii_param_5
)
{
	.reg .pred 	%p<3>;
	.reg .b32 	%r<22>;
	.reg .b64 	%rd<7>;
	.reg .b64 	%fd<3>;

	ld.param.u64 	%rd2, [_Z11swap_kernelPdiiiii_param_0];
	ld.param.u32 	%r9, [_Z11swap_kernelPdiiiii_param_1];
	ld.param.u32 	%r10, [_Z11swap_kernelPdiiiii_param_2];
	ld.param.u32 	%r11, [_Z11swap_kernelPdiiiii_param_3];
	ld.param.u32 	%r12, [_Z11swap_kernelPdiiiii_param_4];
	ld.param.u32 	%r13, [_Z11swap_kernelPdiiiii_param_5];
	mov.u32 	%r14, %ctaid.x;
	mov.u32 	%r1, %ntid.x;
	mov.u32 	%r15, %tid.x;
	mad.lo.s32 	%r21, %r14, %r1, %r15;
	add.s32 	%r20, %r21, %r11;
	setp.ge.s32 	%p1, %r20, %r10;
	@%p1 bra 	$L__BB0_3;
	cvta.to.global.u64 	%rd1, %rd2;
	mov.u32 	%r16, %nctaid.x;
	mul.lo.s32 	%r4, %r16, %r1;
$L__BB0_2:
	mul.lo.s32 	%r17, %r20, %r9;
	add.s32 	%r18, %r17, %r12;
	mul.wide.s32 	%rd3, %r18, 8;
	add.s64 	%rd4, %rd1, %rd3;
	ld.global.f64 	%fd1, [%rd4];
	add.s32 	%r19, %r17, %r13;
	mul.wide.s32 	%rd5, %r19, 8;
	add.s64 	%rd6, %rd1, %rd5;
	ld.global.f64 	%fd2, [%rd6];
	st.global.f64 	[%rd4], %fd2;
	st.global.f64 	[%rd6], %fd1;
	add.s32 	%r21, %r21, %r4;
	add.s32 	%r20, %r21, %r11;
	setp.lt.s32 	%p2, %r20, %r10;
	@%p2 bra 	$L__BB0_2;
$L__BB0_3:
	ret;

}
	// .globl	_Z6kernelPdiiii
.visible .entry _Z6kernelPdiiii(
	.param .u64 .ptr .align 1 _Z6kernelPdiiii_param_0,
	.param .u32 _Z6kernelPdiiii_param_1,
	.param .u32 _Z6kernelPdiiii_param_2,
	.param .u32 _Z6kernelPdiiii_param_3,
	.param .u32 _Z6kernelPdiiii_param_4
)
{
	.reg .pred 	%p<5>;
	.reg .b32 	%r<37>;
	.reg .b64 	%rd<11>;
	.reg .b64 	%fd<8>;

	ld.param.u64 	%rd4, [_Z6kernelPdiiii_param_0];
	ld.param.u32 	%r15, [_Z6kernelPdiiii_param_1];
	ld.param.u32 	%r16, [_Z6kernelPdiiii_param_2];
	ld.param.u32 	%r17, [_Z6kernelPdiiii_param_3];
	ld.param.u32 	%r18, [_Z6kernelPdiiii_param_4];
	cvta.to.global.u64 	%rd1, %rd4;
	mov.u32 	%r1, %ntid.y;
	mov.u32 	%r19, %ctaid.y;
	mov.u32 	%r20, %tid.y;
	mad.lo.s32 	%r35, %r1, %r19, %r20;
	add.s32 	%r3, %r18, 1;
	add.s32 	%r21, %r3, %r35;
	setp.ge.s32 	%p1, %r21, %r16;
	@%p1 bra 	$L__BB1_6;
	mov.u32 	%r22, %ntid.x;
	mov.u32 	%r23, %ctaid.x;
	mov.u32 	%r24, %tid.x;
	mad.lo.s32 	%r4, %r22, %r23, %r24;
	add.s32 	%r5, %r17, 1;
	add.s32 	%r6, %r5, %r4;
	mul.lo.s32 	%r7, %r18, %r15;
	add.s32 	%r25, %r7, %r17;
	mul.wide.s32 	%rd5, %r25, 8;
	add.s64 	%rd2, %rd1, %rd5;
	mov.u32 	%r26, %nctaid.x;
	mul.lo.s32 	%r8, %r22, %r26;
	mov.u32 	%r27, %nctaid.y;
	mul.lo.s32 	%r9, %r1, %r27;
$L__BB1_2:
	setp.ge.s32 	%p2, %r6, %r15;
	@%p2 bra 	$L__BB1_5;
	add.s32 	%r28, %r3, %r35;
	mul.lo.s32 	%r11, %r28, %r15;
	add.s32 	%r29, %r11, %r17;
	mul.wide.s32 	%rd6, %r29, 8;
	add.s64 	%rd3, %rd1, %rd6;
	mov.u32 	%r36, %r4;
$L__BB1_4:
	ld.global.f64 	%fd1, [%rd3];
	add.s32 	%r30, %r5, %r36;
	add.s32 	%r31, %r30, %r7;
	mul.wide.s32 	%rd7, %r31, 8;
	add.s64 	%rd8, %rd1, %rd7;
	ld.global.f64 	%fd2, [%rd8];
	mul.f64 	%fd3, %fd1, %fd2;
	ld.global.f64 	%fd4, [%rd2];
	div.rn.f64 	%fd5, %fd3, %fd4;
	add.s32 	%r32, %r30, %r11;
	mul.wide.s32 	%rd9, %r32, 8;
	add.s64 	%rd10, %rd1, %rd9;
	ld.global.f64 	%fd6, [%rd10];
	sub.f64 	%fd7, %fd6, %fd5;
	st.global.f64 	[%rd10], %fd7;
	add.s32 	%r36, %r36, %r8;
	add.s32 	%r33, %r30, %r8;
	setp.lt.s32 	%p3, %r33, %r15;
	@%p3 bra 	$L__BB1_4;
$L__BB1_5:
	add.s32 	%r35, %r35, %r9;
	add.s32 	%r34, %r3, %r35;
	setp.lt.s32 	%p4, %r34, %r16;
	@%p4 bra 	$L__BB1_2;
$L__BB1_6:
	ret;

}
	// .globl	_ZN6thrust24THRUST_300001_SM_1000_NS8cuda_cub4core6detail13_kernel_agentINS1_8__reduce11ReduceAgentINS0_12zip_iteratorIN4cuda3std3__45tupleIJNS0_10device_ptrIdEENS0_17counting_iteratorIlNS0_11use_defaultESF_SF_EEEEEEEPNSB_IJdlEEESJ_iNS1_9__extrema9arg_max_fIdl10comparatorEEEEJSI_SK_iSO_EEEvDpT0_
.visible .entry _ZN6thrust24THRUST_300001_SM_1000_NS8cuda_cub4core6detail13_kernel_agentINS1_8__reduce11ReduceAgentINS0_12zip_iteratorIN4cuda3std3__45tupleIJNS0_10device_ptrIdEENS0_17counting_iteratorIlNS0_11use_defaultESF_SF_EEEEEEEPNSB_IJdlEEESJ_iNS1_9__extrema9arg_max_fIdl10comparatorEEEEJSI_SK_iSO_EEEvDpT0_(
	.param .align 8 .b8 _ZN6thrust24THRUST_300001_SM_1000_NS8cuda_cub4core6detail13_kernel_agentINS1_8__reduce11ReduceAgentINS0_12zip_iteratorIN4cuda3std3__45tupleIJNS0_10device_ptrIdEENS0_17counting_iteratorIlNS0_11use_defaultESF_SF_EEEEEEEPNSB_IJdlEEESJ_iNS1_9__extrema9arg_max_fIdl10comparatorEEEEJSI_SK_iSO_EEEvDpT0__param_0[16],
	.param .u64 .ptr .align 1 _ZN6thrust24THRUST_300001_SM_1000_NS8cuda_cub4core6detail13_kernel_agentINS1_8__reduce11ReduceAgentINS0_12zip_iteratorIN4cuda3std3__45tupleIJNS0_10device_ptrIdEENS0_17counting_iteratorIlNS0_11use_defaultESF_SF_EEEEEEEPNSB_IJdlEEESJ_iNS1_9__extrema9arg_max_fIdl10comparatorEEEEJSI_SK_iSO_EEEvDpT0__param_1,
	.param .u32 _ZN6thrust24THRUST_300001_SM_1000_NS8cuda_cub4core6detail13_kernel_agentINS1_8__reduce11ReduceAgentINS0_12zip_iteratorIN4cuda3std3__45tupleIJNS0_10device_ptrIdEENS0_17counting_iteratorIlNS0_11use_defaultESF_SF_EEEEEEEPNSB_IJdlEEESJ_iNS1_9__extrema9arg_max_fIdl10comparatorEEEEJSI_SK_iSO_EEEvDpT0__param_2,
	.param .align 1 .b8 _ZN6thrust24THRUST_300001_SM_1000_NS8cuda_cub4core6detail13_kernel_agentINS1_8__reduce11ReduceAgentINS0_12zip_iteratorIN4cuda3std3__45tupleIJNS0_10device_ptrIdEENS0_17counting_iteratorIlNS0_11use_defaultESF_SF_EEEEEEEPNSB_IJdlEEESJ_iNS1_9__extrema9arg_max_fIdl10comparatorEEEEJSI_SK_iSO_EEEvDpT0__param_3[1]
)
.maxntid 256
{
	.reg .pred 	%p<213>;
	.reg .b32 	%r<400>;
	.reg .b64 	%rd<368>;
	.reg .b64 	%fd<352>;

	ld.param.u64 	%rd198, [_ZN6thrust24THRUST_300001_SM_1000_NS8cuda_cub4core6detail13_kernel_agentINS1_8__reduce11ReduceAgentINS0_12zip_iteratorIN4cuda3std3__45tupleIJNS0_10device_ptrIdEENS0_17counting_iteratorIlNS0_11use_defaultESF_SF_EEEEEEEPNSB_IJdlEEESJ_iNS1_9__extrema9arg_max_fIdl10comparatorEEEEJSI_SK_iSO_EEEvDpT0__param_0+8];
	ld.param.u64 	%rd197, [_ZN6thrust24THRUST_300001_SM_1000_NS8cuda_cub4core6detail13_kernel_agentINS1_8__reduce11ReduceAgentINS0_12zip_iteratorIN4cuda3std3__45tupleIJNS0_10device_ptrIdEENS0_17counting_iteratorIlNS0_11use_defaultESF_SF_EEEEEEEPNSB_IJdlEEESJ_iNS1_9__extrema9arg_max_fIdl10comparatorEEEEJSI_SK_iSO_EEEvDpT0__param_0];
	ld.param.u32 	%r36, [_ZN6thrust24THRUST_300001_SM_1000_NS8cuda_cub4core6detail13_kernel_agentINS1_8__reduce11ReduceAgentINS0_12zip_iteratorIN4cuda3std3__45tupleIJNS0_10device_ptrIdEENS0_17counting_iteratorIlNS0_11use_defaultESF_SF_EEEEEEEPNSB_IJdlEEESJ_iNS1_9__extrema9arg_max_fIdl10comparatorEEEEJSI_SK_iSO_EEEvDpT0__param_2];
	setp.eq.s32 	%p1, %r36, 0;
	@%p1 bra 	$L__BB2_206;
	cvta.to.global.u64 	%rd1, %rd197;
	setp.gt.s32 	%p2, %r36, 1279;
	@%p2 bra 	$L__BB2_122;
	mov.u32 	%r1, %tid.x;
	setp.ge.s32 	%p96, %r1, %r36;
	mov.f64 	%fd298, 0d0000000000000000;
	mov.b64 	%rd309, 0;
	mov.u32 	%r391, %r1;
	@%p96 bra 	$L__BB2_4;
	cvt.u64.u32 	%rd265, %r1;
	mul.wide.u32 	%rd266, %r1, 8;
	add.s64 	%rd267, %rd1, %rd266;
	add.s64 	%rd309, %rd198, %rd265;
	ld.global.f64 	%fd298, [%rd267];
	add.s32 	%r391, %r1, 256;
$L__BB2_4:
	setp.ge.s32 	%p97, %r391, %r36;
	@%p97 bra 	$L__BB2_26;
	not.b32 	%r160, %r391;
	add.s32 	%r4, %r36, %r160;
	and.b32  	%r161, %r4, 768;
	setp.eq.s32 	%p98, %r161, 768;
	@%p98 bra 	$L__BB2_11;
	cvt.u64.u32 	%rd269, %r391;
	add.s64 	%rd300, %rd198, %rd269;
	mul.wide.u32 	%rd270, %r391, 8;
	add.s64 	%rd299, %rd1, %rd270;
	shr.u32 	%r162, %r4, 8;
	add.s32 	%r163, %r162, 1;
	and.b32  	%r164, %r163, 3;
	neg.s32 	%r389, %r164;
$L__BB2_7:
	.pragma "nounroll";
	mov.u64 	%rd9, %rd309;
	mov.f64 	%fd3, %fd298;
	ld.global.f64 	%fd4, [%rd299];
	abs.f64 	%fd5, %fd3;
	abs.f64 	%fd6, %fd4;
	setp.lt.f64 	%p99, %fd5, %fd6;
	mov.u64 	%rd309, %rd300;
	mov.f64 	%fd298, %fd4;
	@%p99 bra 	$L__BB2_10;
	setp.lt.f64 	%p100, %fd6, %fd5;
	mov.u64 	%rd309, %rd9;
	mov.f64 	%fd298, %fd3;
	@%p100 bra 	$L__BB2_10;
	setp.lt.s64 	%p101, %rd9, %rd300;
	min.s64 	%rd309, %rd9, %rd300;
	selp.f64 	%fd298, %fd3, %fd4, %p101;
$L__BB2_10:
	add.s32 	%r391, %r391, 256;
	add.s64 	%rd300, %rd300, 256;
	add.s64 	%rd299, %rd299, 2048;
	add.s32 	%r389, %r389, 1;
	setp.ne.s32 	%p102, %r389, 0;
	@%p102 bra 	$L__BB2_7;
$L__BB2_11:
	setp.lt.u32 	%p103, %r4, 768;
	@%p103 bra 	$L__BB2_26;
	add.s32 	%r392, %r391, 512;
$L__BB2_13:
	mov.u32 	%r12, %r392;
	add.s32 	%r165, %r12, -512;
	cvt.s64.s32 	%rd271, %r165;
	mul.wide.s32 	%rd272, %r165, 8;
	add.s64 	%rd17, %rd1, %rd272;
	add.s64 	%rd18, %rd198, %rd271;
	ld.global.f64 	%fd12, [%rd17];
	abs.f64 	%fd13, %fd298;
	abs.f64 	%fd14, %fd12;
	setp.lt.f64 	%p104, %fd13, %fd14;
	mov.u64 	%rd306, %rd18;
	mov.f64 	%fd295, %fd12;
	@%p104 bra 	$L__BB2_16;
	setp.lt.f64 	%p105, %fd14, %fd13;
	mov.u64 	%rd306, %rd309;
	mov.f64 	%fd295, %fd298;
	@%p105 bra 	$L__BB2_16;
	setp.lt.s64 	%p106, %rd309, %rd18;
	min.s64 	%rd306, %rd309, %rd18;
	selp.f64 	%fd295, %fd298, %fd12, %p106;
$L__BB2_16:
	add.s32 	%r166, %r12, -256;
	cvt.s64.s32 	%rd273, %r166;
	add.s64 	%rd21, %rd198, %rd273;
	ld.global.f64 	%fd17, [%rd17+2048];
	abs.f64 	%fd18, %fd295;
	abs.f64 	%fd19, %fd17;
	setp.lt.f64 	%p107, %fd18, %fd19;
	mov.u64 	%rd307, %rd21;
	mov.f64 	%fd296, %fd17;
	@%p107 bra 	$L__BB2_19;
	setp.lt.f64 	%p108, %fd19, %fd18;
	mov.u64 	%rd307, %rd306;
	mov.f64 	%fd296, %fd295;
	@%p108 bra 	$L__BB2_19;
	setp.lt.s64 	%p109, %rd306, %rd21;
	min.s64 	%rd307, %rd306, %rd21;
	selp.f64 	%fd296, %fd295, %fd17, %p109;
$L__BB2_19:
	cvt.s64.s32 	%rd274, %r12;
	add.s64 	%rd24, %rd198, %rd274;
	ld.global.f64 	%fd22, [%rd17+4096];
	abs.f64 	%fd23, %fd296;
	abs.f64 	%fd24, %fd22;
	setp.lt.f64 	%p110, %fd23, %fd24;
	mov.u64 	%rd308, %rd24;
	mov.f64 	%fd297, %fd22;
	@%p110 bra 	$L__BB2_22;
	setp.lt.f64 	%p111, %fd24, %fd23;
	mov.u64 	%rd308, %rd307;
	mov.f64 	%fd297, %fd296;
	@%p111 bra 	$L__BB2_22;
	setp.lt.s64 	%p112, %rd307, %rd24;
	min.s64 	%rd308, %rd307, %rd24;
	selp.f64 	%fd297, %fd296, %fd22, %p112;
$L__BB2_22:
	add.s32 	%r167, %r12, 256;
	cvt.s64.s32 	%rd275, %r167;
	add.s64 	%rd27, %rd198, %rd275;
	ld.global.f64 	%fd27, [%rd17+6144];
	abs.f64 	%fd28, %fd297;
	abs.f64 	%fd29, %fd27;
	setp.lt.f64 	%p113, %fd28, %fd29;
	mov.u64 	%rd309, %rd27;
	mov.f64 	%fd298, %fd27;
	@%p113 bra 	$L__BB2_25;
	setp.lt.f64 	%p114, %fd29, %fd28;
	mov.u64 	%rd309, %rd308;
	mov.f64 	%fd298, %fd297;
	@%p114 bra 	$L__BB2_25;
	setp.lt.s64 	%p115, %rd308, %rd27;
	min.s64 	%rd309, %rd308, %rd27;
	selp.f64 	%fd298, %fd297, %fd27, %p115;
$L__BB2_25:
	add.s32 	%r392, %r12, 1024;
	add.s32 	%r168, %r12, 512;
	setp.lt.s32 	%p116, %r168, %r36;
	@%p116 bra 	$L__BB2_13;
$L__BB2_26:
	setp.lt.s32 	%p117, %r36, 256;
	@%p117 bra 	$L__BB2_71;
	// begin inline asm
	mov.u32 %r282, %laneid;
	// end inline asm
	mov.b64 	%rd286, %fd298;
	mov.b64 	{%r284, %r289}, %rd286;
	mov.b32 	%r300, 1;
	mov.b32 	%r301, 31;
	mov.b32 	%r302, -1;
	// begin inline asm
	shfl.sync.down.b32 %r283, %r284, %r300, %r301, %r302;
	// end inline asm
	// begin inline asm
	shfl.sync.down.b32 %r288, %r289, %r300, %r301, %r302;
	// end inline asm
	mov.b64 	%rd287, {%r283, %r288};
	mov.b64 	%fd33, %rd287;
	mov.b64 	{%r294, %r299}, %rd309;
	// begin inline asm
	shfl.sync.down.b32 %r293, %r294, %r300, %r301, %r302;
	// end inline asm
	// begin inline asm
	shfl.sync.down.b32 %r298, %r299, %r300, %r301, %r302;
	// end inline asm
	mov.b64 	%rd31, {%r293, %r298};
	setp.gt.s32 	%p169, %r282, 30;
	mov.u64 	%rd311, %rd309;
	mov.f64 	%fd300, %fd298;
	@%p169 bra 	$L__BB2_31;
	abs.f64 	%fd34, %fd298;
	abs.f64 	%fd35, %fd33;
	setp.lt.f64 	%p170, %fd34, %fd35;
	mov.u64 	%rd311, %rd31;
	mov.f64 	%fd300, %fd33;
	@%p170 bra 	$L__BB2_31;
	setp.lt.f64 	%p171, %fd35, %fd34;
	mov.u64 	%rd311, %rd309;
	mov.f64 	%fd300, %fd298;
	@%p171 bra 	$L__BB2_31;
	setp.lt.s64 	%p172, %rd309, %rd31;
	min.s64 	%rd311, %rd309, %rd31;
	selp.f64 	%fd300, %fd298, %fd33, %p172;
$L__BB2_31:
	mov.b64 	%rd288, %fd300;
	mov.b64 	{%r304, %r309}, %rd288;
	mov.b32 	%r320, 2;
	mov.b32 	%r321, 31;
	mov.b32 	%r322, -1;
	// begin inline asm
	shfl.sync.down.b32 %r303, %r304, %r320, %r321, %r322;
	// end inline asm
	// begin inline asm
	shfl.sync.down.b32 %r308, %r309, %r320, %r321, %r322;
	// end inline asm
	mov.b64 	%rd289, {%r303, %r308};
	mov.b64 	%fd38, %rd289;
	mov.b64 	{%r314, %r319}, %rd311;
	// begin inline asm
	shfl.sync.down.b32 %r313, %r314, %r320, %r321, %r322;
	// end inline asm
	// begin inline asm
	shfl.sync.down.b32 %r318, %r319, %r320, %r321, %r322;
	// end inline asm
	mov.b64 	%rd34, {%r313, %r318};
	setp.gt.s32 	%p173, %r282, 29;
	mov.u64 	%rd312, %rd311;
	mov.f64 	%fd301, %fd300;
	@%p173 bra 	$L__BB2_35;
	abs.f64 	%fd39, %fd300;
	abs.f64 	%fd40, %fd38;
	setp.lt.f64 	%p174, %fd39, %fd40;
	mov.u64 	%rd312, %rd34;
	mov.f64 	%fd301, %fd38;
	@%p174 bra 	$L__BB2_35;
	setp.lt.f64 	%p175, %fd40, %fd39;
	mov.u64 	%rd312, %rd311;
	mov.f64 	%fd301, %fd300;
	@%p175 bra 	$L__BB2_35;
	setp.lt.s64 	%p176, %rd311, %rd34;
	min.s64 	%rd312, %rd311, %rd34;
	selp.f64 	%fd301, %fd300, %fd38, %p176;
$L__BB2_35:
	mov.b64 	%rd290, %fd301;
	mov.b64 	{%r324, %r329}, %rd290;
	mov.b32 	%r340, 4;
	mov.b32 	%r341, 31;
	mov.b32 	%r342, -1;
	// begin inline asm
	shfl.sync.down.b32 %r323, %r324, %r340, %r341, %r342;
	// end inline asm
	// begin inline asm
	shfl.sync.down.b32 %r328, %r329, %r340, %r341, %r342;
	// end inline asm
	mov.b64 	%rd291, {%r323, %r328};
	mov.b64 	%fd43, %rd291;
	mov.b64 	{%r334, %r339}, %rd312;
	// begin inline asm
	shfl.sync.down.b32 %r333, %r334, %r340, %r341, %r342;
	// end inline asm
	// begin inline asm
	shfl.sync.down.b32 %r338, %r339, %r340, %r341, %r342;
	// end inline asm
	mov.b64 	%rd37, {%r333, %r338};
	setp.gt.s32 	%p177, %r282, 27;
	mov.u64 	%rd313, %rd312;
	mov.f64 	%fd302, %fd301;
	@%p177 bra 	$L__BB2_39;
	abs.f64 	%fd44, %fd301;
	abs.f64 	%fd45, %fd43;
	setp.lt.f64 	%p178, %fd44, %fd45;
	mov.u64 	%rd313, %rd37;
	mov.f64 	%fd302, %fd43;
	@%p178 bra 	$L__BB2_39;
	setp.lt.f64 	%p179, %fd45, %fd44;
	mov.u64 	%rd313, %rd312;
	mov.f64 	%fd302, %fd301;
	@%p179 bra 	$L__BB2_39;
	setp.lt.s64 	%p180, %rd312, %rd37;
	min.s64 	%rd313, %rd312, %rd37;
	selp.f64 	%fd302, %fd301, %fd43, %p180;
$L__BB2_39:
	mov.b64 	%rd292, %fd302;
	mov.b64 	{%r344, %r349}, %rd292;
	mov.b32 	%r360, 8;
	mov.b32 	%r361, 31;
	mov.b32 	%r362, -1;
	// begin inline asm
	shfl.sync.down.b32 %r343, %r344, %r360, %r361, %r362;
	// end inline asm
	// begin inline asm
	shfl.sync.down.b32 %r348, %r349, %r360, %r361, %r362;
	// end inline asm
	mov.b64 	%rd293, {%r343, %r348};
	mov.b64 	%fd48, %rd293;
	mov.b64 	{%r354, %r359}, %rd313;
	// begin inline asm
	shfl.sync.down.b32 %r353, %r354, %r360, %r361, %r362;
	// end inline asm
	// begin inline asm
	shfl.sync.down.b32 %r358, %r359, %r360, %r361, %r362;
	// end inline asm
	mov.b64 	%rd40, {%r353, %r358};
	setp.gt.s32 	%p181, %r282, 23;
	mov.u64 	%rd314, %rd313;
	mov.f64 	%fd303, %fd302;
	@%p181 bra 	$L__BB2_43;
	abs.f64 	%fd49, %fd302;
	abs.f64 	%fd50, %fd48;
	setp.lt.f64 	%p182, %fd49, %fd50;
	mov.u64 	%rd314, %rd40;
	mov.f64 	%fd303, %fd48;
	@%p182 bra 	$L__BB2_43;
	setp.lt.f64 	%p183, %fd50, %fd49;
	mov.u64 	%rd314, %rd313;
	mov.f64 	%fd303, %fd302;
	@%p183 bra 	$L__BB2_43;
	setp.lt.s64 	%p184, %rd313, %rd40;
	min.s64 	%rd314, %rd313, %rd40;
	selp.f64 	%fd303, %fd302, %fd48, %p184;
$L__BB2_43:
	mov.b64 	%rd294, %fd303;
	mov.b64 	{%r364, %r369}, %rd294;
	mov.b32 	%r380, 16;
	mov.b32 	%r381, 31;
	mov.b32 	%r382, -1;
	// begin inline asm
	shfl.sync.down.b32 %r363, %r364, %r380, %r381, %r382;
	// end inline asm
	// begin inline asm
	shfl.sync.down.b32 %r368, %r369, %r380, %r381, %r382;
	// end inline asm
	mov.b64 	%rd295, {%r363, %r368};
	mov.b64 	%fd53, %rd295;
	mov.b64 	{%r374, %r379}, %rd314;
	// begin inline asm
	shfl.sync.down.b32 %r373, %r374, %r380, %r381, %r382;
	// end inline asm
	// begin inline asm
	shfl.sync.down.b32 %r378, %r379, %r380, %r381, %r382;
	// end inline asm
	mov.b64 	%rd43, {%r373, %r378};
	setp.gt.s32 	%p185, %r282, 15;
	mov.u64 	%rd367, %rd314;
	mov.f64 	%fd351, %fd303;
	@%p185 bra 	$L__BB2_47;
	abs.f64 	%fd54, %fd303;
	abs.f64 	%fd55, %fd53;
	setp.lt.f64 	%p186, %fd54, %fd55;
	mov.u64 	%rd367, %rd43;
	mov.f64 	%fd351, %fd53;
	@%p186 bra 	$L__BB2_47;
	setp.lt.f64 	%p187, %fd55, %fd54;
	mov.u64 	%rd367, %rd314;
	mov.f64 	%fd351, %fd303;
	@%p187 bra 	$L__BB2_47;
	setp.lt.s64 	%p188, %rd314, %rd43;
	min.s64 	%rd367, %rd314, %rd43;
	selp.f64 	%fd351, %fd303, %fd53, %p188;
$L__BB2_47:
	setp.ne.s32 	%p189, %r282, 0;
	@%p189 bra 	$L__BB2_49;
	shr.u32 	%r383, %r1, 1;
	and.b32  	%r384, %r383, 496;
	mov.u32 	%r385, _ZN6thrust24THRUST_300001_SM_1000_NS8cuda_cub4core6detail5shmemE;
	add.s32 	%r386, %r385, %r384;
	st.shared.f64 	[%r386+8], %fd351;
	st.shared.u64 	[%r386+16], %rd367;
$L__BB2_49:
	bar.sync 	0;
	setp.ne.s32 	%p190, %r1, 0;
	@%p190 bra 	$L__BB2_204;
	ld.shared.f64 	%fd58, [_ZN6thrust24THRUST_300001_SM_1000_NS8cuda_cub4core6detail5shmemE+24];
	ld.shared.u64 	%rd46, [_ZN6thrust24THRUST_300001_SM_1000_NS8cuda_cub4core6detail5shmemE+32];
	abs.f64 	%fd59, %fd351;
	abs.f64 	%fd60, %fd58;
	setp.lt.f64 	%p191, %fd59, %fd60;
	mov.u64 	%rd316, %rd46;
	mov.f64 	%fd305, %fd58;
	@%p191 bra 	$L__BB2_53;
	setp.lt.f64 	%p192, %fd60, %fd59;
	mov.u64 	%rd316, %rd367;
	mov.f64 	%fd305, %fd351;
	@%p192 bra 	$L__BB2_53;
	setp.lt.s64 	%p193, %rd367, %rd46;
	min.s64 	%rd316, %rd367, %rd46;
	selp.f64 	%fd305, %fd351, %fd58, %p193;
$L__BB2_53:
	ld.shared.f64 	%fd63, [_ZN6thrust24THRUST_300001_SM_1000_NS8cuda_cub4core6detail5shmemE+40];
	ld.shared.u64 	%rd49, [_ZN6thrust24THRUST_300001_SM_1000_NS8cuda_cub4core6detail5shmemE+48];
	abs.f64 	%fd64, %fd305;
	abs.f64 	%fd65, %fd63;
	setp.lt.f64 	%p194, %fd64, %fd65;
	mov.u64 	%rd317, %rd49;
	mov.f64 	%fd306, %fd63;
	@%p194 bra 	$L__BB2_56;
	setp.lt.f64 	%p195, %fd65, %fd64;
	mov.u64 	%rd317, %rd316;
	mov.f64 	%fd306, %fd305;
	@%p195 bra 	$L__BB2_56;
	setp.lt.s64 	%p196, %rd316, %rd49;
	min.s64 	%rd317, %rd316, %rd49;
	selp.f64 	%fd306, %fd305, %fd63, %p196;
$L__BB2_56:
	ld.shared.f64 	%fd68, [_ZN6thrust24THRUST_300001_SM_1000_NS8cuda_cub4core6detail5shmemE+56];
	ld.shared.u64 	%rd52, [_ZN6thrust24THRUST_300001_SM_1000_NS8cuda_cub4core6detail5shmemE+64];
	abs.f64 	%fd69, %fd306;
	abs.f64 	%fd70, %fd68;
	setp.lt.f64 	%p197, %fd69, %fd70;
	mov.u64 	%rd318, %rd52;
	mov.f64 	%fd307, %fd68;
	@%p197 bra 	$L__BB2_59;
	setp.lt.f64 	%p198, %fd70, %fd69;
	mov.u64 	%rd318, %rd317;
	mov.f64 	%fd307, %fd306;
	@%p198 bra 	$L__BB2_59;
	setp.lt.s64 	%p199, %rd317, %rd52;
	min.s64 	%rd318, %rd317, %rd52;
	selp.f64 	%fd307, %fd306, %fd68, %p199;
$L__BB2_59:
	ld.shared.f64 	%fd73, [_ZN6thrust24THRUST_300001_SM_1000_NS8cuda_cub4core6detail5shmemE+72];
	ld.shared.u64 	%rd55, [_ZN6thrust24THRUST_300001_SM_1000_NS8cuda_cub4core6detail5shmemE+80];
	abs.f64 	%fd74, %fd307;
	abs.f64 	%fd75, %fd73;
	setp.lt.f64 	%p200, %fd74, %fd75;
	mov.u64 	%rd319, %rd55;
	mov.f64 	%fd308, %fd73;
	@%p200 bra 	$L__BB2_62;
	setp.lt.f64 	%p201, %fd75, %fd74;
	mov.u64 	%rd319, %rd318;
	mov.f64 	%fd308, %fd307;
	@%p201 bra 	$L__BB2_62;
	setp.lt.s64 	%p202, %rd318, %rd55;
	min.s64 	%rd319, %rd318, %rd55;
	selp.f64 	%fd308, %fd307, %fd73, %p202;
$L__BB2_62:
	ld.shared.f64 	%fd78, [_ZN6thrust24THRUST_300001_SM_1000_NS8cuda_cub4core6detail5shmemE+88];
	ld.shared.u64 	%rd58, [_ZN6thrust24THRUST_300001_SM_1000_NS8cuda_cub4core6detail5shmemE+96];
	abs.f64 	%fd79, %fd308;
	abs.f64 	%fd80, %fd78;
	setp.lt.f64 	%p203, %fd79, %fd80;
	mov.u64 	%rd320, %rd58;
	mov.f64 	%fd309, %fd78;
	@%p203 bra 	$L__BB2_65;
	setp.lt.f64 	%p204, %fd80, %fd79;
	mov.u64 	%rd320, %rd319;
	mov.f64 	%fd309, %fd308;
	@%p204 bra 	$L__BB2_65;
	setp.lt.s64 	%p205, %rd319, %rd58;
	min.s64 	%rd320, %rd319, %rd58;
	selp.f64 	%fd309, %fd308, %fd78, %p205;
$L__BB2_65:
	ld.shared.f64 	%fd83, [_ZN6thrust24THRUST_300001_SM_1000_NS8cuda_cub4core6detail5shmemE+104];
	ld.shared.u64 	%rd61, [_ZN6thrust24THRUST_300001_SM_1000_NS8cuda_cub4core6detail5shmemE+112];
	abs.f64 	%fd84, %fd309;
	abs.f64 	%fd85, %fd83;
	setp.lt.f64 	%p206, %fd84, %fd85;
	mov.u64 	%rd321, %rd61;
	mov.f64 	%fd310, %fd83;
	@%p206 bra 	$L__BB2_68;
	setp.lt.f64 	%p207, %fd85, %fd84;
	mov.u64 	%rd321, %rd320;
	mov.f64 	%fd310, %fd309;
	@%p207 bra 	$L__BB2_68;
	setp.lt.s64 	%p208, %rd320, %rd61;
	min.s64 	%rd321, %rd320, %rd61;
	selp.f64 	%fd310, %fd309, %fd83, %p208;
$L__BB2_68:
	ld.shared.f64 	%fd88, [_ZN6thrust24THRUST_300001_SM_1000_NS8cuda_cub4core6detail5shmemE+120];
	ld.shared.u64 	%rd64, [_ZN6thrust24THRUST_300001_SM_1000_NS8cuda_cub4core6detail5shmemE+128];
	abs.f64 	%fd89, %fd310;
	abs.f64 	%fd90, %fd88;
	setp.lt.f64 	%p209, %fd89, %fd90;
	mov.u64 	%rd367, %rd64;
	mov.f64 	%fd351, %fd88;
	@%p209 bra 	$L__BB2_204;
	setp.lt.f64 	%p210, %fd90, %fd89;
	mov.u64 	%rd367, %rd321;
	mov.f64 	%fd351, %fd310;
	@%p210 bra 	$L__BB2_204;
	setp.lt.s64 	%p211, %rd321, %rd64;
	min.s64 	%rd367, %rd321, %rd64;
	selp.f64 	%fd351, %fd310, %fd88, %p211;
	bra.uni 	$L__BB2_204;
$L__BB2_71:
	// begin inline asm
	mov.u32 %r169, %laneid;
	// end inline asm
	and.b32  	%r190, %r1, 992;
	add.s32 	%r191, %r190, 32;
	setp.gt.s32 	%p118, %r191, %r36;
	not.b32 	%r192, %r190;
	add.s32 	%r193, %r36, %r192;
	selp.b32 	%r188, %r193, 31, %p118;
	mov.b64 	%rd276, %fd298;
	mov.b64 	{%r171, %r176}, %rd276;
	mov.b32 	%r187, 1;
	mov.b32 	%r189, -1;
	// begin inline asm
	shfl.sync.down.b32 %r170, %r171, %r187, %r188, %r189;
	// end inline asm
	// begin inline asm
	shfl.sync.down.b32 %r175, %r176, %r187, %r188, %r189;
	// end inline asm
	mov.b64 	%rd277, {%r170, %r175};
	mov.b64 	%fd92, %rd277;
	mov.b64 	{%r181, %r186}, %rd309;
	// begin inline asm
	shfl.sync.down.b32 %r180, %r181, %r187, %r188, %r189;
	// end inline asm
	// begin inline asm
	shfl.sync.down.b32 %r185, %r186, %r187, %r188, %r189;
	// end inline asm
	mov.b64 	%rd66, {%r180, %r185};
	setp.ge.s32 	%p119, %r169, %r188;
	mov.u64 	%rd322, %rd309;
	mov.f64 	%fd311, %fd298;
	@%p119 bra 	$L__BB2_75;
	abs.f64 	%fd93, %fd298;
	abs.f64 	%fd94, %fd92;
	setp.lt.f64 	%p120, %fd93, %fd94;
	mov.u64 	%rd322, %rd66;
	mov.f64 	%fd311, %fd92;
	@%p120 bra 	$L__BB2_75;
	setp.lt.f64 	%p121, %fd94, %fd93;
	mov.u64 	%rd322, %rd309;
	mov.f64 	%fd311, %fd298;
	@%p121 bra 	$L__BB2_75;
	setp.lt.s64 	%p122, %rd309, %rd66;
	min.s64 	%rd322, %rd309, %rd66;
	selp.f64 	%fd311, %fd298, %fd92, %p122;
$L__BB2_75:
	mov.b64 	%rd278, %fd311;
	mov.b64 	{%r195, %r200}, %rd278;
	mov.b32 	%r211, 2;
	mov.b32 	%r213, -1;
	// begin inline asm
	shfl.sync.down.b32 %r194, %r195, %r211, %r188, %r213;
	// end inline asm
	// begin inline asm
	shfl.sync.down.b32 %r199, %r200, %r211, %r188, %r213;
	// end inline asm
	mov.b64 	%rd279, {%r194, %r199};
	mov.b64 	%fd97, %rd279;
	mov.b64 	{%r205, %r210}, %rd322;
	// begin inline asm
	shfl.sync.down.b32 %r204, %r205, %r211, %r188, %r213;
	// end inline asm
	// begin inline asm
	shfl.sync.down.b32 %r209, %r210, %r211, %r188, %r213;
	// end inline asm
	mov.b64 	%rd69, {%r204, %r209};
	add.s32 	%r214, %r169, 2;
	setp.gt.s32 	%p123, %r214, %r188;
	mov.u64 	%rd323, %rd322;
	mov.f64 	%fd312, %fd311;
	@%p123 bra 	$L__BB2_79;
	abs.f64 	%fd98, %fd311;
	abs.f64 	%fd99, %fd97;
	setp.lt.f64 	%p124, %fd98, %fd99;
	mov.u64 	%rd323, %rd69;
	mov.f64 	%fd312, %fd97;
	@%p124 bra 	$L__BB2_79;
	setp.lt.f64 	%p125, %fd99, %fd98;
	mov.u64 	%rd323, %rd322;
	mov.f64 	%fd312, %fd311;
	@%p125 bra 	$L__BB2_79;
	setp.lt.s64 	%p126, %rd322, %rd69;
	min.s64 	%rd323, %rd322, %rd69;
	selp.f64 	%fd312, %fd311, %fd97, %p126;
$L__BB2_79:
	mov.b64 	%rd280, %fd312;
	mov.b64 	{%r216, %r221}, %rd280;
	mov.b32 	%r232, 4;
	mov.b32 	%r234, -1;
	// begin inline asm
	shfl.sync.down.b32 %r215, %r216, %r232, %r188, %r234;
	// end inline asm
	// begin inline asm
	shfl.sync.down.b32 %r220, %r221, %r232, %r188, %r234;
	// end inline asm
	mov.b64 	%rd281, {%r215, %r220};
	mov.b64 	%fd102, %rd281;
	mov.b64 	{%r226, %r231}, %rd323;
	// begin inline asm
	shfl.sync.down.b32 %r225, %r226, %r232, %r188, %r234;
	// end inline asm
	// begin inline asm
	shfl.sync.down.b32 %r230, %r231, %r232, %r188, %r234;
	// end inline asm
	mov.b64 	%rd72, {%r225, %r230};
	add.s32 	%r235, %r169, 4;
	setp.gt.s32 	%p127, %r235, %r188;
	mov.u64 	%rd324, %rd323;
	mov.f64 	%fd313, %fd312;
	@%p127 bra 	$L__BB2_83;
	abs.f64 	%fd103, %fd312;
	abs.f64 	%fd104, %fd102;
	setp.lt.f64 	%p128, %fd103, %fd104;
	mov.u64 	%rd324, %rd72;
	mov.f64 	%fd313, %fd102;
	@%p128 bra 	$L__BB2_83;
	setp.lt.f64 	%p129, %fd104, %fd103;
	mov.u64 	%rd324, %rd323;
	mov.f64 	%fd313, %fd312;
	@%p129 bra 	$L__BB2_83;
	setp.lt.s64 	%p130, %rd323, %rd72;
	min.s64 	%rd324, %rd323, %rd72;
	selp.f64 	%fd313, %fd312, %fd102, %p130;
$L__BB2_83:
	mov.b64 	%rd282, %fd313;
	mov.b64 	{%r237, %r242}, %rd282;
	mov.b32 	%r253, 8;
	mov.b32 	%r255, -1;
	// begin inline asm
	shfl.sync.down.b32 %r236, %r237, %r253, %r188, %r255;
	// end inline asm
	// begin inline asm
	shfl.sync.down.b32 %r241, %r242, %r253, %r188, %r255;
	// end inline asm
	mov.b64 	%rd283, {%r236, %r241};
	mov.b64 	%fd107, %rd283;
	mov.b64 	{%r247, %r252}, %rd324;
	// begin inline asm
	shfl.sync.down.b32 %r246, %r247, %r253, %r188, %r255;
	// end inline asm
	// begin inline asm
	shfl.sync.down.b32 %r251, %r252, %r253, %r188, %r255;
	// end inline asm
	mov.b64 	%rd75, {%r246, %r251};
	add.s32 	%r256, %r169, 8;
	setp.gt.s32 	%p131, %r256, %r188;
	mov.u64 	%rd325, %rd324;
	mov.f64 	%fd314, %fd313;
	@%p131 bra 	$L__BB2_87;
	abs.f64 	%fd108, %fd313;
	abs.f64 	%fd109, %fd107;
	setp.lt.f64 	%p132, %fd108, %fd109;
	mov.u64 	%rd325, %rd75;
	mov.f64 	%fd314, %fd107;
	@%p132 bra 	$L__BB2_87;
	setp.lt.f64 	%p133, %fd109, %fd108;
	mov.u64 	%rd325, %rd324;
	mov.f64 	%fd314, %fd313;
	@%p133 bra 	$L__BB2_87;
	setp.lt.s64 	%p134, %rd324, %rd75;
	min.s64 	%rd325, %rd324, %rd75;
	selp.f64 	%fd314, %fd313, %fd107, %p134;
$L__BB2_87:
	mov.b64 	%rd284, %fd314;
	mov.b64 	{%r258, %r263}, %rd284;
	mov.b32 	%r274, 16;
	mov.b32 	%r276, -1;
	// begin inline asm
	shfl.sync.down.b32 %r257, %r258, %r274, %r188, %r276;
	// end inline asm
	// begin inline asm
	shfl.sync.down.b32 %r262, %r263, %r274, %r188, %r276;
	// end inline asm
	mov.b64 	%rd285, {%r257, %r262};
	mov.b64 	%fd112, %rd285;
	mov.b64 	{%r268, %r273}, %rd325;
	// begin inline asm
	shfl.sync.down.b32 %r267, %r268, %r274, %r188, %r276;
	// end inline asm
	// begin inline asm
	shfl.sync.down.b32 %r272, %r273, %r274, %r188, %r276;
	// end inline asm
	mov.b64 	%rd78, {%r267, %r272};
	add.s32 	%r277, %r169, 16;
	setp.gt.s32 	%p135, %r277, %r188;
	mov.u64 	%rd367, %rd325;
	mov.f64 	%fd351, %fd314;
	@%p135 bra 	$L__BB2_91;
	abs.f64 	%fd113, %fd314;
	abs.f64 	%fd114, %fd112;
	setp.lt.f64 	%p136, %fd113, %fd114;
	mov.u64 	%rd367, %rd78;
	mov.f64 	%fd351, %fd112;
	@%p136 bra 	$L__BB2_91;
	setp.lt.f64 	%p137, %fd114, %fd113;
	mov.u64 	%rd367, %rd325;
	mov.f64 	%fd351, %fd314;
	@%p137 bra 	$L__BB2_91;
	setp.lt.s64 	%p138, %rd325, %rd78;
	min.s64 	%rd367, %rd325, %rd78;
	selp.f64 	%fd351, %fd314, %fd112, %p138;
$L__BB2_91:
	setp.ne.s32 	%p139, %r169, 0;
	@%p139 bra 	$L__BB2_93;
	shr.u32 	%r278, %r1, 1;
	and.b32  	%r279, %r278, 496;
	mov.u32 	%r280, _ZN6thrust24THRUST_300001_SM_1000_NS8cuda_cub4core6detail5shmemE;
	add.s32 	%r281, %r280, %r279;
	st.shared.f64 	[%r281+8], %fd351;
	st.shared.u64 	[%r281+16], %rd367;
$L__BB2_93:
	bar.sync 	0;
	setp.ne.s32 	%p140, %r1, 0;
	@%p140 bra 	$L__BB2_204;
	setp.lt.s32 	%p141, %r36, 33;
	mov.f64 	%fd316, %fd351;
	mov.u64 	%rd327, %rd367;
	@%p141 bra 	$L__BB2_98;
	ld.shared.f64 	%fd117, [_ZN6thrust24THRUST_300001_SM_1000_NS8cuda_cub4core6detail5shmemE+24];
	ld.shared.u64 	%rd81, [_ZN6thrust24THRUST_300001_SM_1000_NS8cuda_cub4core6detail5shmemE+32];
	abs.f64 	%fd118, %fd351;
	abs.f64 	%fd119, %fd117;
	setp.lt.f64 	%p142, %fd118, %fd119;
	mov.f64 	%fd316, %fd117;
	mov.u64 	%rd327, %rd81;
	@%p142 bra 	$L__BB2_98;
	setp.lt.f64 	%p143, %fd119, %fd118;
	mov.f64 	%fd316, %fd351;
	mov.u64 	%rd327, %rd367;
	@%p143 bra 	$L__BB2_98;
	setp.lt.s64 	%p144, %rd367, %rd81;
	min.s64 	%rd327, %rd367, %rd81;
	selp.f64 	%fd316, %fd351, %fd117, %p144;
$L__BB2_98:
	setp.lt.s32 	%p145, %r36, 65;
	mov.f64 	%fd317, %fd316;
	mov.u64 	%rd328, %rd327;
	@%p145 bra 	$L__BB2_102;
	ld.shared.f64 	%fd122, [_ZN6thrust24THRUST_300001_SM_1000_NS8cuda_cub4core6detail5shmemE+40];
	ld.shared.u64 	%rd84, [_ZN6thrust24THRUST_300001_SM_1000_NS8cuda_cub4core6detail5shmemE+48];
	abs.f64 	%fd123, %fd316;
	abs.f64 	%fd124, %fd122;
	setp.lt.f64 	%p146, %fd123, %fd124;
	mov.f64 	%fd317, %fd122;
	mov.u64 	%rd328, %rd84;
	@%p146 bra 	$L__BB2_102;
	setp.lt.f64 	%p147, %fd124, %fd123;
	mov.f64 	%fd317, %fd316;
	mov.u64 	%rd328, %rd327;
	@%p147 bra 	$L__BB2_102;
	setp.lt.s64 	%p148, %rd327, %rd84;
	min.s64 	%rd328, %rd327, %rd84;
	selp.f64 	%fd317, %fd316, %fd122, %p148;
$L__BB2_102:
	setp.lt.s32 	%p149, %r36, 97;
	mov.f64 	%fd318, %fd317;
	mov.u64 	%rd329, %rd328;
	@%p149 bra 	$L__BB2_106;
	ld.shared.f64 	%fd127, [_ZN6thrust24THRUST_300001_SM_1000_NS8cuda_cub4core6detail5shmemE+56];
	ld.shared.u64 	%rd87, [_ZN6thrust24THRUST_300001_SM_1000_NS8cuda_cub4core6detail5shmemE+64];
	abs.f64 	%fd128, %fd317;
	abs.f64 	%fd129, %fd127;
	setp.lt.f64 	%p150, %fd128, %fd129;
	mov.f64 	%fd318, %fd127;
	mov.u64 	%rd329, %rd87;
	@%p150 bra 	$L__BB2_106;
	setp.lt.f64 	%p151, %fd129, %fd128;
	mov.f64 	%fd318, %fd317;
	mov.u64 	%rd329, %rd328;
	@%p151 bra 	$L__BB2_106;
	setp.lt.s64 	%p152, %rd328, %rd87;
	min.s64 	%rd329, %rd328, %rd87;
	selp.f64 	%fd318, %fd317, %fd127, %p152;
$L__BB2_106:
	setp.lt.s32 	%p153, %r36, 129;
	mov.f64 	%fd319, %fd318;
	mov.u64 	%rd330, %rd329;
	@%p153 bra 	$L__BB2_110;
	ld.shared.f64 	%fd132, [_ZN6thrust24THRUST_300001_SM_1000_NS8cuda_cub4core6detail5shmemE+72];
	ld.shared.u64 	%rd90, [_ZN6thrust24THRUST_300001_SM_1000_NS8cuda_cub4core6detail5shmemE+80];
	abs.f64 	%fd133, %fd318;
	abs.f64 	%fd134, %fd132;
	setp.lt.f64 	%p154, %fd133, %fd134;
	mov.f64 	%fd319, %fd132;
	mov.u64 	%rd330, %rd90;
	@%p154 bra 	$L__BB2_110;
	setp.lt.f64 	%p155, %fd134, %fd133;
	mov.f64 	%fd319, %fd318;
	mov.u64 	%rd330, %rd329;
	@%p155 bra 	$L__BB2_110;
	setp.lt.s64 	%p156, %rd329, %rd90;
	min.s64 	%rd330, %rd329, %rd90;
	selp.f64 	%fd319, %fd318, %fd132, %p156;
$L__BB2_110:
	setp.lt.s32 	%p157, %r36, 161;
	mov.f64 	%fd320, %fd319;
	mov.u64 	%rd331, %rd330;
	@%p157 bra 	$L__BB2_114;
	ld.shared.f64 	%fd137, [_ZN6thrust24THRUST_300001_SM_1000_NS8cuda_cub4core6detail5shmemE+88];
	ld.shared.u64 	%rd93, [_ZN6thrust24THRUST_300001_SM_1000_NS8cuda_cub4core6detail5shmemE+96];
	abs.f64 	%fd138, %fd319;
	abs.f64 	%fd139, %fd137;
	setp.lt.f64 	%p158, %fd138, %fd139;
	mov.f64 	%fd320, %fd137;
	mov.u64 	%rd331, %rd93;
	@%p158 bra 	$L__BB2_114;
	setp.lt.f64 	%p159, %fd139, %fd138;
	mov.f64 	%fd320, %fd319;
	mov.u64 	%rd331, %rd330;
	@%p159 bra 	$L__BB2_114;
	setp.lt.s64 	%p160, %rd330, %rd93;
	min.s64 	%rd331, %rd330, %rd93;
	selp.f64 	%fd320, %fd319, %fd137, %p160;
$L__BB2_114:
	setp.lt.s32 	%p161, %r36, 193;
	mov.f64 	%fd321, %fd320;
	mov.u64 	%rd332, %rd331;
	@%p161 bra 	$L__BB2_118;
	ld.shared.f64 	%fd142, [_ZN6thrust24THRUST_300001_SM_1000_NS8cuda_cub4core6detail5shmemE+104];
	ld.shared.u64 	%rd96, [_ZN6thrust24THRUST_300001_SM_1000_NS8cuda_cub4core6detail5shmemE+112];
	abs.f64 	%fd143, %fd320;
	abs.f64 	%fd144, %fd142;
	setp.lt.f64 	%p162, %fd143, %fd144;
	mov.f64 	%fd321, %fd142;
	mov.u64 	%rd332, %rd96;
	@%p162 bra 	$L__BB2_118;
	setp.lt.f64 	%p163, %fd144, %fd143;
	mov.f64 	%fd321, %fd320;
	mov.u64 	%rd332, %rd331;
	@%p163 bra 	$L__BB2_118;
	setp.lt.s64 	%p164, %rd331, %rd96;
	min.s64 	%rd332, %rd331, %rd96;
	selp.f64 	%fd321, %fd320, %fd142, %p164;
$L__BB2_118:
	setp.lt.s32 	%p165, %r36, 225;
	mov.u64 	%rd367, %rd332;
	mov.f64 	%fd351, %fd321;
	@%p165 bra 	$L__BB2_204;
	ld.shared.f64 	%fd147, [_ZN6thrust24THRUST_300001_SM_1000_NS8cuda_cub4core6detail5shmemE+120];
	ld.shared.u64 	%rd99, [_ZN6thrust24THRUST_300001_SM_1000_NS8cuda_cub4core6detail5shmemE+128];
	abs.f64 	%fd148, %fd321;
	abs.f64 	%fd149, %fd147;
	setp.lt.f64 	%p166, %fd148, %fd149;
	mov.u64 	%rd367, %rd99;
	mov.f64 	%fd351, %fd147;
	@%p166 bra 	$L__BB2_204;
	setp.lt.f64 	%p167, %fd149, %fd148;
	mov.u64 	%rd367, %rd332;
	mov.f64 	%fd351, %fd321;
	@%p167 bra 	$L__BB2_204;
	setp.lt.s64 	%p168, %rd332, %rd99;
	min.s64 	%rd367, %rd332, %rd99;
	selp.f64 	%fd351, %fd321, %fd147, %p168;
	bra.uni 	$L__BB2_204;
$L__BB2_122:
	mov.u32 	%r17, %tid.x;
	cvt.u64.u32 	%rd200, %r17;
	cvta.to.global.u64 	%rd201, %rd197;
	mul.wide.u32 	%rd202, %r17, 8;
	add.s64 	%rd203, %rd201, %rd202;
	ld.global.f64 	%fd274, [%rd203];
	add.s32 	%r37, %r17, 256;
	cvt.u64.u32 	%rd204, %r37;
	ld.global.f64 	%fd275, [%rd203+2048];
	add.s32 	%r38, %r17, 512;
	cvt.u64.u32 	%rd205, %r38;
	ld.global.f64 	%fd276, [%rd203+4096];
	add.s32 	%r39, %r17, 768;
	cvt.u64.u32 	%rd206, %r39;
	ld.global.f64 	%fd277, [%rd203+6144];
	or.b32  	%r40, %r17, 1024;
	cvt.u64.u32 	%rd101, %r40;
	add.s64 	%rd354, %rd198, %rd101;
	ld.global.f64 	%fd338, [%rd203+8192];
	abs.f64 	%fd278, %fd274;
	abs.f64 	%fd279, %fd275;
	setp.geu.f64 	%p3, %fd278, %fd279;
	selp.f64 	%fd280, %fd274, %fd275, %p3;
	selp.b64 	%rd207, %rd200, %rd204, %p3;
	abs.f64 	%fd281, %fd280;
	abs.f64 	%fd282, %fd276;
	setp.geu.f64 	%p4, %fd281, %fd282;
	selp.f64 	%fd283, %fd280, %fd276, %p4;
	selp.b64 	%rd208, %rd207, %rd205, %p4;
	abs.f64 	%fd284, %fd283;
	abs.f64 	%fd285, %fd277;
	setp.geu.f64 	%p5, %fd284, %fd285;
	selp.f64 	%fd152, %fd283, %fd277, %p5;
	selp.b64 	%rd104, %rd208, %rd206, %p5;
	abs.f64 	%fd153, %fd152;
	abs.f64 	%fd154, %fd338;
	setp.lt.f64 	%p6, %fd153, %fd154;
	@%p6 bra 	$L__BB2_124;
	setp.lt.f64 	%p7, %fd154, %fd153;
	setp.lt.u64 	%p8, %rd104, %rd101;
	or.pred  	%p9, %p7, %p8;
	selp.f64 	%fd338, %fd152, %fd338, %p9;
	add.s64 	%rd211, %rd198, %rd104;
	selp.b64 	%rd354, %rd211, %rd354, %p9;
$L__BB2_124:
	setp.lt.u32 	%p10, %r36, 2560;
	mov.b32 	%r394, 1280;
	@%p10 bra 	$L__BB2_137;
	mov.b32 	%r393, 1280;
	mov.f64 	%fd323, %fd338;
$L__BB2_126:
	cvt.u64.u32 	%rd212, %r393;
	add.s64 	%rd213, %rd200, %rd212;
	mul.wide.u32 	%rd214, %r393, 8;
	cvta.to.global.u64 	%rd215, %rd197;
	add.s64 	%rd217, %rd215, %rd202;
	add.s64 	%rd218, %rd217, %rd214;
	add.s64 	%rd335, %rd213, %rd198;
	ld.global.f64 	%fd324, [%rd218];
	ld.global.f64 	%fd325, [%rd218+2048];
	ld.global.f64 	%fd326, [%rd218+4096];
	ld.global.f64 	%fd327, [%rd218+6144];
	ld.global.f64 	%fd338, [%rd218+8192];
	abs.f64 	%fd163, %fd323;
	abs.f64 	%fd164, %fd324;
	setp.lt.f64 	%p11, %fd163, %fd164;
	@%p11 bra 	$L__BB2_128;
	setp.lt.f64 	%p12, %fd164, %fd163;
	setp.lt.s64 	%p13, %rd354, %rd335;
	or.pred  	%p14, %p12, %p13;
	selp.f64 	%fd324, %fd323, %fd324, %p14;
	selp.b64 	%rd335, %rd354, %rd335, %p14;
$L__BB2_128:
	cvt.u64.u32 	%rd219, %r393;
	add.s64 	%rd220, %rd200, %rd219;
	add.s64 	%rd221, %rd220, %rd198;
	add.s64 	%rd336, %rd221, 256;
	abs.f64 	%fd167, %fd324;
	abs.f64 	%fd168, %fd325;
	setp.lt.f64 	%p15, %fd167, %fd168;
	@%p15 bra 	$L__BB2_130;
	setp.lt.f64 	%p16, %fd168, %fd167;
	add.s64 	%rd226, %rd221, 256;
	setp.lt.s64 	%p17, %rd335, %rd226;
	or.pred  	%p18, %p16, %p17;
	selp.f64 	%fd325, %fd324, %fd325, %p18;
	selp.b64 	%rd336, %rd335, %rd226, %p18;
$L__BB2_130:
	add.s64 	%rd337, %rd221, 512;
	abs.f64 	%fd171, %fd325;
	abs.f64 	%fd172, %fd326;
	setp.lt.f64 	%p19, %fd171, %fd172;
	@%p19 bra 	$L__BB2_132;
	setp.lt.f64 	%p20, %fd172, %fd171;
	add.s64 	%rd234, %rd221, 512;
	setp.lt.s64 	%p21, %rd336, %rd234;
	or.pred  	%p22, %p20, %p21;
	selp.f64 	%fd326, %fd325, %fd326, %p22;
	selp.b64 	%rd337, %rd336, %rd234, %p22;
$L__BB2_132:
	add.s64 	%rd338, %rd221, 768;
	abs.f64 	%fd175, %fd326;
	abs.f64 	%fd176, %fd327;
	setp.lt.f64 	%p23, %fd175, %fd176;
	@%p23 bra 	$L__BB2_134;
	setp.lt.f64 	%p24, %fd176, %fd175;
	setp.lt.s64 	%p25, %rd337, %rd338;
	or.pred  	%p26, %p24, %p25;
	selp.f64 	%fd327, %fd326, %fd327, %p26;
	selp.b64 	%rd338, %rd337, %rd338, %p26;
$L__BB2_134:
	add.s64 	%rd354, %rd221, 1024;
	abs.f64 	%fd179, %fd327;
	abs.f64 	%fd180, %fd338;
	setp.lt.f64 	%p27, %fd179, %fd180;
	@%p27 bra 	$L__BB2_136;
	setp.lt.f64 	%p28, %fd180, %fd179;
	setp.lt.s64 	%p29, %rd338, %rd354;
	or.pred  	%p30, %p28, %p29;
	selp.f64 	%fd338, %fd327, %fd338, %p30;
	selp.b64 	%rd354, %rd338, %rd354, %p30;
$L__BB2_136:
	add.s32 	%r394, %r393, 1280;
	add.s32 	%r43, %r393, 2560;
	setp.le.s32 	%p31, %r43, %r36;
	mov.u32 	%r393, %r394;
	mov.f64 	%fd323, %fd338;
	@%p31 bra 	$L__BB2_126;
$L__BB2_137:
	setp.le.s32 	%p32, %r36, %r394;
	@%p32 bra 	$L__BB2_160;
	sub.s32 	%r21, %r36, %r394;
	setp.ge.s32 	%p33, %r17, %r21;
	@%p33 bra 	$L__BB2_160;
	cvta.to.global.u64 	%rd127, %rd197;
	not.b32 	%r44, %r17;
	add.s32 	%r45, %r36, %r44;
	sub.s32 	%r22, %r45, %r394;
	and.b32  	%r46, %r22, 768;
	setp.eq.s32 	%p34, %r46, 768;
	mov.u32 	%r397, %r17;
	@%p34 bra 	$L__BB2_145;
	add.s32 	%r47, %r17, %r394;
	cvt.u64.u32 	%rd242, %r47;
	add.s64 	%rd342, %rd198, %rd242;
	mul.wide.u32 	%rd243, %r47, 8;
	add.s64 	%rd341, %rd127, %rd243;
	shr.u32 	%r48, %r22, 8;
	add.s32 	%r49, %r48, 1;
	and.b32  	%r50, %r49, 3;
	neg.s32 	%r395, %r50;
	mov.u32 	%r397, %r17;
$L__BB2_141:
	.pragma "nounroll";
	mov.u64 	%rd132, %rd354;
	mov.f64 	%fd184, %fd338;
	ld.global.f64 	%fd185, [%rd341];
	abs.f64 	%fd186, %fd184;
	abs.f64 	%fd187, %fd185;
	setp.lt.f64 	%p35, %fd186, %fd187;
	mov.f64 	%fd338, %fd185;
	mov.u64 	%rd354, %rd342;
	@%p35 bra 	$L__BB2_144;
	setp.lt.f64 	%p36, %fd187, %fd186;
	mov.f64 	%fd338, %fd184;
	mov.u64 	%rd354, %rd132;
	@%p36 bra 	$L__BB2_144;
	setp.lt.s64 	%p37, %rd132, %rd342;
	selp.f64 	%fd338, %fd184, %fd185, %p37;
	min.s64 	%rd354, %rd132, %rd342;
$L__BB2_144:
	add.s32 	%r397, %r397, 256;
	add.s64 	%rd342, %rd342, 256;
	add.s64 	%rd341, %rd341, 2048;
	add.s32 	%r395, %r395, 1;
	setp.ne.s32 	%p38, %r395, 0;
	@%p38 bra 	$L__BB2_141;
$L__BB2_145:
	setp.lt.u32 	%p39, %r22, 768;
	@%p39 bra 	$L__BB2_160;
	add.s32 	%r398, %r397, %r394;
	cvt.u64.u32 	%rd244, %r398;
	add.s64 	%rd349, %rd198, %rd244;
	cvt.u64.u32 	%rd245, %r397;
	cvt.u64.u32 	%rd246, %r394;
	add.s64 	%rd247, %rd245, %rd246;
	shl.b64 	%rd248, %rd247, 3;
	add.s64 	%rd249, %rd248, %rd127;
	add.s64 	%rd348, %rd249, 6144;
	mul.wide.u32 	%rd250, %r398, 8;
	add.s64 	%rd347, %rd127, %rd250;
	add.s32 	%r399, %r397, 512;
$L__BB2_147:
	mov.u32 	%r32, %r399;
	ld.global.f64 	%fd193, [%rd347];
	abs.f64 	%fd194, %fd338;
	abs.f64 	%fd195, %fd193;
	setp.lt.f64 	%p40, %fd194, %fd195;
	mov.f64 	%fd335, %fd193;
	mov.u64 	%rd351, %rd349;
	@%p40 bra 	$L__BB2_150;
	setp.lt.f64 	%p41, %fd195, %fd194;
	mov.f64 	%fd335, %fd338;
	mov.u64 	%rd351, %rd354;
	@%p41 bra 	$L__BB2_150;
	setp.lt.s64 	%p42, %rd354, %rd349;
	selp.f64 	%fd335, %fd338, %fd193, %p42;
	min.s64 	%rd351, %rd354, %rd349;
$L__BB2_150:
	add.s32 	%r51, %r398, 256;
	cvt.u64.u32 	%rd251, %r51;
	add.s64 	%rd148, %rd198, %rd251;
	ld.global.f64 	%fd198, [%rd348+-4096];
	abs.f64 	%fd199, %fd335;
	abs.f64 	%fd200, %fd198;
	setp.lt.f64 	%p43, %fd199, %fd200;
	mov.f64 	%fd336, %fd198;
	mov.u64 	%rd352, %rd148;
	@%p43 bra 	$L__BB2_153;
	setp.lt.f64 	%p44, %fd200, %fd199;
	mov.f64 	%fd336, %fd335;
	mov.u64 	%rd352, %rd351;
	@%p44 bra 	$L__BB2_153;
	setp.lt.s64 	%p45, %rd351, %rd148;
	selp.f64 	%fd336, %fd335, %fd198, %p45;
	min.s64 	%rd352, %rd351, %rd148;
$L__BB2_153:
	add.s32 	%r52, %r398, 512;
	cvt.u64.u32 	%rd252, %r52;
	add.s64 	%rd151, %rd198, %rd252;
	ld.global.f64 	%fd203, [%rd348+-2048];
	abs.f64 	%fd204, %fd336;
	abs.f64 	%fd205, %fd203;
	setp.lt.f64 	%p46, %fd204, %fd205;
	mov.f64 	%fd337, %fd203;
	mov.u64 	%rd353, %rd151;
	@%p46 bra 	$L__BB2_156;
	setp.lt.f64 	%p47, %fd205, %fd204;
	mov.f64 	%fd337, %fd336;
	mov.u64 	%rd353, %rd352;
	@%p47 bra 	$L__BB2_156;
	setp.lt.s64 	%p48, %rd352, %rd151;
	selp.f64 	%fd337, %fd336, %fd203, %p48;
	min.s64 	%rd353, %rd352, %rd151;
$L__BB2_156:
	add.s32 	%r53, %r398, 768;
	cvt.u64.u32 	%rd253, %r53;
	add.s64 	%rd154, %rd198, %rd253;
	ld.global.f64 	%fd208, [%rd348];
	abs.f64 	%fd209, %fd337;
	abs.f64 	%fd210, %fd208;
	setp.lt.f64 	%p49, %fd209, %fd210;
	mov.f64 	%fd338, %fd208;
	mov.u64 	%rd354, %rd154;
	@%p49 bra 	$L__BB2_159;
	setp.lt.f64 	%p50, %fd210, %fd209;
	mov.f64 	%fd338, %fd337;
	mov.u64 	%rd354, %rd353;
	@%p50 bra 	$L__BB2_159;
	setp.lt.s64 	%p51, %rd353, %rd154;
	selp.f64 	%fd338, %fd337, %fd208, %p51;
	min.s64 	%rd354, %rd353, %rd154;
$L__BB2_159:
	add.s64 	%rd349, %rd349, 1024;
	add.s64 	%rd348, %rd348, 8192;
	add.s64 	%rd347, %rd347, 8192;
	add.s32 	%r399, %r32, 1024;
	add.s32 	%r54, %r32, 512;
	add.s32 	%r398, %r398, 1024;
	setp.lt.s32 	%p52, %r54, %r21;
	@%p52 bra 	$L__BB2_147;
$L__BB2_160:
	// begin inline asm
	mov.u32 %r55, %laneid;
	// end inline asm
	mov.b64 	%rd254, %fd338;
	mov.b64 	{%r57, %r62}, %rd254;
	mov.b32 	%r73, 1;
	mov.b32 	%r74, 31;
	mov.b32 	%r75, -1;
	// begin inline asm
	shfl.sync.down.b32 %r56, %r57, %r73, %r74, %r75;
	// end inline asm
	// begin inline asm
	shfl.sync.down.b32 %r61, %r62, %r73, %r74, %r75;
	// end inline asm
	mov.b64 	%rd255, {%r56, %r61};
	mov.b64 	%fd214, %rd255;
	mov.b64 	{%r67, %r72}, %rd354;
	// begin inline asm
	shfl.sync.down.b32 %r66, %r67, %r73, %r74, %r75;
	// end inline asm
	// begin inline asm
	shfl.sync.down.b32 %r71, %r72, %r73, %r74, %r75;
	// end inline asm
	mov.b64 	%rd161, {%r66, %r71};
	setp.gt.s32 	%p53, %r55, 30;
	mov.f64 	%fd340, %fd338;
	mov.u64 	%rd356, %rd354;
	@%p53 bra 	$L__BB2_164;
	abs.f64 	%fd215, %fd338;
	abs.f64 	%fd216, %fd214;
	setp.lt.f64 	%p54, %fd215, %fd216;
	mov.f64 	%fd340, %fd214;
	mov.u64 	%rd356, %rd161;
	@%p54 bra 	$L__BB2_164;
	setp.lt.f64 	%p55, %fd216, %fd215;
	mov.f64 	%fd340, %fd338;
	mov.u64 	%rd356, %rd354;
	@%p55 bra 	$L__BB2_164;
	setp.lt.s64 	%p56, %rd354, %rd161;
	selp.f64 	%fd340, %fd338, %fd214, %p56;
	min.s64 	%rd356, %rd354, %rd161;
$L__BB2_164:
	mov.b64 	%rd256, %fd340;
	mov.b64 	{%r77, %r82}, %rd256;
	mov.b32 	%r93, 2;
	mov.b32 	%r94, 31;
	mov.b32 	%r95, -1;
	// begin inline asm
	shfl.sync.down.b32 %r76, %r77, %r93, %r94, %r95;
	// end inline asm
	// begin inline asm
	shfl.sync.down.b32 %r81, %r82, %r93, %r94, %r95;
	// end inline asm
	mov.b64 	%rd257, {%r76, %r81};
	mov.b64 	%fd219, %rd257;
	mov.b64 	{%r87, %r92}, %rd356;
	// begin inline asm
	shfl.sync.down.b32 %r86, %r87, %r93, %r94, %r95;
	// end inline asm
	// begin inline asm
	shfl.sync.down.b32 %r91, %r92, %r93, %r94, %r95;
	// end inline asm
	mov.b64 	%rd164, {%r86, %r91};
	setp.gt.s32 	%p57, %r55, 29;
	mov.f64 	%fd341, %fd340;
	mov.u64 	%rd357, %rd356;
	@%p57 bra 	$L__BB2_168;
	abs.f64 	%fd220, %fd340;
	abs.f64 	%fd221, %fd219;
	setp.lt.f64 	%p58, %fd220, %fd221;
	mov.f64 	%fd341, %fd219;
	mov.u64 	%rd357, %rd164;
	@%p58 bra 	$L__BB2_168;
	setp.lt.f64 	%p59, %fd221, %fd220;
	mov.f64 	%fd341, %fd340;
	mov.u64 	%rd357, %rd356;
	@%p59 bra 	$L__BB2_168;
	setp.lt.s64 	%p60, %rd356, %rd164;
	selp.f64 	%fd341, %fd340, %fd219, %p60;
	min.s64 	%rd357, %rd356, %rd164;
$L__BB2_168:
	mov.b64 	%rd258, %fd341;
	mov.b64 	{%r97, %r102}, %rd258;
	mov.b32 	%r113, 4;
	mov.b32 	%r114, 31;
	mov.b32 	%r115, -1;
	// begin inline asm
	shfl.sync.down.b32 %r96, %r97, %r113, %r114, %r115;
	// end inline asm
	// begin inline asm
	shfl.sync.down.b32 %r101, %r102, %r113, %r114, %r115;
	// end inline asm
	mov.b64 	%rd259, {%r96, %r101};
	mov.b64 	%fd224, %rd259;
	mov.b64 	{%r107, %r112}, %rd357;
	// begin inline asm
	shfl.sync.down.b32 %r106, %r107, %r113, %r114, %r115;
	// end inline asm
	// begin inline asm
	shfl.sync.down.b32 %r111, %r112, %r113, %r114, %r115;
	// end inline asm
	mov.b64 	%rd167, {%r106, %r111};
	setp.gt.s32 	%p61, %r55, 27;
	mov.f64 	%fd342, %fd341;
	mov.u64 	%rd358, %rd357;
	@%p61 bra 	$L__BB2_172;
	abs.f64 	%fd225, %fd341;
	abs.f64 	%fd226, %fd224;
	setp.lt.f64 	%p62, %fd225, %fd226;
	mov.f64 	%fd342, %fd224;
	mov.u64 	%rd358, %rd167;
	@%p62 bra 	$L__BB2_172;
	setp.lt.f64 	%p63, %fd226, %fd225;
	mov.f64 	%fd342, %fd341;
	mov.u64 	%rd358, %rd357;
	@%p63 bra 	$L__BB2_172;
	setp.lt.s64 	%p64, %rd357, %rd167;
	selp.f64 	%fd342, %fd341, %fd224, %p64;
	min.s64 	%rd358, %rd357, %rd167;
$L__BB2_172:
	mov.b64 	%rd260, %fd342;
	mov.b64 	{%r117, %r122}, %rd260;
	mov.b32 	%r133, 8;
	mov.b32 	%r134, 31;
	mov.b32 	%r135, -1;
	// begin inline asm
	shfl.sync.down.b32 %r116, %r117, %r133, %r134, %r135;
	// end inline asm
	// begin inline asm
	shfl.sync.down.b32 %r121, %r122, %r133, %r134, %r135;
	// end inline asm
	mov.b64 	%rd261, {%r116, %r121};
	mov.b64 	%fd229, %rd261;
	mov.b64 	{%r127, %r132}, %rd358;
	// begin inline asm
	shfl.sync.down.b32 %r126, %r127, %r133, %r134, %r135;
	// end inline asm
	// begin inline asm
	shfl.sync.down.b32 %r131, %r132, %r133, %r134, %r135;
	// end inline asm
	mov.b64 	%rd170, {%r126, %r131};
	setp.gt.s32 	%p65, %r55, 23;
	mov.f64 	%fd343, %fd342;
	mov.u64 	%rd359, %rd358;
	@%p65 bra 	$L__BB2_176;
	abs.f64 	%fd230, %fd342;
	abs.f64 	%fd231, %fd229;
	setp.lt.f64 	%p66, %fd230, %fd231;
	mov.f64 	%fd343, %fd229;
	mov.u64 	%rd359, %rd170;
	@%p66 bra 	$L__BB2_176;
	setp.lt.f64 	%p67, %fd231, %fd230;
	mov.f64 	%fd343, %fd342;
	mov.u64 	%rd359, %rd358;
	@%p67 bra 	$L__BB2_176;
	setp.lt.s64 	%p68, %rd358, %rd170;
	selp.f64 	%fd343, %fd342, %fd229, %p68;
	min.s64 	%rd359, %rd358, %rd170;
$L__BB2_176:
	mov.b64 	%rd262, %fd343;
	mov.b64 	{%r137, %r142}, %rd262;
	mov.b32 	%r153, 16;
	mov.b32 	%r154, 31;
	mov.b32 	%r155, -1;
	// begin inline asm
	shfl.sync.down.b32 %r136, %r137, %r153, %r154, %r155;
	// end inline asm
	// begin inline asm
	shfl.sync.down.b32 %r141, %r142, %r153, %r154, %r155;
	// end inline asm
	mov.b64 	%rd263, {%r136, %r141};
	mov.b64 	%fd234, %rd263;
	mov.b64 	{%r147, %r152}, %rd359;
	// begin inline asm
	shfl.sync.down.b32 %r146, %r147, %r153, %r154, %r155;
	// end inline asm
	// begin inline asm
	shfl.sync.down.b32 %r151, %r152, %r153, %r154, %r155;
	// end inline asm
	mov.b64 	%rd173, {%r146, %r151};
	setp.gt.s32 	%p69, %r55, 15;
	mov.f64 	%fd351, %fd343;
	mov.u64 	%rd367, %rd359;
	@%p69 bra 	$L__BB2_180;
	abs.f64 	%fd235, %fd343;
	abs.f64 	%fd236, %fd234;
	setp.lt.f64 	%p70, %fd235, %fd236;
	mov.f64 	%fd351, %fd234;
	mov.u64 	%rd367, %rd173;
	@%p70 bra 	$L__BB2_180;
	setp.lt.f64 	%p71, %fd236, %fd235;
	mov.f64 	%fd351, %fd343;
	mov.u64 	%rd367, %rd359;
	@%p71 bra 	$L__BB2_180;
	setp.lt.s64 	%p72, %rd359, %rd173;
	selp.f64 	%fd351, %fd343, %fd234, %p72;
	min.s64 	%rd367, %rd359, %rd173;
$L__BB2_180:
	setp.ne.s32 	%p73, %r55, 0;
	@%p73 bra 	$L__BB2_182;
	shr.u32 	%r156, %r17, 1;
	and.b32  	%r157, %r156, 496;
	mov.u32 	%r158, _ZN6thrust24THRUST_300001_SM_1000_NS8cuda_cub4core6detail5shmemE;
	add.s32 	%r159, %r158, %r157;
	st.shared.f64 	[%r159+8], %fd351;
	st.shared.u64 	[%r159+16], %rd367;
$L__BB2_182:
	bar.sync 	0;
	setp.ne.s32 	%p74, %r17, 0;
	@%p74 bra 	$L__BB2_204;
	ld.shared.f64 	%fd239, [_ZN6thrust24THRUST_300001_SM_1000_NS8cuda_cub4core6detail5shmemE+24];
	ld.shared.u64 	%rd176, [_ZN6thrust24THRUST_300001_SM_1000_NS8cuda_cub4core6detail5shmemE+32];
	abs.f64 	%fd240, %fd351;
	abs.f64 	%fd241, %fd239;
	setp.lt.f64 	%p75, %fd240, %fd241;
	mov.f64 	%fd345, %fd239;
	mov.u64 	%rd361, %rd176;
	@%p75 bra 	$L__BB2_186;
	setp.lt.f64 	%p76, %fd241, %fd240;
	mov.f64 	%fd345, %fd351;
	mov.u64 	%rd361, %rd367;
	@%p76 bra 	$L__BB2_186;
	setp.lt.s64 	%p77, %rd367, %rd176;
	selp.f64 	%fd345, %fd351, %fd239, %p77;
	min.s64 	%rd361, %rd367, %rd176;
$L__BB2_186:
	ld.shared.f64 	%fd244, [_ZN6thrust24THRUST_300001_SM_1000_NS8cuda_cub4core6detail5shmemE+40];
	ld.shared.u64 	%rd179, [_ZN6thrust24THRUST_300001_SM_1000_NS8cuda_cub4core6detail5shmemE+48];
	abs.f64 	%fd245, %fd345;
	abs.f64 	%fd246, %fd244;
	setp.lt.f64 	%p78, %fd245, %fd246;
	mov.f64 	%fd346, %fd244;
	mov.u64 	%rd362, %rd179;
	@%p78 bra 	$L__BB2_189;
	setp.lt.f64 	%p79, %fd246, %fd245;
	mov.f64 	%fd346, %fd345;
	mov.u64 	%rd362, %rd361;
	@%p79 bra 	$L__BB2_189;
	setp.lt.s64 	%p80, %rd361, %rd179;
	selp.f64 	%fd346, %fd345, %fd244, %p80;
	min.s64 	%rd362, %rd361, %rd179;
$L__BB2_189:
	ld.shared.f64 	%fd249, [_ZN6thrust24THRUST_300001_SM_1000_NS8cuda_cub4core6detail5shmemE+56];
	ld.shared.u64 	%rd182, [_ZN6thrust24THRUST_300001_SM_1000_NS8cuda_cub4core6detail5shmemE+64];
	abs.f64 	%fd250, %fd346;
	abs.f64 	%fd251, %fd249;
	setp.lt.f64 	%p81, %fd250, %fd251;
	mov.f64 	%fd347, %fd249;
	mov.u64 	%rd363, %rd182;
	@%p81 bra 	$L__BB2_192;
	setp.lt.f64 	%p82, %fd251, %fd250;
	mov.f64 	%fd347, %fd346;
	mov.u64 	%rd363, %rd362;
	@%p82 bra 	$L__BB2_192;
	setp.lt.s64 	%p83, %rd362, %rd182;
	selp.f64 	%fd347, %fd346, %fd249, %p83;
	min.s64 	%rd363, %rd362, %rd182;
$L__BB2_192:
	ld.shared.f64 	%fd254, [_ZN6thrust24THRUST_300001_SM_1000_NS8cuda_cub4core6detail5shmemE+72];
	ld.shared.u64 	%rd185, [_ZN6thrust24THRUST_300001_SM_1000_NS8cuda_cub4core6detail5shmemE+80];
	abs.f64 	%fd255, %fd347;
	abs.f64 	%fd256, %fd254;
	setp.lt.f64 	%p84, %fd255, %fd256;
	mov.f64 	%fd348, %fd254;
	mov.u64 	%rd364, %rd185;
	@%p84 bra 	$L__BB2_195;
	setp.lt.f64 	%p85, %fd256, %fd255;
	mov.f64 	%fd348, %fd347;
	mov.u64 	%rd364, %rd363;
	@%p85 bra 	$L__BB2_195;
	setp.lt.s64 	%p86, %rd363, %rd185;
	selp.f64 	%fd348, %fd347, %fd254, %p86;
	min.s64 	%rd364, %rd363, %rd185;
$L__BB2_195:
	ld.shared.f64 	%fd259, [_ZN6thrust24THRUST_300001_SM_1000_NS8cuda_cub4core6detail5shmemE+88];
	ld.shared.u64 	%rd188, [_ZN6thrust24THRUST_300001_SM_1000_NS8cuda_cub4core6detail5shmemE+96];
	abs.f64 	%fd260, %fd348;
	abs.f64 	%fd261, %fd259;
	setp.lt.f64 	%p87, %fd260, %fd261;
	mov.f64 	%fd349, %fd259;
	mov.u64 	%rd365, %rd188;
	@%p87 bra 	$L__BB2_198;
	setp.lt.f64 	%p88, %fd261, %fd260;
	mov.f64 	%fd349, %fd348;
	mov.u64 	%rd365, %rd364;
	@%p88 bra 	$L__BB2_198;
	setp.lt.s64 	%p89, %rd364, %rd188;
	selp.f64 	%fd349, %fd348, %fd259, %p89;
	min.s64 	%rd365, %rd364, %rd188;
$L__BB2_198:
	ld.shared.f64 	%fd264, [_ZN6thrust24THRUST_300001_SM_1000_NS8cuda_cub4core6detail5shmemE+104];
	ld.shared.u64 	%rd191, [_ZN6thrust24THRUST_300001_SM_1000_NS8cuda_cub4core6detail5shmemE+112];
	abs.f64 	%fd265, %fd349;
	abs.f64 	%fd266, %fd264;
	setp.lt.f64 	%p90, %fd265, %fd266;
	mov.f64 	%fd350, %fd264;
	mov.u64 	%rd366, %rd191;
	@%p90 bra 	$L__BB2_201;
	setp.lt.f64 	%p91, %fd266, %fd265;
	mov.f64 	%fd350, %fd349;
	mov.u64 	%rd366, %rd365;
	@%p91 bra 	$L__BB2_201;
	setp.lt.s64 	%p92, %rd365, %rd191;
	selp.f64 	%fd350, %fd349, %fd264, %p92;
	min.s64 	%rd366, %rd365, %rd191;
$L__BB2_201:
	ld.shared.f64 	%fd269, [_ZN6thrust24THRUST_300001_SM_1000_NS8cuda_cub4core6detail5shmemE+120];
	ld.shared.u64 	%rd194, [_ZN6thrust24THRUST_300001_SM_1000_NS8cuda_cub4core6detail5shmemE+128];
	abs.f64 	%fd270, %fd350;
	abs.f64 	%fd271, %fd269;
	setp.lt.f64 	%p93, %fd270, %fd271;
	mov.u64 	%rd367, %rd194;
	mov.f64 	%fd351, %fd269;
	@%p93 bra 	$L__BB2_204;
	setp.lt.f64 	%p94, %fd271, %fd270;
	mov.u64 	%rd367, %rd366;
	mov.f64 	%fd351, %fd350;
	@%p94 bra 	$L__BB2_204;
	setp.lt.s64 	%p95, %rd366, %rd194;
	selp.f64 	%fd351, %fd350, %fd269, %p95;
	min.s64 	%rd367, %rd366, %rd194;
$L__BB2_204:
	mov.u32 	%r387, %tid.x;
	setp.ne.s32 	%p212, %r387, 0;
	@%p212 bra 	$L__BB2_206;
	ld.param.u64 	%rd297, [_ZN6thrust24THRUST_300001_SM_1000_NS8cuda_cub4core6detail13_kernel_agentINS1_8__reduce11ReduceAgentINS0_12zip_iteratorIN4cuda3std3__45tupleIJNS0_10device_ptrIdEENS0_17counting_iteratorIlNS0_11use_defaultESF_SF_EEEEEEEPNSB_IJdlEEESJ_iNS1_9__extrema9arg_max_fIdl10comparatorEEEEJSI_SK_iSO_EEEvDpT0__param_1];
	cvta.to.global.u64 	%rd296, %rd297;
	st.global.f64 	[%rd296], %fd351;
	st.global.u64 	[%rd296+8], %rd367;
$L__BB2_206:
	ret;

}
	// .globl	_ZN6thrust24THRUST_300001_SM_1000_NS8cuda_cub4core6detail13_kernel_agentINS1_8__reduce11ReduceAgentINS0_12zip_iteratorIN4cuda3std3__45tupleIJNS0_10device_ptrIdEENS0_17counting_iteratorIlNS0_11use_defaultESF_SF_EEEEEEEPNSB_IJdlEEESJ_iNS1_9__extrema9arg_max_fIdl10comparatorEEEEJSI_SK_iN3cub18CUB_300001_SM_100013GridEvenShareIiEENSR_9GridQueueIjEESO_EEEvDpT0_
.visible .entry _ZN6thrust24THRUST_300001_SM_1000_NS8cuda_cub4core6detail13_kernel_agentINS1_8__reduce11ReduceAgentINS0_12zip_iteratorIN4cuda3std3__45tupleIJNS0_10device_ptrIdEENS0_17counting_iteratorIlNS0_11use_defaultESF_SF_EEEEEEEPNSB_IJdlEEESJ_iNS1_9__extrema9arg_max_fIdl10comparatorEEEEJSI_SK_iN3cub18CUB_300001_SM_100013GridEvenShareIiEENSR_9GridQueueIjEESO_EEEvDpT0_(
	.param .align 8 .b8 _ZN6thrust24THRUST_300001_SM_1000_NS8cuda_cub4core6detail13_kernel_agentINS1_8__reduce11ReduceAgentINS0_12zip_iteratorIN4cuda3std3__45tupleIJNS0_10device_ptrIdEENS0_17counting_iteratorIlNS0_11use_defaultESF_SF_EEEEEEEPNSB_IJdlEEESJ_iNS1_9__extrema9arg_max_fIdl10comparatorEEEEJSI_SK_iN3cub18CUB_300001_SM_100013GridEvenShareIiEENSR_9GridQueueIjEESO_EEEvDpT0__param_0[16],
	.param .u64 .ptr .align 1 _ZN6thrust24THRUST_300001_SM_1000_NS8cuda_cub4core6detail13_kernel_agentINS1_8__reduce11ReduceAgentINS0_12zip_iteratorIN4cuda3std3__45tupleIJNS0_10device_ptrIdEENS0_17counting_iteratorIlNS0_11use_defaultESF_SF_EEEEEEEPNSB_IJdlEEESJ_iNS1_9__extrema9arg_max_fIdl10comparatorEEEEJSI_SK_iN3cub18CUB_300001_SM_100013GridEvenShareIiEENSR_9GridQueueIjEESO_EEEvDpT0__param_1,
	.param .u32 _ZN6thrust24THRUST_300001_SM_1000_NS8cuda_cub4core6detail13_kernel_agentINS1_8__reduce11ReduceAgentINS0_12zip_iteratorIN4cuda3std3__45tupleIJNS0_10device_ptrIdEENS0_17counting_iteratorIlNS0_11use_defaultESF_SF_EEEEEEEPNSB_IJdlEEESJ_iNS1_9__extrema9arg_max_fIdl10comparatorEEEEJSI_SK_iN3cub18CUB_300001_SM_100013GridEvenShareIiEENSR_9GridQueueIjEESO_EEEvDpT0__param_2,
	.param .align 4 .b8 _ZN6thrust24THRUST_300001_SM_1000_NS8cuda_cub4core6detail13_kernel_agentINS1_8__reduce11ReduceAgentINS0_12zip_iteratorIN4cuda3std3__45tupleIJNS0_10device_ptrIdEENS0_17counting_iteratorIlNS0_11use_defaultESF_SF_EEEEEEEPNSB_IJdlEEESJ_iNS1_9__extrema9arg_max_fIdl10comparatorEEEEJSI_SK_iN3cub18CUB_300001_SM_100013GridEvenShareIiEENSR_9GridQueueIjEESO_EEEvDpT0__param_3[40],
	.param .align 8 .b8 _ZN6thrust24THRUST_300001_SM_1000_NS8cuda_cub4core6detail13_kernel_agentINS1_8__reduce11ReduceAgentINS0_12zip_iteratorIN4cuda3std3__45tupleIJNS0_10device_ptrIdEENS0_17counting_iteratorIlNS0_11use_defaultESF_SF_EEEEEEEPNSB_IJdlEEESJ_iNS1_9__extrema9arg_max_fIdl10comparatorEEEEJSI_SK_iN3cub18CUB_300001_SM_100013GridEvenShareIiEENSR_9GridQueueIjEESO_EEEvDpT0__param_4[8],
	.param .align 1 .b8 _ZN6thrust24THRUST_300001_SM_1000_NS8cuda_cub4core6detail13_kernel_agentINS1_8__reduce11ReduceAgentINS0_12zip_iteratorIN4cuda3std3__45tupleIJNS0_10device_ptrIdEENS0_17counting_iteratorIlNS0_11use_defaultESF_SF_EEEEEEEPNSB_IJdlEEESJ_iNS1_9__extrema9arg_max_fIdl10comparatorEEEEJSI_SK_iN3cub18CUB_300001_SM_100013GridEvenShareIiEENSR_9GridQueueIjEESO_EEEvDpT0__param_5[1]
)
.maxntid 256
{
	.reg .pred 	%p<215>;
	.reg .b32 	%r<437>;
	.reg .b64 	%rd<318>;
	.reg .b64 	%fd<352>;

	ld.param.u64 	%rd3, [_ZN6thrust24THRUST_300001_SM_1000_NS8cuda_cub4core6detail13_kernel_agentINS1_8__reduce11ReduceAgentINS0_12zip_iteratorIN4cuda3std3__45tupleIJNS0_10device_ptrIdEENS0_17counting_iteratorIlNS0_11use_defaultESF_SF_EEEEEEEPNSB_IJdlEEESJ_iNS1_9__extrema9arg_max_fIdl10comparatorEEEEJSI_SK_iN3cub18CUB_300001_SM_100013GridEvenShareIiEENSR_9GridQueueIjEESO_EEEvDpT0__param_0+8];
	ld.param.u64 	%rd181, [_ZN6thrust24THRUST_300001_SM_1000_NS8cuda_cub4core6detail13_kernel_agentINS1_8__reduce11ReduceAgentINS0_12zip_iteratorIN4cuda3std3__45tupleIJNS0_10device_ptrIdEENS0_17counting_iteratorIlNS0_11use_defaultESF_SF_EEEEEEEPNSB_IJdlEEESJ_iNS1_9__extrema9arg_max_fIdl10comparatorEEEEJSI_SK_iN3cub18CUB_300001_SM_100013GridEvenShareIiEENSR_9GridQueueIjEESO_EEEvDpT0__param_0];
	ld.param.u64 	%rd182, [_ZN6thrust24THRUST_300001_SM_1000_NS8cuda_cub4core6detail13_kernel_agentINS1_8__reduce11ReduceAgentINS0_12zip_iteratorIN4cuda3std3__45tupleIJNS0_10device_ptrIdEENS0_17counting_iteratorIlNS0_11use_defaultESF_SF_EEEEEEEPNSB_IJdlEEESJ_iNS1_9__extrema9arg_max_fIdl10comparatorEEEEJSI_SK_iN3cub18CUB_300001_SM_100013GridEvenShareIiEENSR_9GridQueueIjEESO_EEEvDpT0__param_4];
	ld.param.u32 	%r66, [_ZN6thrust24THRUST_300001_SM_1000_NS8cuda_cub4core6detail13_kernel_agentINS1_8__reduce11ReduceAgentINS0_12zip_iteratorIN4cuda3std3__45tupleIJNS0_10device_ptrIdEENS0_17counting_iteratorIlNS0_11use_defaultESF_SF_EEEEEEEPNSB_IJdlEEESJ_iNS1_9__extrema9arg_max_fIdl10comparatorEEEEJSI_SK_iN3cub18CUB_300001_SM_100013GridEvenShareIiEENSR_9GridQueueIjEESO_EEEvDpT0__param_2];
	cvta.to.global.u64 	%rd1, %rd182;
	cvta.to.global.u64 	%rd2, %rd181;
	mov.u32 	%r1, %ctaid.x;
	mul.lo.s32 	%r2, %r1, 1280;
	mov.u32 	%r67, %nctaid.x;
	mul.lo.s32 	%r3, %r67, 1280;
	add.s32 	%r68, %r2, 1280;
	setp.le.s32 	%p1, %r68, %r66;
	@%p1 bra 	$L__BB3_121;
	sub.s32 	%r4, %r66, %r2;
	mov.u32 	%r5, %tid.x;
	setp.ge.s32 	%p98, %r5, %r4;
	mov.f64 	%fd298, 0d0000000000000000;
	mov.b64 	%rd264, 0;
	mov.u32 	%r420, %r5;
	@%p98 bra 	$L__BB3_3;
	add.s32 	%r190, %r2, %r5;
	cvt.s64.s32 	%rd219, %r190;
	mul.wide.s32 	%rd220, %r190, 8;
	add.s64 	%rd221, %rd2, %rd220;
	add.s64 	%rd264, %rd3, %rd219;
	ld.global.f64 	%fd298, [%rd221];
	add.s32 	%r420, %r5, 256;
$L__BB3_3:
	setp.ge.s32 	%p99, %r420, %r4;
	@%p99 bra 	$L__BB3_25;
	not.b32 	%r191, %r420;
	add.s32 	%r192, %r66, %r191;
	sub.s32 	%r8, %r192, %r2;
	and.b32  	%r193, %r8, 768;
	setp.eq.s32 	%p100, %r193, 768;
	@%p100 bra 	$L__BB3_10;
	add.s32 	%r418, %r420, %r2;
	shr.u32 	%r194, %r8, 8;
	add.s32 	%r195, %r194, 1;
	and.b32  	%r196, %r195, 3;
	neg.s32 	%r417, %r196;
$L__BB3_6:
	.pragma "nounroll";
	mov.u64 	%rd6, %rd264;
	mov.f64 	%fd3, %fd298;
	cvt.s64.s32 	%rd223, %r418;
	add.s64 	%rd7, %rd3, %rd223;
	mul.wide.s32 	%rd224, %r418, 8;
	add.s64 	%rd225, %rd2, %rd224;
	ld.global.f64 	%fd4, [%rd225];
	abs.f64 	%fd5, %fd3;
	abs.f64 	%fd6, %fd4;
	setp.lt.f64 	%p101, %fd5, %fd6;
	mov.u64 	%rd264, %rd7;
	mov.f64 	%fd298, %fd4;
	@%p101 bra 	$L__BB3_9;
	setp.lt.f64 	%p102, %fd6, %fd5;
	mov.u64 	%rd264, %rd6;
	mov.f64 	%fd298, %fd3;
	@%p102 bra 	$L__BB3_9;
	setp.lt.s64 	%p103, %rd6, %rd7;
	min.s64 	%rd264, %rd6, %rd7;
	selp.f64 	%fd298, %fd3, %fd4, %p103;
$L__BB3_9:
	add.s32 	%r420, %r420, 256;
	add.s32 	%r418, %r418, 256;
	add.s32 	%r417, %r417, 1;
	setp.ne.s32 	%p104, %r417, 0;
	@%p104 bra 	$L__BB3_6;
$L__BB3_10:
	setp.lt.u32 	%p105, %r8, 768;
	@%p105 bra 	$L__BB3_25;
	add.s32 	%r421, %r420, %r2;
	add.s32 	%r424, %r421, 256;
	add.s32 	%r423, %r421, 512;
	add.s32 	%r422, %r421, 768;
	add.s64 	%rd12, %rd2, 4096;
$L__BB3_12:
	cvt.s64.s32 	%rd226, %r424;
	add.s64 	%rd14, %rd3, %rd226;
	cvt.s64.s32 	%rd227, %r423;
	add.s64 	%rd15, %rd3, %rd227;
	cvt.s64.s32 	%rd228, %r422;
	add.s64 	%rd16, %rd3, %rd228;
	cvt.s64.s32 	%rd229, %r421;
	mul.wide.s32 	%rd230, %r421, 8;
	add.s64 	%rd17, %rd12, %rd230;
	add.s64 	%rd18, %rd3, %rd229;
	ld.global.f64 	%fd12, [%rd17+-4096];
	abs.f64 	%fd13, %fd298;
	abs.f64 	%fd14, %fd12;
	setp.lt.f64 	%p106, %fd13, %fd14;
	mov.u64 	%rd261, %rd18;
	mov.f64 	%fd295, %fd12;
	@%p106 bra 	$L__BB3_15;
	setp.lt.f64 	%p107, %fd14, %fd13;
	mov.u64 	%rd261, %rd264;
	mov.f64 	%fd295, %fd298;
	@%p107 bra 	$L__BB3_15;
	setp.lt.s64 	%p108, %rd264, %rd18;
	min.s64 	%rd261, %rd264, %rd18;
	selp.f64 	%fd295, %fd298, %fd12, %p108;
$L__BB3_15:
	ld.global.f64 	%fd17, [%rd17+-2048];
	abs.f64 	%fd18, %fd295;
	abs.f64 	%fd19, %fd17;
	setp.lt.f64 	%p109, %fd18, %fd19;
	mov.u64 	%rd262, %rd14;
	mov.f64 	%fd296, %fd17;
	@%p109 bra 	$L__BB3_18;
	setp.lt.f64 	%p110, %fd19, %fd18;
	mov.u64 	%rd262, %rd261;
	mov.f64 	%fd296, %fd295;
	@%p110 bra 	$L__BB3_18;
	setp.lt.s64 	%p111, %rd261, %rd14;
	min.s64 	%rd262, %rd261, %rd14;
	selp.f64 	%fd296, %fd295, %fd17, %p111;
$L__BB3_18:
	ld.global.f64 	%fd22, [%rd17];
	abs.f64 	%fd23, %fd296;
	abs.f64 	%fd24, %fd22;
	setp.lt.f64 	%p112, %fd23, %fd24;
	mov.u64 	%rd263, %rd15;
	mov.f64 	%fd297, %fd22;
	@%p112 bra 	$L__BB3_21;
	setp.lt.f64 	%p113, %fd24, %fd23;
	mov.u64 	%rd263, %rd262;
	mov.f64 	%fd297, %fd296;
	@%p113 bra 	$L__BB3_21;
	setp.lt.s64 	%p114, %rd262, %rd15;
	min.s64 	%rd263, %rd262, %rd15;
	selp.f64 	%fd297, %fd296, %fd22, %p114;
$L__BB3_21:
	ld.global.f64 	%fd27, [%rd17+2048];
	abs.f64 	%fd28, %fd297;
	abs.f64 	%fd29, %fd27;
	setp.lt.f64 	%p115, %fd28, %fd29;
	mov.u64 	%rd264, %rd16;
	mov.f64 	%fd298, %fd27;
	@%p115 bra 	$L__BB3_24;
	setp.lt.f64 	%p116, %fd29, %fd28;
	mov.u64 	%rd264, %rd263;
	mov.f64 	%fd298, %fd297;
	@%p116 bra 	$L__BB3_24;
	setp.lt.s64 	%p117, %rd263, %rd16;
	min.s64 	%rd264, %rd263, %rd16;
	selp.f64 	%fd298, %fd297, %fd27, %p117;
$L__BB3_24:
	add.s32 	%r420, %r420, 1024;
	add.s32 	%r424, %r424, 1024;
	add.s32 	%r423, %r423, 1024;
	add.s32 	%r422, %r422, 1024;
	add.s32 	%r421, %r421, 1024;
	setp.lt.s32 	%p118, %r420, %r4;
	@%p118 bra 	$L__BB3_12;
$L__BB3_25:
	setp.lt.s32 	%p119, %r4, 256;
	@%p119 bra 	$L__BB3_70;
	// begin inline asm
	mov.u32 %r310, %laneid;
	// end inline asm
	mov.b64 	%rd241, %fd298;
	mov.b64 	{%r312, %r317}, %rd241;
	mov.b32 	%r328, 1;
	mov.b32 	%r329, 31;
	mov.b32 	%r330, -1;
	// begin inline asm
	shfl.sync.down.b32 %r311, %r312, %r328, %r329, %r330;
	// end inline asm
	// begin inline asm
	shfl.sync.down.b32 %r316, %r317, %r328, %r329, %r330;
	// end inline asm
	mov.b64 	%rd242, {%r311, %r316};
	mov.b64 	%fd33, %rd242;
	mov.b64 	{%r322, %r327}, %rd264;
	// begin inline asm
	shfl.sync.down.b32 %r321, %r322, %r328, %r329, %r330;
	// end inline asm
	// begin inline asm
	shfl.sync.down.b32 %r326, %r327, %r328, %r329, %r330;
	// end inline asm
	mov.b64 	%rd28, {%r321, %r326};
	setp.gt.s32 	%p171, %r310, 30;
	mov.u64 	%rd266, %rd264;
	mov.f64 	%fd300, %fd298;
	@%p171 bra 	$L__BB3_30;
	abs.f64 	%fd34, %fd298;
	abs.f64 	%fd35, %fd33;
	setp.lt.f64 	%p172, %fd34, %fd35;
	mov.u64 	%rd266, %rd28;
	mov.f64 	%fd300, %fd33;
	@%p172 bra 	$L__BB3_30;
	setp.lt.f64 	%p173, %fd35, %fd34;
	mov.u64 	%rd266, %rd264;
	mov.f64 	%fd300, %fd298;
	@%p173 bra 	$L__BB3_30;
	setp.lt.s64 	%p174, %rd264, %rd28;
	min.s64 	%rd266, %rd264, %rd28;
	selp.f64 	%fd300, %fd298, %fd33, %p174;
$L__BB3_30:
	mov.b64 	%rd243, %fd300;
	mov.b64 	{%r332, %r337}, %rd243;
	mov.b32 	%r348, 2;
	mov.b32 	%r349, 31;
	mov.b32 	%r350, -1;
	// begin inline asm
	shfl.sync.down.b32 %r331, %r332, %r348, %r349, %r350;
	// end inline asm
	// begin inline asm
	shfl.sync.down.b32 %r336, %r337, %r348, %r349, %r350;
	// end inline asm
	mov.b64 	%rd244, {%r331, %r336};
	mov.b64 	%fd38, %rd244;
	mov.b64 	{%r342, %r347}, %rd266;
	// begin inline asm
	shfl.sync.down.b32 %r341, %r342, %r348, %r349, %r350;
	// end inline asm
	// begin inline asm
	shfl.sync.down.b32 %r346, %r347, %r348, %r349, %r350;
	// end inline asm
	mov.b64 	%rd31, {%r341, %r346};
	setp.gt.s32 	%p175, %r310, 29;
	mov.u64 	%rd267, %rd266;
	mov.f64 	%fd301, %fd300;
	@%p175 bra 	$L__BB3_34;
	abs.f64 	%fd39, %fd300;
	abs.f64 	%fd40, %fd38;
	setp.lt.f64 	%p176, %fd39, %fd40;
	mov.u64 	%rd267, %rd31;
	mov.f64 	%fd301, %fd38;
	@%p176 bra 	$L__BB3_34;
	setp.lt.f64 	%p177, %fd40, %fd39;
	mov.u64 	%rd267, %rd266;
	mov.f64 	%fd301, %fd300;
	@%p177 bra 	$L__BB3_34;
	setp.lt.s64 	%p178, %rd266, %rd31;
	min.s64 	%rd267, %rd266, %rd31;
	selp.f64 	%fd301, %fd300, %fd38, %p178;
$L__BB3_34:
	mov.b64 	%rd245, %fd301;
	mov.b64 	{%r352, %r357}, %rd245;
	mov.b32 	%r368, 4;
	mov.b32 	%r369, 31;
	mov.b32 	%r370, -1;
	// begin inline asm
	shfl.sync.down.b32 %r351, %r352, %r368, %r369, %r370;
	// end inline asm
	// begin inline asm
	shfl.sync.down.b32 %r356, %r357, %r368, %r369, %r370;
	// end inline asm
	mov.b64 	%rd246, {%r351, %r356};
	mov.b64 	%fd43, %rd246;
	mov.b64 	{%r362, %r367}, %rd267;
	// begin inline asm
	shfl.sync.down.b32 %r361, %r362, %r368, %r369, %r370;
	// end inline asm
	// begin inline asm
	shfl.sync.down.b32 %r366, %r367, %r368, %r369, %r370;
	// end inline asm
	mov.b64 	%rd34, {%r361, %r366};
	setp.gt.s32 	%p179, %r310, 27;
	mov.u64 	%rd268, %rd267;
	mov.f64 	%fd302, %fd301;
	@%p179 bra 	$L__BB3_38;
	abs.f64 	%fd44, %fd301;
	abs.f64 	%fd45, %fd43;
	setp.lt.f64 	%p180, %fd44, %fd45;
	mov.u64 	%rd268, %rd34;
	mov.f64 	%fd302, %fd43;
	@%p180 bra 	$L__BB3_38;
	setp.lt.f64 	%p181, %fd45, %fd44;
	mov.u64 	%rd268, %rd267;
	mov.f64 	%fd302, %fd301;
	@%p181 bra 	$L__BB3_38;
	setp.lt.s64 	%p182, %rd267, %rd34;
	min.s64 	%rd268, %rd267, %rd34;
	selp.f64 	%fd302, %fd301, %fd43, %p182;
$L__BB3_38:
	mov.b64 	%rd247, %fd302;
	mov.b64 	{%r372, %r377}, %rd247;
	mov.b32 	%r388, 8;
	mov.b32 	%r389, 31;
	mov.b32 	%r390, -1;
	// begin inline asm
	shfl.sync.down.b32 %r371, %r372, %r388, %r389, %r390;
	// end inline asm
	// begin inline asm
	shfl.sync.down.b32 %r376, %r377, %r388, %r389, %r390;
	// end inline asm
	mov.b64 	%rd248, {%r371, %r376};
	mov.b64 	%fd48, %rd248;
	mov.b64 	{%r382, %r387}, %rd268;
	// begin inline asm
	shfl.sync.down.b32 %r381, %r382, %r388, %r389, %r390;
	// end inline asm
	// begin inline asm
	shfl.sync.down.b32 %r386, %r387, %r388, %r389, %r390;
	// end inline asm
	mov.b64 	%rd37, {%r381, %r386};
	setp.gt.s32 	%p183, %r310, 23;
	mov.u64 	%rd269, %rd268;
	mov.f64 	%fd303, %fd302;
	@%p183 bra 	$L__BB3_42;
	abs.f64 	%fd49, %fd302;
	abs.f64 	%fd50, %fd48;
	setp.lt.f64 	%p184, %fd49, %fd50;
	mov.u64 	%rd269, %rd37;
	mov.f64 	%fd303, %fd48;
	@%p184 bra 	$L__BB3_42;
	setp.lt.f64 	%p185, %fd50, %fd49;
	mov.u64 	%rd269, %rd268;
	mov.f64 	%fd303, %fd302;
	@%p185 bra 	$L__BB3_42;
	setp.lt.s64 	%p186, %rd268, %rd37;
	min.s64 	%rd269, %rd268, %rd37;
	selp.f64 	%fd303, %fd302, %fd48, %p186;
$L__BB3_42:
	mov.b64 	%rd249, %fd303;
	mov.b64 	{%r392, %r397}, %rd249;
	mov.b32 	%r408, 16;
	mov.b32 	%r409, 31;
	mov.b32 	%r410, -1;
	// begin inline asm
	shfl.sync.down.b32 %r391, %r392, %r408, %r409, %r410;
	// end inline asm
	// begin inline asm
	shfl.sync.down.b32 %r396, %r397, %r408, %r409, %r410;
	// end inline asm
	mov.b64 	%rd250, {%r391, %r396};
	mov.b64 	%fd53, %rd250;
	mov.b64 	{%r402, %r407}, %rd269;
	// begin inline asm
	shfl.sync.down.b32 %r401, %r402, %r408, %r409, %r410;
	// end inline asm
	// begin inline asm
	shfl.sync.down.b32 %r406, %r407, %r408, %r409, %r410;
	// end inline asm
	mov.b64 	%rd40, {%r401, %r406};
	setp.gt.s32 	%p187, %r310, 15;
	mov.u64 	%rd317, %rd269;
	mov.f64 	%fd351, %fd303;
	@%p187 bra 	$L__BB3_46;
	abs.f64 	%fd54, %fd303;
	abs.f64 	%fd55, %fd53;
	setp.lt.f64 	%p188, %fd54, %fd55;
	mov.u64 	%rd317, %rd40;
	mov.f64 	%fd351, %fd53;
	@%p188 bra 	$L__BB3_46;
	setp.lt.f64 	%p189, %fd55, %fd54;
	mov.u64 	%rd317, %rd269;
	mov.f64 	%fd351, %fd303;
	@%p189 bra 	$L__BB3_46;
	setp.lt.s64 	%p190, %rd269, %rd40;
	min.s64 	%rd317, %rd269, %rd40;
	selp.f64 	%fd351, %fd303, %fd53, %p190;
$L__BB3_46:
	setp.ne.s32 	%p191, %r310, 0;
	@%p191 bra 	$L__BB3_48;
	shr.u32 	%r411, %r5, 1;
	and.b32  	%r412, %r411, 496;
	mov.u32 	%r413, _ZN6thrust24THRUST_300001_SM_1000_NS8cuda_cub4core6detail5shmemE;
	add.s32 	%r414, %r413, %r412;
	st.shared.f64 	[%r414+8], %fd351;
	st.shared.u64 	[%r414+16], %rd317;
$L__BB3_48:
	bar.sync 	0;
	setp.ne.s32 	%p192, %r5, 0;
	@%p192 bra 	$L__BB3_208;
	ld.shared.f64 	%fd58, [_ZN6thrust24THRUST_300001_SM_1000_NS8cuda_cub4core6detail5shmemE+24];
	ld.shared.u64 	%rd43, [_ZN6thrust24THRUST_300001_SM_1000_NS8cuda_cub4core6detail5shmemE+32];
	abs.f64 	%fd59, %fd351;
	abs.f64 	%fd60, %fd58;
	setp.lt.f64 	%p193, %fd59, %fd60;
	mov.u64 	%rd271, %rd43;
	mov.f64 	%fd305, %fd58;
	@%p193 bra 	$L__BB3_52;
	setp.lt.f64 	%p194, %fd60, %fd59;
	mov.u64 	%rd271, %rd317;
	mov.f64 	%fd305, %fd351;
	@%p194 bra 	$L__BB3_52;
	setp.lt.s64 	%p195, %rd317, %rd43;
	min.s64 	%rd271, %rd317, %rd43;
	selp.f64 	%fd305, %fd351, %fd58, %p195;
$L__BB3_52:
	ld.shared.f64 	%fd63, [_ZN6thrust24THRUST_300001_SM_1000_NS8cuda_cub4core6detail5shmemE+40];
	ld.shared.u64 	%rd46, [_ZN6thrust24THRUST_300001_SM_1000_NS8cuda_cub4core6detail5shmemE+48];
	abs.f64 	%fd64, %fd305;
	abs.f64 	%fd65, %fd63;
	setp.lt.f64 	%p196, %fd64, %fd65;
	mov.u64 	%rd272, %rd46;
	mov.f64 	%fd306, %fd63;
	@%p196 bra 	$L__BB3_55;
	setp.lt.f64 	%p197, %fd65, %fd64;
	mov.u64 	%rd272, %rd271;
	mov.f64 	%fd306, %fd305;
	@%p197 bra 	$L__BB3_55;
	setp.lt.s64 	%p198, %rd271, %rd46;
	min.s64 	%rd272, %rd271, %rd46;
	selp.f64 	%fd306, %fd305, %fd63, %p198;
$L__BB3_55:
	ld.shared.f64 	%fd68, [_ZN6thrust24THRUST_300001_SM_1000_NS8cuda_cub4core6detail5shmemE+56];
	ld.shared.u64 	%rd49, [_ZN6thrust24THRUST_300001_SM_1000_NS8cuda_cub4core6detail5shmemE+64];
	abs.f64 	%fd69, %fd306;
	abs.f64 	%fd70, %fd68;
	setp.lt.f64 	%p199, %fd69, %fd70;
	mov.u64 	%rd273, %rd49;
	mov.f64 	%fd307, %fd68;
	@%p199 bra 	$L__BB3_58;
	setp.lt.f64 	%p200, %fd70, %fd69;
	mov.u64 	%rd273, %rd272;
	mov.f64 	%fd307, %fd306;
	@%p200 bra 	$L__BB3_58;
	setp.lt.s64 	%p201, %rd272, %rd49;
	min.s64 	%rd273, %rd272, %rd49;
	selp.f64 	%fd307, %fd306, %fd68, %p201;
$L__BB3_58:
	ld.shared.f64 	%fd73, [_ZN6thrust24THRUST_300001_SM_1000_NS8cuda_cub4core6detail5shmemE+72];
	ld.shared.u64 	%rd52, [_ZN6thrust24THRUST_300001_SM_1000_NS8cuda_cub4core6detail5shmemE+80];
	abs.f64 	%fd74, %fd307;
	abs.f64 	%fd75, %fd73;
	setp.lt.f64 	%p202, %fd74, %fd75;
	mov.u64 	%rd274, %rd52;
	mov.f64 	%fd308, %fd73;
	@%p202 bra 	$L__BB3_61;
	setp.lt.f64 	%p203, %fd75, %fd74;
	mov.u64 	%rd274, %rd273;
	mov.f64 	%fd308, %fd307;
	@%p203 bra 	$L__BB3_61;
	setp.lt.s64 	%p204, %rd273, %rd52;
	min.s64 	%rd274, %rd273, %rd52;
	selp.f64 	%fd308, %fd307, %fd73, %p204;
$L__BB3_61:
	ld.shared.f64 	%fd78, [_ZN6thrust24THRUST_300001_SM_1000_NS8cuda_cub4core6detail5shmemE+88];
	ld.shared.u64 	%rd55, [_ZN6thrust24THRUST_300001_SM_1000_NS8cuda_cub4core6detail5shmemE+96];
	abs.f64 	%fd79, %fd308;
	abs.f64 	%fd80, %fd78;
	setp.lt.f64 	%p205, %fd79, %fd80;
	mov.u64 	%rd275, %rd55;
	mov.f64 	%fd309, %fd78;
	@%p205 bra 	$L__BB3_64;
	setp.lt.f64 	%p206, %fd80, %fd79;
	mov.u64 	%rd275, %rd274;
	mov.f64 	%fd309, %fd308;
	@%p206 bra 	$L__BB3_64;
	setp.lt.s64 	%p207, %rd274, %rd55;
	min.s64 	%rd275, %rd274, %rd55;
	selp.f64 	%fd309, %fd308, %fd78, %p207;
$L__BB3_64:
	ld.shared.f64 	%fd83, [_ZN6thrust24THRUST_300001_SM_1000_NS8cuda_cub4core6detail5shmemE+104];
	ld.shared.u64 	%rd58, [_ZN6thrust24THRUST_300001_SM_1000_NS8cuda_cub4core6detail5shmemE+112];
	abs.f64 	%fd84, %fd309;
	abs.f64 	%fd85, %fd83;
	setp.lt.f64 	%p208, %fd84, %fd85;
	mov.u64 	%rd276, %rd58;
	mov.f64 	%fd310, %fd83;
	@%p208 bra 	$L__BB3_67;
	setp.lt.f64 	%p209, %fd85, %fd84;
	mov.u64 	%rd276, %rd275;
	mov.f64 	%fd310, %fd309;
	@%p209 bra 	$L__BB3_67;
	setp.lt.s64 	%p210, %rd275, %rd58;
	min.s64 	%rd276, %rd275, %rd58;
	selp.f64 	%fd310, %fd309, %fd83, %p210;
$L__BB3_67:
	ld.shared.f64 	%fd88, [_ZN6thrust24THRUST_300001_SM_1000_NS8cuda_cub4core6detail5shmemE+120];
	ld.shared.u64 	%rd61, [_ZN6thrust24THRUST_300001_SM_1000_NS8cuda_cub4core6detail5shmemE+128];
	abs.f64 	%fd89, %fd310;
	abs.f64 	%fd90, %fd88;
	setp.lt.f64 	%p211, %fd89, %fd90;
	mov.u64 	%rd317, %rd61;
	mov.f64 	%fd351, %fd88;
	@%p211 bra 	$L__BB3_208;
	setp.lt.f64 	%p212, %fd90, %fd89;
	mov.u64 	%rd317, %rd276;
	mov.f64 	%fd351, %fd310;
	@%p212 bra 	$L__BB3_208;
	setp.lt.s64 	%p213, %rd276, %rd61;
	min.s64 	%rd317, %rd276, %rd61;
	selp.f64 	%fd351, %fd310, %fd88, %p213;
	bra.uni 	$L__BB3_208;
$L__BB3_70:
	// begin inline asm
	mov.u32 %r197, %laneid;
	// end inline asm
	and.b32  	%r218, %r5, 992;
	add.s32 	%r219, %r218, 32;
	setp.gt.s32 	%p120, %r219, %r4;
	not.b32 	%r220, %r218;
	add.s32 	%r221, %r4, %r220;
	selp.b32 	%r216, %r221, 31, %p120;
	mov.b64 	%rd231, %fd298;
	mov.b64 	{%r199, %r204}, %rd231;
	mov.b32 	%r215, 1;
	mov.b32 	%r217, -1;
	// begin inline asm
	shfl.sync.down.b32 %r198, %r199, %r215, %r216, %r217;
	// end inline asm
	// begin inline asm
	shfl.sync.down.b32 %r203, %r204, %r215, %r216, %r217;
	// end inline asm
	mov.b64 	%rd232, {%r198, %r203};
	mov.b64 	%fd92, %rd232;
	mov.b64 	{%r209, %r214}, %rd264;
	// begin inline asm
	shfl.sync.down.b32 %r208, %r209, %r215, %r216, %r217;
	// end inline asm
	// begin inline asm
	shfl.sync.down.b32 %r213, %r214, %r215, %r216, %r217;
	// end inline asm
	mov.b64 	%rd63, {%r208, %r213};
	setp.ge.s32 	%p121, %r197, %r216;
	mov.u64 	%rd277, %rd264;
	mov.f64 	%fd311, %fd298;
	@%p121 bra 	$L__BB3_74;
	abs.f64 	%fd93, %fd298;
	abs.f64 	%fd94, %fd92;
	setp.lt.f64 	%p122, %fd93, %fd94;
	mov.u64 	%rd277, %rd63;
	mov.f64 	%fd311, %fd92;
	@%p122 bra 	$L__BB3_74;
	setp.lt.f64 	%p123, %fd94, %fd93;
	mov.u64 	%rd277, %rd264;
	mov.f64 	%fd311, %fd298;
	@%p123 bra 	$L__BB3_74;
	setp.lt.s64 	%p124, %rd264, %rd63;
	min.s64 	%rd277, %rd264, %rd63;
	selp.f64 	%fd311, %fd298, %fd92, %p124;
$L__BB3_74:
	mov.b64 	%rd233, %fd311;
	mov.b64 	{%r223, %r228}, %rd233;
	mov.b32 	%r239, 2;
	mov.b32 	%r241, -1;
	// begin inline asm
	shfl.sync.down.b32 %r222, %r223, %r239, %r216, %r241;
	// end inline asm
	// begin inline asm
	shfl.sync.down.b32 %r227, %r228, %r239, %r216, %r241;
	// end inline asm
	mov.b64 	%rd234, {%r222, %r227};
	mov.b64 	%fd97, %rd234;
	mov.b64 	{%r233, %r238}, %rd277;
	// begin inline asm
	shfl.sync.down.b32 %r232, %r233, %r239, %r216, %r241;
	// end inline asm
	// begin inline asm
	shfl.sync.down.b32 %r237, %r238, %r239, %r216, %r241;
	// end inline asm
	mov.b64 	%rd66, {%r232, %r237};
	add.s32 	%r242, %r197, 2;
	setp.gt.s32 	%p125, %r242, %r216;
	mov.u64 	%rd278, %rd277;
	mov.f64 	%fd312, %fd311;
	@%p125 bra 	$L__BB3_78;
	abs.f64 	%fd98, %fd311;
	abs.f64 	%fd99, %fd97;
	setp.lt.f64 	%p126, %fd98, %fd99;
	mov.u64 	%rd278, %rd66;
	mov.f64 	%fd312, %fd97;
	@%p126 bra 	$L__BB3_78;
	setp.lt.f64 	%p127, %fd99, %fd98;
	mov.u64 	%rd278, %rd277;
	mov.f64 	%fd312, %fd311;
	@%p127 bra 	$L__BB3_78;
	setp.lt.s64 	%p128, %rd277, %rd66;
	min.s64 	%rd278, %rd277, %rd66;
	selp.f64 	%fd312, %fd311, %fd97, %p128;
$L__BB3_78:
	mov.b64 	%rd235, %fd312;
	mov.b64 	{%r244, %r249}, %rd235;
	mov.b32 	%r260, 4;
	mov.b32 	%r262, -1;
	// begin inline asm
	shfl.sync.down.b32 %r243, %r244, %r260, %r216, %r262;
	// end inline asm
	// begin inline asm
	shfl.sync.down.b32 %r248, %r249, %r260, %r216, %r262;
	// end inline asm
	mov.b64 	%rd236, {%r243, %r248};
	mov.b64 	%fd102, %rd236;
	mov.b64 	{%r254, %r259}, %rd278;
	// begin inline asm
	shfl.sync.down.b32 %r253, %r254, %r260, %r216, %r262;
	// end inline asm
	// begin inline asm
	shfl.sync.down.b32 %r258, %r259, %r260, %r216, %r262;
	// end inline asm
	mov.b64 	%rd69, {%r253, %r258};
	add.s32 	%r263, %r197, 4;
	setp.gt.s32 	%p129, %r263, %r216;
	mov.u64 	%rd279, %rd278;
	mov.f64 	%fd313, %fd312;
	@%p129 bra 	$L__BB3_82;
	abs.f64 	%fd103, %fd312;
	abs.f64 	%fd104, %fd102;
	setp.lt.f64 	%p130, %fd103, %fd104;
	mov.u64 	%rd279, %rd69;
	mov.f64 	%fd313, %fd102;
	@%p130 bra 	$L__BB3_82;
	setp.lt.f64 	%p131, %fd104, %fd103;
	mov.u64 	%rd279, %rd278;
	mov.f64 	%fd313, %fd312;
	@%p131 bra 	$L__BB3_82;
	setp.lt.s64 	%p132, %rd278, %rd69;
	min.s64 	%rd279, %rd278, %rd69;
	selp.f64 	%fd313, %fd312, %fd102, %p132;
$L__BB3_82:
	mov.b64 	%rd237, %fd313;
	mov.b64 	{%r265, %r270}, %rd237;
	mov.b32 	%r281, 8;
	mov.b32 	%r283, -1;
	// begin inline asm
	shfl.sync.down.b32 %r264, %r265, %r281, %r216, %r283;
	// end inline asm
	// begin inline asm
	shfl.sync.down.b32 %r269, %r270, %r281, %r216, %r283;
	// end inline asm
	mov.b64 	%rd238, {%r264, %r269};
	mov.b64 	%fd107, %rd238;
	mov.b64 	{%r275, %r280}, %rd279;
	// begin inline asm
	shfl.sync.down.b32 %r274, %r275, %r281, %r216, %r283;
	// end inline asm
	// begin inline asm
	shfl.sync.down.b32 %r279, %r280, %r281, %r216, %r283;
	// end inline asm
	mov.b64 	%rd72, {%r274, %r279};
	add.s32 	%r284, %r197, 8;
	setp.gt.s32 	%p133, %r284, %r216;
	mov.u64 	%rd280, %rd279;
	mov.f64 	%fd314, %fd313;
	@%p133 bra 	$L__BB3_86;
	abs.f64 	%fd108, %fd313;
	abs.f64 	%fd109, %fd107;
	setp.lt.f64 	%p134, %fd108, %fd109;
	mov.u64 	%rd280, %rd72;
	mov.f64 	%fd314, %fd107;
	@%p134 bra 	$L__BB3_86;
	setp.lt.f64 	%p135, %fd109, %fd108;
	mov.u64 	%rd280, %rd279;
	mov.f64 	%fd314, %fd313;
	@%p135 bra 	$L__BB3_86;
	setp.lt.s64 	%p136, %rd279, %rd72;
	min.s64 	%rd280, %rd279, %rd72;
	selp.f64 	%fd314, %fd313, %fd107, %p136;
$L__BB3_86:
	mov.b64 	%rd239, %fd314;
	mov.b64 	{%r286, %r291}, %rd239;
	mov.b32 	%r302, 16;
	mov.b32 	%r304, -1;
	// begin inline asm
	shfl.sync.down.b32 %r285, %r286, %r302, %r216, %r304;
	// end inline asm
	// begin inline asm
	shfl.sync.down.b32 %r290, %r291, %r302, %r216, %r304;
	// end inline asm
	mov.b64 	%rd240, {%r285, %r290};
	mov.b64 	%fd112, %rd240;
	mov.b64 	{%r296, %r301}, %rd280;
	// begin inline asm
	shfl.sync.down.b32 %r295, %r296, %r302, %r216, %r304;
	// end inline asm
	// begin inline asm
	shfl.sync.down.b32 %r300, %r301, %r302, %r216, %r304;
	// end inline asm
	mov.b64 	%rd75, {%r295, %r300};
	add.s32 	%r305, %r197, 16;
	setp.gt.s32 	%p137, %r305, %r216;
	mov.u64 	%rd317, %rd280;
	mov.f64 	%fd351, %fd314;
	@%p137 bra 	$L__BB3_90;
	abs.f64 	%fd113, %fd314;
	abs.f64 	%fd114, %fd112;
	setp.lt.f64 	%p138, %fd113, %fd114;
	mov.u64 	%rd317, %rd75;
	mov.f64 	%fd351, %fd112;
	@%p138 bra 	$L__BB3_90;
	setp.lt.f64 	%p139, %fd114, %fd113;
	mov.u64 	%rd317, %rd280;
	mov.f64 	%fd351, %fd314;
	@%p139 bra 	$L__BB3_90;
	setp.lt.s64 	%p140, %rd280, %rd75;
	min.s64 	%rd317, %rd280, %rd75;
	selp.f64 	%fd351, %fd314, %fd112, %p140;
$L__BB3_90:
	setp.ne.s32 	%p141, %r197, 0;
	@%p141 bra 	$L__BB3_92;
	shr.u32 	%r306, %r5, 1;
	and.b32  	%r307, %r306, 496;
	mov.u32 	%r308, _ZN6thrust24THRUST_300001_SM_1000_NS8cuda_cub4core6detail5shmemE;
	add.s32 	%r309, %r308, %r307;
	st.shared.f64 	[%r309+8], %fd351;
	st.shared.u64 	[%r309+16], %rd317;
$L__BB3_92:
	bar.sync 	0;
	setp.ne.s32 	%p142, %r5, 0;
	@%p142 bra 	$L__BB3_208;
	setp.lt.s32 	%p143, %r4, 33;
	mov.f64 	%fd316, %fd351;
	mov.u64 	%rd282, %rd317;
	@%p143 bra 	$L__BB3_97;
	ld.shared.f64 	%fd117, [_ZN6thrust24THRUST_300001_SM_1000_NS8cuda_cub4core6detail5shmemE+24];
	ld.shared.u64 	%rd78, [_ZN6thrust24THRUST_300001_SM_1000_NS8cuda_cub4core6detail5shmemE+32];
	abs.f64 	%fd118, %fd351;
	abs.f64 	%fd119, %fd117;
	setp.lt.f64 	%p144, %fd118, %fd119;
	mov.f64 	%fd316, %fd117;
	mov.u64 	%rd282, %rd78;
	@%p144 bra 	$L__BB3_97;
	setp.lt.f64 	%p145, %fd119, %fd118;
	mov.f64 	%fd316, %fd351;
	mov.u64 	%rd282, %rd317;
	@%p145 bra 	$L__BB3_97;
	setp.lt.s64 	%p146, %rd317, %rd78;
	min.s64 	%rd282, %rd317, %rd78;
	selp.f64 	%fd316, %fd351, %fd117, %p146;
$L__BB3_97:
	setp.lt.s32 	%p147, %r4, 65;
	mov.f64 	%fd317, %fd316;
	mov.u64 	%rd283, %rd282;
	@%p147 bra 	$L__BB3_101;
	ld.shared.f64 	%fd122, [_ZN6thrust24THRUST_300001_SM_1000_NS8cuda_cub4core6detail5shmemE+40];
	ld.shared.u64 	%rd81, [_ZN6thrust24THRUST_300001_SM_1000_NS8cuda_cub4core6detail5shmemE+48];
	abs.f64 	%fd123, %fd316;
	abs.f64 	%fd124, %fd122;
	setp.lt.f64 	%p148, %fd123, %fd124;
	mov.f64 	%fd317, %fd122;
	mov.u64 	%rd283, %rd81;
	@%p148 bra 	$L__BB3_101;
	setp.lt.f64 	%p149, %fd124, %fd123;
	mov.f64 	%fd317, %fd316;
	mov.u64 	%rd283, %rd282;
	@%p149 bra 	$L__BB3_101;
	setp.lt.s64 	%p150, %rd282, %rd81;
	selp.f64 	%fd317, %fd316, %fd122, %p150;
	min.s64 	%rd283, %rd282, %rd81;
$L__BB3_101:
	setp.lt.s32 	%p151, %r4, 97;
	mov.f64 	%fd318, %fd317;
	mov.u64 	%rd284, %rd283;
	@%p151 bra 	$L__BB3_105;
	ld.shared.f64 	%fd127, [_ZN6thrust24THRUST_300001_SM_1000_NS8cuda_cub4core6detail5shmemE+56];
	ld.shared.u64 	%rd84, [_ZN6thrust24THRUST_300001_SM_1000_NS8cuda_cub4core6detail5shmemE+64];
	abs.f64 	%fd128, %fd317;
	abs.f64 	%fd129, %fd127;
	setp.lt.f64 	%p152, %fd128, %fd129;
	mov.f64 	%fd318, %fd127;
	mov.u64 	%rd284, %rd84;
	@%p152 bra 	$L__BB3_105;
	setp.lt.f64 	%p153, %fd129, %fd128;
	mov.f64 	%fd318, %fd317;
	mov.u64 	%rd284, %rd283;
	@%p153 bra 	$L__BB3_105;
	setp.lt.s64 	%p154, %rd283, %rd84;
	selp.f64 	%fd318, %fd317, %fd127, %p154;
	min.s64 	%rd284, %rd283, %rd84;
$L__BB3_105:
	setp.lt.s32 	%p155, %r4, 129;
	mov.f64 	%fd319, %fd318;
	mov.u64 	%rd285, %rd284;
	@%p155 bra 	$L__BB3_109;
	ld.shared.f64 	%fd132, [_ZN6thrust24THRUST_300001_SM_1000_NS8cuda_cub4core6detail5shmemE+72];
	ld.shared.u64 	%rd87, [_ZN6thrust24THRUST_300001_SM_1000_NS8cuda_cub4core6detail5shmemE+80];
	abs.f64 	%fd133, %fd318;
	abs.f64 	%fd134, %fd132;
	setp.lt.f64 	%p156, %fd133, %fd134;
	mov.f64 	%fd319, %fd132;
	mov.u64 	%rd285, %rd87;
	@%p156 bra 	$L__BB3_109;
	setp.lt.f64 	%p157, %fd134, %fd133;
	mov.f64 	%fd319, %fd318;
	mov.u64 	%rd285, %rd284;
	@%p157 bra 	$L__BB3_109;
	setp.lt.s64 	%p158, %rd284, %rd87;
	selp.f64 	%fd319, %fd318, %fd132, %p158;
	min.s64 	%rd285, %rd284, %rd87;
$L__BB3_109:
	setp.lt.s32 	%p159, %r4, 161;
	mov.f64 	%fd320, %fd319;
	mov.u64 	%rd286, %rd285;
	@%p159 bra 	$L__BB3_113;
	ld.shared.f64 	%fd137, [_ZN6thrust24THRUST_300001_SM_1000_NS8cuda_cub4core6detail5shmemE+88];
	ld.shared.u64 	%rd90, [_ZN6thrust24THRUST_300001_SM_1000_NS8cuda_cub4core6detail5shmemE+96];
	abs.f64 	%fd138, %fd319;
	abs.f64 	%fd139, %fd137;
	setp.lt.f64 	%p160, %fd138, %fd139;
	mov.f64 	%fd320, %fd137;
	mov.u64 	%rd286, %rd90;
	@%p160 bra 	$L__BB3_113;
	setp.lt.f64 	%p161, %fd139, %fd138;
	mov.f64 	%fd320, %fd319;
	mov.u64 	%rd286, %rd285;
	@%p161 bra 	$L__BB3_113;
	setp.lt.s64 	%p162, %rd285, %rd90;
	selp.f64 	%fd320, %fd319, %fd137, %p162;
	min.s64 	%rd286, %rd285, %rd90;
$L__BB3_113:
	setp.lt.s32 	%p163, %r4, 193;
	mov.f64 	%fd321, %fd320;
	mov.u64 	%rd287, %rd286;
	@%p163 bra 	$L__BB3_117;
	ld.shared.f64 	%fd142, [_ZN6thrust24THRUST_300001_SM_1000_NS8cuda_cub4core6detail5shmemE+104];
	ld.shared.u64 	%rd93, [_ZN6thrust24THRUST_300001_SM_1000_NS8cuda_cub4core6detail5shmemE+112];
	abs.f64 	%fd143, %fd320;
	abs.f64 	%fd144, %fd142;
	setp.lt.f64 	%p164, %fd143, %fd144;
	mov.f64 	%fd321, %fd142;
	mov.u64 	%rd287, %rd93;
	@%p164 bra 	$L__BB3_117;
	setp.lt.f64 	%p165, %fd144, %fd143;
	mov.f64 	%fd321, %fd320;
	mov.u64 	%rd287, %rd286;
	@%p165 bra 	$L__BB3_117;
	setp.lt.s64 	%p166, %rd286, %rd93;
	selp.f64 	%fd321, %fd320, %fd142, %p166;
	min.s64 	%rd287, %rd286, %rd93;
$L__BB3_117:
	setp.lt.s32 	%p167, %r4, 225;
	mov.u64 	%rd317, %rd287;
	mov.f64 	%fd351, %fd321;
	@%p167 bra 	$L__BB3_208;
	ld.shared.f64 	%fd147, [_ZN6thrust24THRUST_300001_SM_1000_NS8cuda_cub4core6detail5shmemE+120];
	ld.shared.u64 	%rd96, [_ZN6thrust24THRUST_300001_SM_1000_NS8cuda_cub4core6detail5shmemE+128];
	abs.f64 	%fd148, %fd321;
	abs.f64 	%fd149, %fd147;
	setp.lt.f64 	%p168, %fd148, %fd149;
	mov.u64 	%rd317, %rd96;
	mov.f64 	%fd351, %fd147;
	@%p168 bra 	$L__BB3_208;
	setp.lt.f64 	%p169, %fd149, %fd148;
	mov.u64 	%rd317, %rd287;
	mov.f64 	%fd351, %fd321;
	@%p169 bra 	$L__BB3_208;
	setp.lt.s64 	%p170, %rd287, %rd96;
	selp.f64 	%fd351, %fd321, %fd147, %p170;
	min.s64 	%rd317, %rd287, %rd96;
	bra.uni 	$L__BB3_208;
$L__BB3_121:
	mov.u32 	%r35, %tid.x;
	cvt.s64.s32 	%rd183, %r2;
	add.s64 	%rd98, %rd3, %rd183;
	cvt.u64.u32 	%rd99, %r35;
	add.s64 	%rd184, %rd99, %rd183;
	shl.b64 	%rd185, %rd184, 3;
	add.s64 	%rd186, %rd2, %rd185;
	ld.global.f64 	%fd274, [%rd186];
	add.s32 	%r69, %r35, 256;
	cvt.u64.u32 	%rd187, %r69;
	ld.global.f64 	%fd275, [%rd186+2048];
	add.s32 	%r70, %r35, 512;
	cvt.u64.u32 	%rd188, %r70;
	ld.global.f64 	%fd276, [%rd186+4096];
	add.s32 	%r71, %r35, 768;
	cvt.u64.u32 	%rd189, %r71;
	ld.global.f64 	%fd277, [%rd186+6144];
	or.b32  	%r72, %r35, 1024;
	cvt.u64.u32 	%rd100, %r72;
	add.s64 	%rd305, %rd98, %rd100;
	ld.global.f64 	%fd339, [%rd186+8192];
	abs.f64 	%fd278, %fd274;
	abs.f64 	%fd279, %fd275;
	setp.geu.f64 	%p2, %fd278, %fd279;
	selp.f64 	%fd280, %fd274, %fd275, %p2;
	selp.b64 	%rd190, %rd99, %rd187, %p2;
	abs.f64 	%fd281, %fd280;
	abs.f64 	%fd282, %fd276;
	setp.geu.f64 	%p3, %fd281, %fd282;
	selp.f64 	%fd283, %fd280, %fd276, %p3;
	selp.b64 	%rd191, %rd190, %rd188, %p3;
	abs.f64 	%fd284, %fd283;
	abs.f64 	%fd285, %fd277;
	setp.geu.f64 	%p4, %fd284, %fd285;
	selp.f64 	%fd152, %fd283, %fd277, %p4;
	selp.b64 	%rd102, %rd191, %rd189, %p4;
	abs.f64 	%fd153, %fd152;
	abs.f64 	%fd154, %fd339;
	setp.lt.f64 	%p5, %fd153, %fd154;
	@%p5 bra 	$L__BB3_123;
	setp.lt.f64 	%p6, %fd154, %fd153;
	setp.lt.u64 	%p7, %rd102, %rd100;
	or.pred  	%p8, %p6, %p7;
	selp.f64 	%fd339, %fd152, %fd339, %p8;
	add.s64 	%rd194, %rd98, %rd102;
	selp.b64 	%rd305, %rd194, %rd305, %p8;
$L__BB3_123:
	setp.le.s32 	%p9, %r66, %r3;
	@%p9 bra 	$L__BB3_164;
	setp.ne.s32 	%p10, %r35, 0;
	@%p10 bra 	$L__BB3_126;
	atom.global.add.u32 	%r73, [%rd1+4], 1280;
	add.s32 	%r74, %r73, %r3;
	st.shared.u32 	[_ZN6thrust24THRUST_300001_SM_1000_NS8cuda_cub4core6detail5shmemE+152], %r74;
$L__BB3_126:
	bar.sync 	0;
	ld.shared.u32 	%r427, [_ZN6thrust24THRUST_300001_SM_1000_NS8cuda_cub4core6detail5shmemE+152];
	add.s32 	%r75, %r427, 1280;
	setp.gt.s32 	%p11, %r75, %r66;
	@%p11 bra 	$L__BB3_141;
	mov.f64 	%fd323, %fd339;
	mov.u64 	%rd289, %rd305;
$L__BB3_128:
	cvt.s64.s32 	%rd195, %r427;
	add.s64 	%rd196, %rd99, %rd195;
	shl.b64 	%rd197, %rd196, 3;
	add.s64 	%rd198, %rd2, %rd197;
	add.s64 	%rd290, %rd196, %rd3;
	ld.global.f64 	%fd324, [%rd198];
	add.s64 	%rd291, %rd290, 256;
	ld.global.f64 	%fd325, [%rd198+2048];
	add.s64 	%rd292, %rd290, 512;
	ld.global.f64 	%fd326, [%rd198+4096];
	add.s64 	%rd293, %rd290, 768;
	ld.global.f64 	%fd327, [%rd198+6144];
	add.s64 	%rd305, %rd290, 1024;
	ld.global.f64 	%fd339, [%rd198+8192];
	abs.f64 	%fd163, %fd323;
	abs.f64 	%fd164, %fd324;
	setp.lt.f64 	%p12, %fd163, %fd164;
	@%p12 bra 	$L__BB3_130;
	setp.lt.f64 	%p13, %fd164, %fd163;
	setp.lt.s64 	%p14, %rd289, %rd290;
	or.pred  	%p15, %p13, %p14;
	selp.f64 	%fd324, %fd323, %fd324, %p15;
	selp.b64 	%rd290, %rd289, %rd290, %p15;
$L__BB3_130:
	abs.f64 	%fd167, %fd324;
	abs.f64 	%fd168, %fd325;
	setp.lt.f64 	%p16, %fd167, %fd168;
	@%p16 bra 	$L__BB3_132;
	setp.lt.f64 	%p17, %fd168, %fd167;
	setp.lt.s64 	%p18, %rd290, %rd291;
	or.pred  	%p19, %p17, %p18;
	selp.f64 	%fd325, %fd324, %fd325, %p19;
	selp.b64 	%rd291, %rd290, %rd291, %p19;
$L__BB3_132:
	abs.f64 	%fd171, %fd325;
	abs.f64 	%fd172, %fd326;
	setp.lt.f64 	%p20, %fd171, %fd172;
	@%p20 bra 	$L__BB3_134;
	setp.lt.f64 	%p21, %fd172, %fd171;
	setp.lt.s64 	%p22, %rd291, %rd292;
	or.pred  	%p23, %p21, %p22;
	selp.f64 	%fd326, %fd325, %fd326, %p23;
	selp.b64 	%rd292, %rd291, %rd292, %p23;
$L__BB3_134:
	abs.f64 	%fd175, %fd326;
	abs.f64 	%fd176, %fd327;
	setp.lt.f64 	%p24, %fd175, %fd176;
	@%p24 bra 	$L__BB3_136;
	setp.lt.f64 	%p25, %fd176, %fd175;
	setp.lt.s64 	%p26, %rd292, %rd293;
	or.pred  	%p27, %p25, %p26;
	selp.f64 	%fd327, %fd326, %fd327, %p27;
	selp.b64 	%rd293, %rd292, %rd293, %p27;
$L__BB3_136:
	abs.f64 	%fd179, %fd327;
	abs.f64 	%fd180, %fd339;
	setp.lt.f64 	%p28, %fd179, %fd180;
	@%p28 bra 	$L__BB3_138;
	setp.lt.f64 	%p29, %fd180, %fd179;
	setp.lt.s64 	%p30, %rd293, %rd305;
	or.pred  	%p31, %p29, %p30;
	selp.f64 	%fd339, %fd327, %fd339, %p31;
	selp.b64 	%rd305, %rd293, %rd305, %p31;
$L__BB3_138:
	setp.ne.s32 	%p32, %r35, 0;
	bar.sync 	0;
	@%p32 bra 	$L__BB3_140;
	atom.global.add.u32 	%r76, [%rd1+4], 1280;
	add.s32 	%r77, %r76, %r3;
	st.shared.u32 	[_ZN6thrust24THRUST_300001_SM_1000_NS8cuda_cub4core6detail5shmemE+152], %r77;
$L__BB3_140:
	bar.sync 	0;
	ld.shared.u32 	%r427, [_ZN6thrust24THRUST_300001_SM_1000_NS8cuda_cub4core6detail5shmemE+152];
	add.s32 	%r78, %r427, 1280;
	setp.le.s32 	%p33, %r78, %r66;
	mov.f64 	%fd323, %fd339;
	mov.u64 	%rd289, %rd305;
	@%p33 bra 	$L__BB3_128;
$L__BB3_141:
	setp.le.s32 	%p34, %r66, %r427;
	@%p34 bra 	$L__BB3_164;
	sub.s32 	%r40, %r66, %r427;
	setp.ge.s32 	%p35, %r35, %r40;
	@%p35 bra 	$L__BB3_164;
	not.b32 	%r79, %r35;
	add.s32 	%r80, %r66, %r79;
	sub.s32 	%r41, %r80, %r427;
	and.b32  	%r81, %r41, 768;
	setp.eq.s32 	%p36, %r81, 768;
	mov.u32 	%r431, %r35;
	@%p36 bra 	$L__BB3_149;
	add.s32 	%r429, %r35, %r427;
	shr.u32 	%r82, %r41, 8;
	add.s32 	%r83, %r82, 1;
	and.b32  	%r84, %r83, 3;
	neg.s32 	%r428, %r84;
	mov.u32 	%r431, %r35;
$L__BB3_145:
	.pragma "nounroll";
	mov.u64 	%rd122, %rd305;
	mov.f64 	%fd184, %fd339;
	cvt.s64.s32 	%rd200, %r429;
	add.s64 	%rd123, %rd3, %rd200;
	mul.wide.s32 	%rd201, %r429, 8;
	add.s64 	%rd202, %rd2, %rd201;
	ld.global.f64 	%fd185, [%rd202];
	abs.f64 	%fd186, %fd184;
	abs.f64 	%fd187, %fd185;
	setp.lt.f64 	%p37, %fd186, %fd187;
	mov.f64 	%fd339, %fd185;
	mov.u64 	%rd305, %rd123;
	@%p37 bra 	$L__BB3_148;
	setp.lt.f64 	%p38, %fd187, %fd186;
	mov.f64 	%fd339, %fd184;
	mov.u64 	%rd305, %rd122;
	@%p38 bra 	$L__BB3_148;
	setp.lt.s64 	%p39, %rd122, %rd123;
	selp.f64 	%fd339, %fd184, %fd185, %p39;
	min.s64 	%rd305, %rd122, %rd123;
$L__BB3_148:
	add.s32 	%r431, %r431, 256;
	add.s32 	%r429, %r429, 256;
	add.s32 	%r428, %r428, 1;
	setp.ne.s32 	%p40, %r428, 0;
	@%p40 bra 	$L__BB3_145;
$L__BB3_149:
	setp.lt.u32 	%p41, %r41, 768;
	@%p41 bra 	$L__BB3_164;
	add.s32 	%r432, %r431, %r427;
	add.s32 	%r435, %r432, 256;
	add.s32 	%r434, %r432, 512;
	add.s32 	%r433, %r432, 768;
	add.s64 	%rd128, %rd2, 4096;
$L__BB3_151:
	cvt.s64.s32 	%rd203, %r435;
	add.s64 	%rd130, %rd3, %rd203;
	cvt.s64.s32 	%rd204, %r434;
	add.s64 	%rd131, %rd3, %rd204;
	cvt.s64.s32 	%rd205, %r433;
	add.s64 	%rd132, %rd3, %rd205;
	cvt.s64.s32 	%rd206, %r432;
	mul.wide.s32 	%rd207, %r432, 8;
	add.s64 	%rd133, %rd128, %rd207;
	add.s64 	%rd134, %rd3, %rd206;
	ld.global.f64 	%fd193, [%rd133+-4096];
	abs.f64 	%fd194, %fd339;
	abs.f64 	%fd195, %fd193;
	setp.lt.f64 	%p42, %fd194, %fd195;
	mov.f64 	%fd335, %fd193;
	mov.u64 	%rd301, %rd134;
	@%p42 bra 	$L__BB3_154;
	setp.lt.f64 	%p43, %fd195, %fd194;
	mov.f64 	%fd335, %fd339;
	mov.u64 	%rd301, %rd305;
	@%p43 bra 	$L__BB3_154;
	setp.lt.s64 	%p44, %rd305, %rd134;
	selp.f64 	%fd335, %fd339, %fd193, %p44;
	min.s64 	%rd301, %rd305, %rd134;
$L__BB3_154:
	ld.global.f64 	%fd198, [%rd133+-2048];
	abs.f64 	%fd199, %fd335;
	abs.f64 	%fd200, %fd198;
	setp.lt.f64 	%p45, %fd199, %fd200;
	mov.f64 	%fd336, %fd198;
	mov.u64 	%rd302, %rd130;
	@%p45 bra 	$L__BB3_157;
	setp.lt.f64 	%p46, %fd200, %fd199;
	mov.f64 	%fd336, %fd335;
	mov.u64 	%rd302, %rd301;
	@%p46 bra 	$L__BB3_157;
	setp.lt.s64 	%p47, %rd301, %rd130;
	selp.f64 	%fd336, %fd335, %fd198, %p47;
	min.s64 	%rd302, %rd301, %rd130;
$L__BB3_157:
	ld.global.f64 	%fd203, [%rd133];
	abs.f64 	%fd204, %fd336;
	abs.f64 	%fd205, %fd203;
	setp.lt.f64 	%p48, %fd204, %fd205;
	mov.f64 	%fd337, %fd203;
	mov.u64 	%rd303, %rd131;
	@%p48 bra 	$L__BB3_160;
	setp.lt.f64 	%p49, %fd205, %fd204;
	mov.f64 	%fd337, %fd336;
	mov.u64 	%rd303, %rd302;
	@%p49 bra 	$L__BB3_160;
	setp.lt.s64 	%p50, %rd302, %rd131;
	selp.f64 	%fd337, %fd336, %fd203, %p50;
	min.s64 	%rd303, %rd302, %rd131;
$L__BB3_160:
	ld.global.f64 	%fd208, [%rd133+2048];
	abs.f64 	%fd209, %fd337;
	abs.f64 	%fd210, %fd208;
	setp.lt.f64 	%p51, %fd209, %fd210;
	mov.f64 	%fd339, %fd208;
	mov.u64 	%rd305, %rd132;
	@%p51 bra 	$L__BB3_163;
	setp.lt.f64 	%p52, %fd210, %fd209;
	mov.f64 	%fd339, %fd337;
	mov.u64 	%rd305, %rd303;
	@%p52 bra 	$L__BB3_163;
	setp.lt.s64 	%p53, %rd303, %rd132;
	selp.f64 	%fd339, %fd337, %fd208, %p53;
	min.s64 	%rd305, %rd303, %rd132;
$L__BB3_163:
	add.s32 	%r431, %r431, 1024;
	add.s32 	%r435, %r435, 1024;
	add.s32 	%r434, %r434, 1024;
	add.s32 	%r433, %r433, 1024;
	add.s32 	%r432, %r432, 1024;
	setp.lt.s32 	%p54, %r431, %r40;
	@%p54 bra 	$L__BB3_151;
$L__BB3_164:
	// begin inline asm
	mov.u32 %r85, %laneid;
	// end inline asm
	mov.b64 	%rd208, %fd339;
	mov.b64 	{%r87, %r92}, %rd208;
	mov.b32 	%r103, 1;
	mov.b32 	%r104, 31;
	mov.b32 	%r105, -1;
	// begin inline asm
	shfl.sync.down.b32 %r86, %r87, %r103, %r104, %r105;
	// end inline asm
	// begin inline asm
	shfl.sync.down.b32 %r91, %r92, %r103, %r104, %r105;
	// end inline asm
	mov.b64 	%rd209, {%r86, %r91};
	mov.b64 	%fd214, %rd209;
	mov.b64 	{%r97, %r102}, %rd305;
	// begin inline asm
	shfl.sync.down.b32 %r96, %r97, %r103, %r104, %r105;
	// end inline asm
	// begin inline asm
	shfl.sync.down.b32 %r101, %r102, %r103, %r104, %r105;
	// end inline asm
	mov.b64 	%rd144, {%r96, %r101};
	setp.gt.s32 	%p55, %r85, 30;
	mov.f64 	%fd340, %fd339;
	mov.u64 	%rd306, %rd305;
	@%p55 bra 	$L__BB3_168;
	abs.f64 	%fd215, %fd339;
	abs.f64 	%fd216, %fd214;
	setp.lt.f64 	%p56, %fd215, %fd216;
	mov.f64 	%fd340, %fd214;
	mov.u64 	%rd306, %rd144;
	@%p56 bra 	$L__BB3_168;
	setp.lt.f64 	%p57, %fd216, %fd215;
	mov.f64 	%fd340, %fd339;
	mov.u64 	%rd306, %rd305;
	@%p57 bra 	$L__BB3_168;
	setp.lt.s64 	%p58, %rd305, %rd144;
	selp.f64 	%fd340, %fd339, %fd214, %p58;
	min.s64 	%rd306, %rd305, %rd144;
$L__BB3_168:
	mov.b64 	%rd210, %fd340;
	mov.b64 	{%r107, %r112}, %rd210;
	mov.b32 	%r123, 2;
	mov.b32 	%r124, 31;
	mov.b32 	%r125, -1;
	// begin inline asm
	shfl.sync.down.b32 %r106, %r107, %r123, %r124, %r125;
	// end inline asm
	// begin inline asm
	shfl.sync.down.b32 %r111, %r112, %r123, %r124, %r125;
	// end inline asm
	mov.b64 	%rd211, {%r106, %r111};
	mov.b64 	%fd219, %rd211;
	mov.b64 	{%r117, %r122}, %rd306;
	// begin inline asm
	shfl.sync.down.b32 %r116, %r117, %r123, %r124, %r125;
	// end inline asm
	// begin inline asm
	shfl.sync.down.b32 %r121, %r122, %r123, %r124, %r125;
	// end inline asm
	mov.b64 	%rd147, {%r116, %r121};
	setp.gt.s32 	%p59, %r85, 29;
	mov.f64 	%fd341, %fd340;
	mov.u64 	%rd307, %rd306;
	@%p59 bra 	$L__BB3_172;
	abs.f64 	%fd220, %fd340;
	abs.f64 	%fd221, %fd219;
	setp.lt.f64 	%p60, %fd220, %fd221;
	mov.f64 	%fd341, %fd219;
	mov.u64 	%rd307, %rd147;
	@%p60 bra 	$L__BB3_172;
	setp.lt.f64 	%p61, %fd221, %fd220;
	mov.f64 	%fd341, %fd340;
	mov.u64 	%rd307, %rd306;
	@%p61 bra 	$L__BB3_172;
	setp.lt.s64 	%p62, %rd306, %rd147;
	selp.f64 	%fd341, %fd340, %fd219, %p62;
	min.s64 	%rd307, %rd306, %rd147;
$L__BB3_172:
	mov.b64 	%rd212, %fd341;
	mov.b64 	{%r127, %r132}, %rd212;
	mov.b32 	%r143, 4;
	mov.b32 	%r144, 31;
	mov.b32 	%r145, -1;
	// begin inline asm
	shfl.sync.down.b32 %r126, %r127, %r143, %r144, %r145;
	// end inline asm
	// begin inline asm
	shfl.sync.down.b32 %r131, %r132, %r143, %r144, %r145;
	// end inline asm
	mov.b64 	%rd213, {%r126, %r131};
	mov.b64 	%fd224, %rd213;
	mov.b64 	{%r137, %r142}, %rd307;
	// begin inline asm
	shfl.sync.down.b32 %r136, %r137, %r143, %r144, %r145;
	// end inline asm
	// begin inline asm
	shfl.sync.down.b32 %r141, %r142, %r143, %r144, %r145;
	// end inline asm
	mov.b64 	%rd150, {%r136, %r141};
	setp.gt.s32 	%p63, %r85, 27;
	mov.f64 	%fd342, %fd341;
	mov.u64 	%rd308, %rd307;
	@%p63 bra 	$L__BB3_176;
	abs.f64 	%fd225, %fd341;
	abs.f64 	%fd226, %fd224;
	setp.lt.f64 	%p64, %fd225, %fd226;
	mov.f64 	%fd342, %fd224;
	mov.u64 	%rd308, %rd150;
	@%p64 bra 	$L__BB3_176;
	setp.lt.f64 	%p65, %fd226, %fd225;
	mov.f64 	%fd342, %fd341;
	mov.u64 	%rd308, %rd307;
	@%p65 bra 	$L__BB3_176;
	setp.lt.s64 	%p66, %rd307, %rd150;
	selp.f64 	%fd342, %fd341, %fd224, %p66;
	min.s64 	%rd308, %rd307, %rd150;
$L__BB3_176:
	mov.b64 	%rd214, %fd342;
	mov.b64 	{%r147, %r152}, %rd214;
	mov.b32 	%r163, 8;
	mov.b32 	%r164, 31;
	mov.b32 	%r165, -1;
	// begin inline asm
	shfl.sync.down.b32 %r146, %r147, %r163, %r164, %r165;
	// end inline asm
	// begin inline asm
	shfl.sync.down.b32 %r151, %r152, %r163, %r164, %r165;
	// end inline asm
	mov.b64 	%rd215, {%r146, %r151};
	mov.b64 	%fd229, %rd215;
	mov.b64 	{%r157, %r162}, %rd308;
	// begin inline asm
	shfl.sync.down.b32 %r156, %r157, %r163, %r164, %r165;
	// end inline asm
	// begin inline asm
	shfl.sync.down.b32 %r161, %r162, %r163, %r164, %r165;
	// end inline asm
	mov.b64 	%rd153, {%r156, %r161};
	setp.gt.s32 	%p67, %r85, 23;
	mov.f64 	%fd343, %fd342;
	mov.u64 	%rd309, %rd308;
	@%p67 bra 	$L__BB3_180;
	abs.f64 	%fd230, %fd342;
	abs.f64 	%fd231, %fd229;
	setp.lt.f64 	%p68, %fd230, %fd231;
	mov.f64 	%fd343, %fd229;
	mov.u64 	%rd309, %rd153;
	@%p68 bra 	$L__BB3_180;
	setp.lt.f64 	%p69, %fd231, %fd230;
	mov.f64 	%fd343, %fd342;
	mov.u64 	%rd309, %rd308;
	@%p69 bra 	$L__BB3_180;
	setp.lt.s64 	%p70, %rd308, %rd153;
	selp.f64 	%fd343, %fd342, %fd229, %p70;
	min.s64 	%rd309, %rd308, %rd153;
$L__BB3_180:
	mov.b64 	%rd216, %fd343;
	mov.b64 	{%r167, %r172}, %rd216;
	mov.b32 	%r183, 16;
	mov.b32 	%r184, 31;
	mov.b32 	%r185, -1;
	// begin inline asm
	shfl.sync.down.b32 %r166, %r167, %r183, %r184, %r185;
	// end inline asm
	// begin inline asm
	shfl.sync.down.b32 %r171, %r172, %r183, %r184, %r185;
	// end inline asm
	mov.b64 	%rd217, {%r166, %r171};
	mov.b64 	%fd234, %rd217;
	mov.b64 	{%r177, %r182}, %rd309;
	// begin inline asm
	shfl.sync.down.b32 %r176, %r177, %r183, %r184, %r185;
	// end inline asm
	// begin inline asm
	shfl.sync.down.b32 %r181, %r182, %r183, %r184, %r185;
	// end inline asm
	mov.b64 	%rd156, {%r176, %r181};
	setp.gt.s32 	%p71, %r85, 15;
	mov.f64 	%fd351, %fd343;
	mov.u64 	%rd317, %rd309;
	@%p71 bra 	$L__BB3_184;
	abs.f64 	%fd235, %fd343;
	abs.f64 	%fd236, %fd234;
	setp.lt.f64 	%p72, %fd235, %fd236;
	mov.f64 	%fd351, %fd234;
	mov.u64 	%rd317, %rd156;
	@%p72 bra 	$L__BB3_184;
	setp.lt.f64 	%p73, %fd236, %fd235;
	mov.f64 	%fd351, %fd343;
	mov.u64 	%rd317, %rd309;
	@%p73 bra 	$L__BB3_184;
	setp.lt.s64 	%p74, %rd309, %rd156;
	selp.f64 	%fd351, %fd343, %fd234, %p74;
	min.s64 	%rd317, %rd309, %rd156;
$L__BB3_184:
	setp.ne.s32 	%p75, %r85, 0;
	@%p75 bra 	$L__BB3_186;
	shr.u32 	%r186, %r35, 1;
	and.b32  	%r187, %r186, 496;
	mov.u32 	%r188, _ZN6thrust24THRUST_300001_SM_1000_NS8cuda_cub4core6detail5shmemE;
	add.s32 	%r189, %r188, %r187;
	st.shared.f64 	[%r189+8], %fd351;
	st.shared.u64 	[%r189+16], %rd317;
$L__BB3_186:
	bar.sync 	0;
	setp.ne.s32 	%p76, %r35, 0;
	@%p76 bra 	$L__BB3_208;
	ld.shared.f64 	%fd239, [_ZN6thrust24THRUST_300001_SM_1000_NS8cuda_cub4core6detail5shmemE+24];
	ld.shared.u64 	%rd159, [_ZN6thrust24THRUST_300001_SM_1000_NS8cuda_cub4core6detail5shmemE+32];
	abs.f64 	%fd240, %fd351;
	abs.f64 	%fd241, %fd239;
	setp.lt.f64 	%p77, %fd240, %fd241;
	mov.f64 	%fd345, %fd239;
	mov.u64 	%rd311, %rd159;
	@%p77 bra 	$L__BB3_190;
	setp.lt.f64 	%p78, %fd241, %fd240;
	mov.f64 	%fd345, %fd351;
	mov.u64 	%rd311, %rd317;
	@%p78 bra 	$L__BB3_190;
	setp.lt.s64 	%p79, %rd317, %rd159;
	selp.f64 	%fd345, %fd351, %fd239, %p79;
	min.s64 	%rd311, %rd317, %rd159;
$L__BB3_190:
	ld.shared.f64 	%fd244, [_ZN6thrust24THRUST_300001_SM_1000_NS8cuda_cub4core6detail5shmemE+40];
	ld.shared.u64 	%rd162, [_ZN6thrust24THRUST_300001_SM_1000_NS8cuda_cub4core6detail5shmemE+48];
	abs.f64 	%fd245, %fd345;
	abs.f64 	%fd246, %fd244;
	setp.lt.f64 	%p80, %fd245, %fd246;
	mov.f64 	%fd346, %fd244;
	mov.u64 	%rd312, %rd162;
	@%p80 bra 	$L__BB3_193;
	setp.lt.f64 	%p81, %fd246, %fd245;
	mov.f64 	%fd346, %fd345;
	mov.u64 	%rd312, %rd311;
	@%p81 bra 	$L__BB3_193;
	setp.lt.s64 	%p82, %rd311, %rd162;
	selp.f64 	%fd346, %fd345, %fd244, %p82;
	min.s64 	%rd312, %rd311, %rd162;
$L__BB3_193:
	ld.shared.f64 	%fd249, [_ZN6thrust24THRUST_300001_SM_1000_NS8cuda_cub4core6detail5shmemE+56];
	ld.shared.u64 	%rd165, [_ZN6thrust24THRUST_300001_SM_1000_NS8cuda_cub4core6detail5shmemE+64];
	abs.f64 	%fd250, %fd346;
	abs.f64 	%fd251, %fd249;
	setp.lt.f64 	%p83, %fd250, %fd251;
	mov.f64 	%fd347, %fd249;
	mov.u64 	%rd313, %rd165;
	@%p83 bra 	$L__BB3_196;
	setp.lt.f64 	%p84, %fd251, %fd250;
	mov.f64 	%fd347, %fd346;
	mov.u64 	%rd313, %rd312;
	@%p84 bra 	$L__BB3_196;
	setp.lt.s64 	%p85, %rd312, %rd165;
	selp.f64 	%fd347, %fd346, %fd249, %p85;
	min.s64 	%rd313, %rd312, %rd165;
$L__BB3_196:
	ld.shared.f64 	%fd254, [_ZN6thrust24THRUST_300001_SM_1000_NS8cuda_cub4core6detail5shmemE+72];
	ld.shared.u64 	%rd168, [_ZN6thrust24THRUST_300001_SM_1000_NS8cuda_cub4core6detail5shmemE+80];
	abs.f64 	%fd255, %fd347;
	abs.f64 	%fd256, %fd254;
	setp.lt.f64 	%p86, %fd255, %fd256;
	mov.f64 	%fd348, %fd254;
	mov.u64 	%rd314, %rd168;
	@%p86 bra 	$L__BB3_199;
	setp.lt.f64 	%p87, %fd256, %fd255;
	mov.f64 	%fd348, %fd347;
	mov.u64 	%rd314, %rd313;
	@%p87 bra 	$L__BB3_199;
	setp.lt.s64 	%p88, %rd313, %rd168;
	selp.f64 	%fd348, %fd347, %fd254, %p88;
	min.s64 	%rd314, %rd313, %rd168;
$L__BB3_199:
	ld.shared.f64 	%fd259, [_ZN6thrust24THRUST_300001_SM_1000_NS8cuda_cub4core6detail5shmemE+88];
	ld.shared.u64 	%rd171, [_ZN6thrust24THRUST_300001_SM_1000_NS8cuda_cub4core6detail5shmemE+96];
	abs.f64 	%fd260, %fd348;
	abs.f64 	%fd261, %fd259;
	setp.lt.f64 	%p89, %fd260, %fd261;
	mov.f64 	%fd349, %fd259;
	mov.u64 	%rd315, %rd171;
	@%p89 bra 	$L__BB3_202;
	setp.lt.f64 	%p90, %fd261, %fd260;
	mov.f64 	%fd349, %fd348;
	mov.u64 	%rd315, %rd314;
	@%p90 bra 	$L__BB3_202;
	setp.lt.s64 	%p91, %rd314, %rd171;
	selp.f64 	%fd349, %fd348, %fd259, %p91;
	min.s64 	%rd315, %rd314, %rd171;
$L__BB3_202:
	ld.shared.f64 	%fd264, [_ZN6thrust24THRUST_300001_SM_1000_NS8cuda_cub4core6detail5shmemE+104];
	ld.shared.u64 	%rd174, [_ZN6thrust24THRUST_300001_SM_1000_NS8cuda_cub4core6detail5shmemE+112];
	abs.f64 	%fd265, %fd349;
	abs.f64 	%fd266, %fd264;
	setp.lt.f64 	%p92, %fd265, %fd266;
	mov.f64 	%fd350, %fd264;
	mov.u64 	%rd316, %rd174;
	@%p92 bra 	$L__BB3_205;
	setp.lt.f64 	%p93, %fd266, %fd265;
	mov.f64 	%fd350, %fd349;
	mov.u64 	%rd316, %rd315;
	@%p93 bra 	$L__BB3_205;
	setp.lt.s64 	%p94, %rd315, %rd174;
	selp.f64 	%fd350, %fd349, %fd264, %p94;
	min.s64 	%rd316, %rd315, %rd174;
$L__BB3_205:
	ld.shared.f64 	%fd269, [_ZN6thrust24THRUST_300001_SM_1000_NS8cuda_cub4core6detail5shmemE+120];
	ld.shared.u64 	%rd177, [_ZN6thrust24THRUST_300001_SM_1000_NS8cuda_cub4core6detail5shmemE+128];
	abs.f64 	%fd270, %fd350;
	abs.f64 	%fd271, %fd269;
	setp.lt.f64 	%p95, %fd270, %fd271;
	mov.u64 	%rd317, %rd177;
	mov.f64 	%fd351, %fd269;
	@%p95 bra 	$L__BB3_208;
	setp.lt.f64 	%p96, %fd271, %fd270;
	mov.u64 	%rd317, %rd316;
	mov.f64 	%fd351, %fd350;
	@%p96 bra 	$L__BB3_208;
	setp.lt.s64 	%p97, %rd316, %rd177;
	selp.f64 	%fd351, %fd350, %fd269, %p97;
	min.s64 	%rd317, %rd316, %rd177;
$L__BB3_208:
	mov.u32 	%r415, %tid.x;
	setp.ne.s32 	%p214, %r415, 0;
	@%p214 bra 	$L__BB3_210;
	ld.param.u64 	%rd254, [_ZN6thrust24THRUST_300001_SM_1000_NS8cuda_cub4core6detail13_kernel_agentINS1_8__reduce11ReduceAgentINS0_12zip_iteratorIN4cuda3std3__45tupleIJNS0_10device_ptrIdEENS0_17counting_iteratorIlNS0_11use_defaultESF_SF_EEEEEEEPNSB_IJdlEEESJ_iNS1_9__extrema9arg_max_fIdl10comparatorEEEEJSI_SK_iN3cub18CUB_300001_SM_100013GridEvenShareIiEENSR_9GridQueueIjEESO_EEEvDpT0__param_1];
	cvta.to.global.u64 	%rd251, %rd254;
	mul.wide.u32 	%rd252, %r1, 16;
	add.s64 	%rd253, %rd251, %rd252;
	st.global.f64 	[%rd253], %fd351;
	st.global.u64 	[%rd253+8], %rd317;
$L__BB3_210:
	ret;

}
	// .globl	_ZN6thrust24THRUST_300001_SM_1000_NS8cuda_cub4core6detail13_kernel_agentINS1_8__reduce10DrainAgentIiEEJN3cub18CUB_300001_SM_10009GridQueueIjEEiEEEvDpT0_
.visible .entry _ZN6thrust24THRUST_300001_SM_1000_NS8cuda_cub4core6detail13_kernel_agentINS1_8__reduce10DrainAgentIiEEJN3cub18CUB_300001_SM_10009GridQueueIjEEiEEEvDpT0_(
	.param .align 8 .b8 _ZN6thrust24THRUST_300001_SM_1000_NS8cuda_cub4core6detail13_kernel_agentINS1_8__reduce10DrainAgentIiEEJN3cub18CUB_300001_SM_10009GridQueueIjEEiEEEvDpT0__param_0[8],
	.param .u32 _ZN6thrust24THRUST_300001_SM_1000_NS8cuda_cub4core6detail13_kernel_agentINS1_8__reduce10DrainAgentIiEEJN3cub18CUB_300001_SM_10009GridQueueIjEEiEEEvDpT0__param_1
)
.maxntid 1
{
	.reg .b32 	%r<3>;
	.reg .b64 	%rd<3>;

	ld.param.u64 	%rd1, [_ZN6thrust24THRUST_300001_SM_1000_NS8cuda_cub4core6detail13_kernel_agentINS1_8__reduce10DrainAgentIiEEJN3cub18CUB_300001_SM_10009GridQueueIjEEiEEEvDpT0__param_0];
	ld.param.u32 	%r1, [_ZN6thrust24THRUST_300001_SM_1000_NS8cuda_cub4core6detail13_kernel_agentINS1_8__reduce10DrainAgentIiEEJN3cub18CUB_300001_SM_10009GridQueueIjEEiEEEvDpT0__param_1];
	cvta.to.global.u64 	%rd2, %rd1;
	st.global.u32 	[%rd2], %r1;
	mov.b32 	%r2, 0;
	st.global.u32 	[%rd2+4], %r2;
	ret;

}
	// .globl	_ZN6thrust24THRUST_300001_SM_1000_NS8cuda_cub4core6detail13_kernel_agentINS1_8__reduce11ReduceAgentIPN4cuda3std3__45tupleIJdlEEESC_SB_iNS1_9__extrema9arg_max_fIdl10comparatorEEEEJSC_SC_iSG_EEEvDpT0_
.visible .entry _ZN6thrust24THRUST_300001_SM_1000_NS8cuda_cub4core6detail13_kernel_agentINS1_8__reduce11ReduceAgentIPN4cuda3std3__45tupleIJdlEEESC_SB_iNS1_9__extrema9arg_max_fIdl10comparatorEEEEJSC_SC_iSG_EEEvDpT0_(
	.param .u64 .ptr .align 1 _ZN6thrust24THRUST_300001_SM_1000_NS8cuda_cub4core6detail13_kernel_agentINS1_8__reduce11ReduceAgentIPN4cuda3std3__45tupleIJdlEEESC_SB_iNS1_9__extrema9arg_max_fIdl10comparatorEEEEJSC_SC_iSG_EEEvDpT0__param_0,
	.param .u64 .ptr .align 1 _ZN6thrust24THRUST_300001_SM_1000_NS8cuda_cub4core6detail13_kernel_agentINS1_8__reduce11ReduceAgentIPN4cuda3std3__45tupleIJdlEEESC_SB_iNS1_9__extrema9arg_max_fIdl10comparatorEEEEJSC_SC_iSG_EEEvDpT0__param_1,
	.param .u32 _ZN6thrust24THRUST_300001_SM_1000_NS8cuda_cub4core6detail13_kernel_agentINS1_8__reduce11ReduceAgentIPN4cuda3std3__45tupleIJdlEEESC_SB_iNS1_9__extrema9arg_max_fIdl10comparatorEEEEJSC_SC_iSG_EEEvDpT0__param_2,
	.param .align 1 .b8 _ZN6thrust24THRUST_300001_SM_1000_NS8cuda_cub4core6detail13_kernel_agentINS1_8__reduce11ReduceAgentIPN4cuda3std3__45tupleIJdlEEESC_SB_iNS1_9__extrema9arg_max_fIdl10comparatorEEEEJSC_SC_iSG_EEEvDpT0__param_3[1]
)
.maxntid 256
{
	.reg .pred 	%p<222>;
	.reg .b32 	%r<390>;
	.reg .b64 	%rd<395>;
	.reg .b64 	%fd<358>;

	ld.param.u32 	%r37, [_ZN6thrust24THRUST_300001_SM_1000_NS8cuda_cub4core6detail13_kernel_agentINS1_8__reduce11ReduceAgentIPN4cuda3std3__45tupleIJdlEEESC_SB_iNS1_9__extrema9arg_max_fIdl10comparatorEEEEJSC_SC_iSG_EEEvDpT0__param_2];
	setp.eq.s32 	%p1, %r37, 0;
	@%p1 bra 	$L__BB5_211;
	setp.gt.s32 	%p2, %r37, 1279;
	@%p2 bra 	$L__BB5_121;
	mov.u32 	%r1, %tid.x;
	setp.ge.s32 	%p105, %r1, %r37;
	mov.f64 	%fd301, 0d0000000000000000;
	mov.b64 	%rd337, 0;
	mov.u32 	%r380, %r1;
	@%p105 bra 	$L__BB5_4;
	ld.param.u64 	%rd323, [_ZN6thrust24THRUST_300001_SM_1000_NS8cuda_cub4core6detail13_kernel_agentINS1_8__reduce11ReduceAgentIPN4cuda3std3__45tupleIJdlEEESC_SB_iNS1_9__extrema9arg_max_fIdl10comparatorEEEEJSC_SC_iSG_EEEvDpT0__param_0];
	mul.wide.u32 	%rd273, %r1, 16;
	add.s64 	%rd270, %rd323, %rd273;
	// begin inline asm
	ld.global.nc.u64 %rd269, [%rd270];
	// end inline asm
	add.s64 	%rd272, %rd270, 8;
	// begin inline asm
	ld.global.nc.u64 %rd337, [%rd272];
	// end inline asm
	mov.b64 	%fd301, %rd269;
	add.s32 	%r380, %r1, 256;
$L__BB5_4:
	setp.ge.s32 	%p106, %r380, %r37;
	@%p106 bra 	$L__BB5_25;
	not.b32 	%r153, %r380;
	add.s32 	%r4, %r37, %r153;
	and.b32  	%r154, %r4, 768;
	setp.eq.s32 	%p107, %r154, 768;
	@%p107 bra 	$L__BB5_11;
	ld.param.u64 	%rd324, [_ZN6thrust24THRUST_300001_SM_1000_NS8cuda_cub4core6detail13_kernel_agentINS1_8__reduce11ReduceAgentIPN4cuda3std3__45tupleIJdlEEESC_SB_iNS1_9__extrema9arg_max_fIdl10comparatorEEEEJSC_SC_iSG_EEEvDpT0__param_0];
	mul.wide.u32 	%rd275, %r380, 16;
	add.s64 	%rd328, %rd324, %rd275;
	shr.u32 	%r155, %r4, 8;
	add.s32 	%r156, %r155, 1;
	and.b32  	%r157, %r156, 3;
	neg.s32 	%r378, %r157;
$L__BB5_7:
	.pragma "nounroll";
	mov.u64 	%rd5, %rd337;
	mov.f64 	%fd3, %fd301;
	// begin inline asm
	ld.global.nc.u64 %rd276, [%rd328];
	// end inline asm
	add.s64 	%rd279, %rd328, 8;
	// begin inline asm
	ld.global.nc.u64 %rd278, [%rd279];
	// end inline asm
	mov.b64 	%fd4, %rd276;
	abs.f64 	%fd5, %fd3;
	abs.f64 	%fd6, %fd4;
	setp.lt.f64 	%p108, %fd5, %fd6;
	mov.u64 	%rd337, %rd278;
	mov.f64 	%fd301, %fd4;
	@%p108 bra 	$L__BB5_10;
	setp.lt.f64 	%p109, %fd6, %fd5;
	mov.u64 	%rd337, %rd5;
	mov.f64 	%fd301, %fd3;
	@%p109 bra 	$L__BB5_10;
	setp.lt.s64 	%p110, %rd5, %rd278;
	min.s64 	%rd337, %rd5, %rd278;
	selp.f64 	%fd301, %fd3, %fd4, %p110;
$L__BB5_10:
	add.s32 	%r380, %r380, 256;
	add.s64 	%rd328, %rd328, 4096;
	add.s32 	%r378, %r378, 1;
	setp.ne.s32 	%p111, %r378, 0;
	@%p111 bra 	$L__BB5_7;
$L__BB5_11:
	setp.lt.u32 	%p112, %r4, 768;
	@%p112 bra 	$L__BB5_25;
$L__BB5_12:
	ld.param.u64 	%rd325, [_ZN6thrust24THRUST_300001_SM_1000_NS8cuda_cub4core6detail13_kernel_agentINS1_8__reduce11ReduceAgentIPN4cuda3std3__45tupleIJdlEEESC_SB_iNS1_9__extrema9arg_max_fIdl10comparatorEEEEJSC_SC_iSG_EEEvDpT0__param_0];
	mul.wide.s32 	%rd284, %r380, 16;
	add.s64 	%rd281, %rd325, %rd284;
	// begin inline asm
	ld.global.nc.u64 %rd280, [%rd281];
	// end inline asm
	add.s64 	%rd283, %rd281, 8;
	// begin inline asm
	ld.global.nc.u64 %rd282, [%rd283];
	// end inline asm
	mov.b64 	%fd12, %rd280;
	abs.f64 	%fd13, %fd301;
	abs.f64 	%fd14, %fd12;
	setp.lt.f64 	%p113, %fd13, %fd14;
	mov.u64 	%rd334, %rd282;
	mov.f64 	%fd298, %fd12;
	@%p113 bra 	$L__BB5_15;
	setp.lt.f64 	%p114, %fd14, %fd13;
	mov.u64 	%rd334, %rd337;
	mov.f64 	%fd298, %fd301;
	@%p114 bra 	$L__BB5_15;
	setp.lt.s64 	%p115, %rd337, %rd282;
	min.s64 	%rd334, %rd337, %rd282;
	selp.f64 	%fd298, %fd301, %fd12, %p115;
$L__BB5_15:
	add.s64 	%rd286, %rd281, 4096;
	// begin inline asm
	ld.global.nc.u64 %rd285, [%rd286];
	// end inline asm
	add.s64 	%rd288, %rd281, 4104;
	// begin inline asm
	ld.global.nc.u64 %rd287, [%rd288];
	// end inline asm
	mov.b64 	%fd17, %rd285;
	abs.f64 	%fd18, %fd298;
	abs.f64 	%fd19, %fd17;
	setp.lt.f64 	%p116, %fd18, %fd19;
	mov.u64 	%rd335, %rd287;
	mov.f64 	%fd299, %fd17;
	@%p116 bra 	$L__BB5_18;
	setp.lt.f64 	%p117, %fd19, %fd18;
	mov.u64 	%rd335, %rd334;
	mov.f64 	%fd299, %fd298;
	@%p117 bra 	$L__BB5_18;
	setp.lt.s64 	%p118, %rd334, %rd287;
	min.s64 	%rd335, %rd334, %rd287;
	selp.f64 	%fd299, %fd298, %fd17, %p118;
$L__BB5_18:
	add.s64 	%rd290, %rd281, 8192;
	// begin inline asm
	ld.global.nc.u64 %rd289, [%rd290];
	// end inline asm
	add.s64 	%rd292, %rd281, 8200;
	// begin inline asm
	ld.global.nc.u64 %rd291, [%rd292];
	// end inline asm
	mov.b64 	%fd22, %rd289;
	abs.f64 	%fd23, %fd299;
	abs.f64 	%fd24, %fd22;
	setp.lt.f64 	%p119, %fd23, %fd24;
	mov.u64 	%rd336, %rd291;
	mov.f64 	%fd300, %fd22;
	@%p119 bra 	$L__BB5_21;
	setp.lt.f64 	%p120, %fd24, %fd23;
	mov.u64 	%rd336, %rd335;
	mov.f64 	%fd300, %fd299;
	@%p120 bra 	$L__BB5_21;
	setp.lt.s64 	%p121, %rd335, %rd291;
	min.s64 	%rd336, %rd335, %rd291;
	selp.f64 	%fd300, %fd299, %fd22, %p121;
$L__BB5_21:
	add.s64 	%rd294, %rd281, 12288;
	// begin inline asm
	ld.global.nc.u64 %rd293, [%rd294];
	// end inline asm
	add.s64 	%rd296, %rd281, 12296;
	// begin inline asm
	ld.global.nc.u64 %rd295, [%rd296];
	// end inline asm
	mov.b64 	%fd27, %rd293;
	abs.f64 	%fd28, %fd300;
	abs.f64 	%fd29, %fd27;
	setp.lt.f64 	%p122, %fd28, %fd29;
	mov.u64 	%rd337, %rd295;
	mov.f64 	%fd301, %fd27;
	@%p122 bra 	$L__BB5_24;
	setp.lt.f64 	%p123, %fd29, %fd28;
	mov.u64 	%rd337, %rd336;
	mov.f64 	%fd301, %fd300;
	@%p123 bra 	$L__BB5_24;
	setp.lt.s64 	%p124, %rd336, %rd295;
	min.s64 	%rd337, %rd336, %rd295;
	selp.f64 	%fd301, %fd300, %fd27, %p124;
$L__BB5_24:
	add.s32 	%r380, %r380, 1024;
	setp.lt.s32 	%p125, %r380, %r37;
	@%p125 bra 	$L__BB5_12;
$L__BB5_25:
	setp.lt.s32 	%p126, %r37, 256;
	@%p126 bra 	$L__BB5_70;
	// begin inline asm
	mov.u32 %r271, %laneid;
	// end inline asm
	mov.b64 	%rd307, %fd301;
	mov.b64 	{%r273, %r278}, %rd307;
	mov.b32 	%r289, 1;
	mov.b32 	%r290, 31;
	mov.b32 	%r291, -1;
	// begin inline asm
	shfl.sync.down.b32 %r272, %r273, %r289, %r290, %r291;
	// end inline asm
	// begin inline asm
	shfl.sync.down.b32 %r277, %r278, %r289, %r290, %r291;
	// end inline asm
	mov.b64 	%rd308, {%r272, %r277};
	mov.b64 	%fd33, %rd308;
	mov.b64 	{%r283, %r288}, %rd337;
	// begin inline asm
	shfl.sync.down.b32 %r282, %r283, %r289, %r290, %r291;
	// end inline asm
	// begin inline asm
	shfl.sync.down.b32 %r287, %r288, %r289, %r290, %r291;
	// end inline asm
	mov.b64 	%rd27, {%r282, %r287};
	setp.gt.s32 	%p178, %r271, 30;
	mov.u64 	%rd339, %rd337;
	mov.f64 	%fd303, %fd301;
	@%p178 bra 	$L__BB5_30;
	abs.f64 	%fd34, %fd301;
	abs.f64 	%fd35, %fd33;
	setp.lt.f64 	%p179, %fd34, %fd35;
	mov.u64 	%rd339, %rd27;
	mov.f64 	%fd303, %fd33;
	@%p179 bra 	$L__BB5_30;
	setp.lt.f64 	%p180, %fd35, %fd34;
	mov.u64 	%rd339, %rd337;
	mov.f64 	%fd303, %fd301;
	@%p180 bra 	$L__BB5_30;
	setp.lt.s64 	%p181, %rd337, %rd27;
	min.s64 	%rd339, %rd337, %rd27;
	selp.f64 	%fd303, %fd301, %fd33, %p181;
$L__BB5_30:
	mov.b64 	%rd309, %fd303;
	mov.b64 	{%r293, %r298}, %rd309;
	mov.b32 	%r309, 2;
	mov.b32 	%r310, 31;
	mov.b32 	%r311, -1;
	// begin inline asm
	shfl.sync.down.b32 %r292, %r293, %r309, %r310, %r311;
	// end inline asm
	// begin inline asm
	shfl.sync.down.b32 %r297, %r298, %r309, %r310, %r311;
	// end inline asm
	mov.b64 	%rd310, {%r292, %r297};
	mov.b64 	%fd38, %rd310;
	mov.b64 	{%r303, %r308}, %rd339;
	// begin inline asm
	shfl.sync.down.b32 %r302, %r303, %r309, %r310, %r311;
	// end inline asm
	// begin inline asm
	shfl.sync.down.b32 %r307, %r308, %r309, %r310, %r311;
	// end inline asm
	mov.b64 	%rd30, {%r302, %r307};
	setp.gt.s32 	%p182, %r271, 29;
	mov.u64 	%rd340, %rd339;
	mov.f64 	%fd304, %fd303;
	@%p182 bra 	$L__BB5_34;
	abs.f64 	%fd39, %fd303;
	abs.f64 	%fd40, %fd38;
	setp.lt.f64 	%p183, %fd39, %fd40;
	mov.u64 	%rd340, %rd30;
	mov.f64 	%fd304, %fd38;
	@%p183 bra 	$L__BB5_34;
	setp.lt.f64 	%p184, %fd40, %fd39;
	mov.u64 	%rd340, %rd339;
	mov.f64 	%fd304, %fd303;
	@%p184 bra 	$L__BB5_34;
	setp.lt.s64 	%p185, %rd339, %rd30;
	min.s64 	%rd340, %rd339, %rd30;
	selp.f64 	%fd304, %fd303, %fd38, %p185;
$L__BB5_34:
	mov.b64 	%rd311, %fd304;
	mov.b64 	{%r313, %r318}, %rd311;
	mov.b32 	%r329, 4;
	mov.b32 	%r330, 31;
	mov.b32 	%r331, -1;
	// begin inline asm
	shfl.sync.down.b32 %r312, %r313, %r329, %r330, %r331;
	// end inline asm
	// begin inline asm
	shfl.sync.down.b32 %r317, %r318, %r329, %r330, %r331;
	// end inline asm
	mov.b64 	%rd312, {%r312, %r317};
	mov.b64 	%fd43, %rd312;
	mov.b64 	{%r323, %r328}, %rd340;
	// begin inline asm
	shfl.sync.down.b32 %r322, %r323, %r329, %r330, %r331;
	// end inline asm
	// begin inline asm
	shfl.sync.down.b32 %r327, %r328, %r329, %r330, %r331;
	// end inline asm
	mov.b64 	%rd33, {%r322, %r327};
	setp.gt.s32 	%p186, %r271, 27;
	mov.u64 	%rd341, %rd340;
	mov.f64 	%fd305, %fd304;
	@%p186 bra 	$L__BB5_38;
	abs.f64 	%fd44, %fd304;
	abs.f64 	%fd45, %fd43;
	setp.lt.f64 	%p187, %fd44, %fd45;
	mov.u64 	%rd341, %rd33;
	mov.f64 	%fd305, %fd43;
	@%p187 bra 	$L__BB5_38;
	setp.lt.f64 	%p188, %fd45, %fd44;
	mov.u64 	%rd341, %rd340;
	mov.f64 	%fd305, %fd304;
	@%p188 bra 	$L__BB5_38;
	setp.lt.s64 	%p189, %rd340, %rd33;
	min.s64 	%rd341, %rd340, %rd33;
	selp.f64 	%fd305, %fd304, %fd43, %p189;
$L__BB5_38:
	mov.b64 	%rd313, %fd305;
	mov.b64 	{%r333, %r338}, %rd313;
	mov.b32 	%r349, 8;
	mov.b32 	%r350, 31;
	mov.b32 	%r351, -1;
	// begin inline asm
	shfl.sync.down.b32 %r332, %r333, %r349, %r350, %r351;
	// end inline asm
	// begin inline asm
	shfl.sync.down.b32 %r337, %r338, %r349, %r350, %r351;
	// end inline asm
	mov.b64 	%rd314, {%r332, %r337};
	mov.b64 	%fd48, %rd314;
	mov.b64 	{%r343, %r348}, %rd341;
	// begin inline asm
	shfl.sync.down.b32 %r342, %r343, %r349, %r350, %r351;
	// end inline asm
	// begin inline asm
	shfl.sync.down.b32 %r347, %r348, %r349, %r350, %r351;
	// end inline asm
	mov.b64 	%rd36, {%r342, %r347};
	setp.gt.s32 	%p190, %r271, 23;
	mov.u64 	%rd342, %rd341;
	mov.f64 	%fd306, %fd305;
	@%p190 bra 	$L__BB5_42;
	abs.f64 	%fd49, %fd305;
	abs.f64 	%fd50, %fd48;
	setp.lt.f64 	%p191, %fd49, %fd50;
	mov.u64 	%rd342, %rd36;
	mov.f64 	%fd306, %fd48;
	@%p191 bra 	$L__BB5_42;
	setp.lt.f64 	%p192, %fd50, %fd49;
	mov.u64 	%rd342, %rd341;
	mov.f64 	%fd306, %fd305;
	@%p192 bra 	$L__BB5_42;
	setp.lt.s64 	%p193, %rd341, %rd36;
	min.s64 	%rd342, %rd341, %rd36;
	selp.f64 	%fd306, %fd305, %fd48, %p193;
$L__BB5_42:
	mov.b64 	%rd315, %fd306;
	mov.b64 	{%r353, %r358}, %rd315;
	mov.b32 	%r369, 16;
	mov.b32 	%r370, 31;
	mov.b32 	%r371, -1;
	// begin inline asm
	shfl.sync.down.b32 %r352, %r353, %r369, %r370, %r371;
	// end inline asm
	// begin inline asm
	shfl.sync.down.b32 %r357, %r358, %r369, %r370, %r371;
	// end inline asm
	mov.b64 	%rd316, {%r352, %r357};
	mov.b64 	%fd53, %rd316;
	mov.b64 	{%r363, %r368}, %rd342;
	// begin inline asm
	shfl.sync.down.b32 %r362, %r363, %r369, %r370, %r371;
	// end inline asm
	// begin inline asm
	shfl.sync.down.b32 %r367, %r368, %r369, %r370, %r371;
	// end inline asm
	mov.b64 	%rd39, {%r362, %r367};
	setp.gt.s32 	%p194, %r271, 15;
	mov.u64 	%rd394, %rd342;
	mov.f64 	%fd357, %fd306;
	@%p194 bra 	$L__BB5_46;
	abs.f64 	%fd54, %fd306;
	abs.f64 	%fd55, %fd53;
	setp.lt.f64 	%p195, %fd54, %fd55;
	mov.u64 	%rd394, %rd39;
	mov.f64 	%fd357, %fd53;
	@%p195 bra 	$L__BB5_46;
	setp.lt.f64 	%p196, %fd55, %fd54;
	mov.u64 	%rd394, %rd342;
	mov.f64 	%fd357, %fd306;
	@%p196 bra 	$L__BB5_46;
	setp.lt.s64 	%p197, %rd342, %rd39;
	min.s64 	%rd394, %rd342, %rd39;
	selp.f64 	%fd357, %fd306, %fd53, %p197;
$L__BB5_46:
	setp.ne.s32 	%p198, %r271, 0;
	@%p198 bra 	$L__BB5_48;
	shr.u32 	%r372, %r1, 1;
	and.b32  	%r373, %r372, 496;
	mov.u32 	%r374, _ZN6thrust24THRUST_300001_SM_1000_NS8cuda_cub4core6detail5shmemE;
	add.s32 	%r375, %r374, %r373;
	st.shared.f64 	[%r375+8], %fd357;
	st.shared.u64 	[%r375+16], %rd394;
$L__BB5_48:
	bar.sync 	0;
	setp.ne.s32 	%p199, %r1, 0;
	@%p199 bra 	$L__BB5_209;
	ld.shared.f64 	%fd58, [_ZN6thrust24THRUST_300001_SM_1000_NS8cuda_cub4core6detail5shmemE+24];
	ld.shared.u64 	%rd42, [_ZN6thrust24THRUST_300001_SM_1000_NS8cuda_cub4core6detail5shmemE+32];
	abs.f64 	%fd59, %fd357;
	abs.f64 	%fd60, %fd58;
	setp.lt.f64 	%p200, %fd59, %fd60;
	mov.u64 	%rd344, %rd42;
	mov.f64 	%fd308, %fd58;
	@%p200 bra 	$L__BB5_52;
	setp.lt.f64 	%p201, %fd60, %fd59;
	mov.u64 	%rd344, %rd394;
	mov.f64 	%fd308, %fd357;
	@%p201 bra 	$L__BB5_52;
	setp.lt.s64 	%p202, %rd394, %rd42;
	min.s64 	%rd344, %rd394, %rd42;
	selp.f64 	%fd308, %fd357, %fd58, %p202;
$L__BB5_52:
	ld.shared.f64 	%fd63, [_ZN6thrust24THRUST_300001_SM_1000_NS8cuda_cub4core6detail5shmemE+40];
	ld.shared.u64 	%rd45, [_ZN6thrust24THRUST_300001_SM_1000_NS8cuda_cub4core6detail5shmemE+48];
	abs.f64 	%fd64, %fd308;
	abs.f64 	%fd65, %fd63;
	setp.lt.f64 	%p203, %fd64, %fd65;
	mov.u64 	%rd345, %rd45;
	mov.f64 	%fd309, %fd63;
	@%p203 bra 	$L__BB5_55;
	setp.lt.f64 	%p204, %fd65, %fd64;
	mov.u64 	%rd345, %rd344;
	mov.f64 	%fd309, %fd308;
	@%p204 bra 	$L__BB5_55;
	setp.lt.s64 	%p205, %rd344, %rd45;
	min.s64 	%rd345, %rd344, %rd45;
	selp.f64 	%fd309, %fd308, %fd63, %p205;
$L__BB5_55:
	ld.shared.f64 	%fd68, [_ZN6thrust24THRUST_300001_SM_1000_NS8cuda_cub4core6detail5shmemE+56];
	ld.shared.u64 	%rd48, [_ZN6thrust24THRUST_300001_SM_1000_NS8cuda_cub4core6detail5shmemE+64];
	abs.f64 	%fd69, %fd309;
	abs.f64 	%fd70, %fd68;
	setp.lt.f64 	%p206, %fd69, %fd70;
	mov.u64 	%rd346, %rd48;
	mov.f64 	%fd310, %fd68;
	@%p206 bra 	$L__BB5_58;
	setp.lt.f64 	%p207, %fd70, %fd69;
	mov.u64 	%rd346, %rd345;
	mov.f64 	%fd310, %fd309;
	@%p207 bra 	$L__BB5_58;
	setp.lt.s64 	%p208, %rd345, %rd48;
	min.s64 	%rd346, %rd345, %rd48;
	selp.f64 	%fd310, %fd309, %fd68, %p208;
$L__BB5_58:
	ld.shared.f64 	%fd73, [_ZN6thrust24THRUST_300001_SM_1000_NS8cuda_cub4core6detail5shmemE+72];
	ld.shared.u64 	%rd51, [_ZN6thrust24THRUST_300001_SM_1000_NS8cuda_cub4core6detail5shmemE+80];
	abs.f64 	%fd74, %fd310;
	abs.f64 	%fd75, %fd73;
	setp.lt.f64 	%p209, %fd74, %fd75;
	mov.u64 	%rd347, %rd51;
	mov.f64 	%fd311, %fd73;
	@%p209 bra 	$L__BB5_61;
	setp.lt.f64 	%p210, %fd75, %fd74;
	mov.u64 	%rd347, %rd346;
	mov.f64 	%fd311, %fd310;
	@%p210 bra 	$L__BB5_61;
	setp.lt.s64 	%p211, %rd346, %rd51;
	min.s64 	%rd347, %rd346, %rd51;
	selp.f64 	%fd311, %fd310, %fd73, %p211;
$L__BB5_61:
	ld.shared.f64 	%fd78, [_ZN6thrust24THRUST_300001_SM_1000_NS8cuda_cub4core6detail5shmemE+88];
	ld.shared.u64 	%rd54, [_ZN6thrust24THRUST_300001_SM_1000_NS8cuda_cub4core6detail5shmemE+96];
	abs.f64 	%fd79, %fd311;
	abs.f64 	%fd80, %fd78;
	setp.lt.f64 	%p212, %fd79, %fd80;
	mov.u64 	%rd348, %rd54;
	mov.f64 	%fd312, %fd78;
	@%p212 bra 	$L__BB5_64;
	setp.lt.f64 	%p213, %fd80, %fd79;
	mov.u64 	%rd348, %rd347;
	mov.f64 	%fd312, %fd311;
	@%p213 bra 	$L__BB5_64;
	setp.lt.s64 	%p214, %rd347, %rd54;
	min.s64 	%rd348, %rd347, %rd54;
	selp.f64 	%fd312, %fd311, %fd78, %p214;
$L__BB5_64:
	ld.shared.f64 	%fd83, [_ZN6thrust24THRUST_300001_SM_1000_NS8cuda_cub4core6detail5shmemE+104];
	ld.shared.u64 	%rd57, [_ZN6thrust24THRUST_300001_SM_1000_NS8cuda_cub4core6detail5shmemE+112];
	abs.f64 	%fd84, %fd312;
	abs.f64 	%fd85, %fd83;
	setp.lt.f64 	%p215, %fd84, %fd85;
	mov.u64 	%rd349, %rd57;
	mov.f64 	%fd313, %fd83;
	@%p215 bra 	$L__BB5_67;
	setp.lt.f64 	%p216, %fd85, %fd84;
	mov.u64 	%rd349, %rd348;
	mov.f64 	%fd313, %fd312;
	@%p216 bra 	$L__BB5_67;
	setp.lt.s64 	%p217, %rd348, %rd57;
	min.s64 	%rd349, %rd348, %rd57;
	selp.f64 	%fd313, %fd312, %fd83, %p217;
$L__BB5_67:
	ld.shared.f64 	%fd88, [_ZN6thrust24THRUST_300001_SM_1000_NS8cuda_cub4core6detail5shmemE+120];
	ld.shared.u64 	%rd60, [_ZN6thrust24THRUST_300001_SM_1000_NS8cuda_cub4core6detail5shmemE+128];
	abs.f64 	%fd89, %fd313;
	abs.f64 	%fd90, %fd88;
	setp.lt.f64 	%p218, %fd89, %fd90;
	mov.u64 	%rd394, %rd60;
	mov.f64 	%fd357, %fd88;
	@%p218 bra 	$L__BB5_209;
	setp.lt.f64 	%p219, %fd90, %fd89;
	mov.u64 	%rd394, %rd349;
	mov.f64 	%fd357, %fd313;
	@%p219 bra 	$L__BB5_209;
	setp.lt.s64 	%p220, %rd349, %rd60;
	min.s64 	%rd394, %rd349, %rd60;
	selp.f64 	%fd357, %fd313, %fd88, %p220;
	bra.uni 	$L__BB5_209;
$L__BB5_70:
	// begin inline asm
	mov.u32 %r158, %laneid;
	// end inline asm
	and.b32  	%r179, %r1, 992;
	add.s32 	%r180, %r179, 32;
	setp.gt.s32 	%p127, %r180, %r37;
	not.b32 	%r181, %r179;
	add.s32 	%r182, %r37, %r181;
	selp.b32 	%r177, %r182, 31, %p127;
	mov.b64 	%rd297, %fd301;
	mov.b64 	{%r160, %r165}, %rd297;
	mov.b32 	%r176, 1;
	mov.b32 	%r178, -1;
	// begin inline asm
	shfl.sync.down.b32 %r159, %r160, %r176, %r177, %r178;
	// end inline asm
	// begin inline asm
	shfl.sync.down.b32 %r164, %r165, %r176, %r177, %r178;
	// end inline asm
	mov.b64 	%rd298, {%r159, %r164};
	mov.b64 	%fd92, %rd298;
	mov.b64 	{%r170, %r175}, %rd337;
	// begin inline asm
	shfl.sync.down.b32 %r169, %r170, %r176, %r177, %r178;
	// end inline asm
	// begin inline asm
	shfl.sync.down.b32 %r174, %r175, %r176, %r177, %r178;
	// end inline asm
	mov.b64 	%rd62, {%r169, %r174};
	setp.ge.s32 	%p128, %r158, %r177;
	mov.u64 	%rd350, %rd337;
	mov.f64 	%fd314, %fd301;
	@%p128 bra 	$L__BB5_74;
	abs.f64 	%fd93, %fd301;
	abs.f64 	%fd94, %fd92;
	setp.lt.f64 	%p129, %fd93, %fd94;
	mov.u64 	%rd350, %rd62;
	mov.f64 	%fd314, %fd92;
	@%p129 bra 	$L__BB5_74;
	setp.lt.f64 	%p130, %fd94, %fd93;
	mov.u64 	%rd350, %rd337;
	mov.f64 	%fd314, %fd301;
	@%p130 bra 	$L__BB5_74;
	setp.lt.s64 	%p131, %rd337, %rd62;
	min.s64 	%rd350, %rd337, %rd62;
	selp.f64 	%fd314, %fd301, %fd92, %p131;
$L__BB5_74:
	mov.b64 	%rd299, %fd314;
	mov.b64 	{%r184, %r189}, %rd299;
	mov.b32 	%r200, 2;
	mov.b32 	%r202, -1;
	// begin inline asm
	shfl.sync.down.b32 %r183, %r184, %r200, %r177, %r202;
	// end inline asm
	// begin inline asm
	shfl.sync.down.b32 %r188, %r189, %r200, %r177, %r202;
	// end inline asm
	mov.b64 	%rd300, {%r183, %r188};
	mov.b64 	%fd97, %rd300;
	mov.b64 	{%r194, %r199}, %rd350;
	// begin inline asm
	shfl.sync.down.b32 %r193, %r194, %r200, %r177, %r202;
	// end inline asm
	// begin inline asm
	shfl.sync.down.b32 %r198, %r199, %r200, %r177, %r202;
	// end inline asm
	mov.b64 	%rd65, {%r193, %r198};
	add.s32 	%r203, %r158, 2;
	setp.gt.s32 	%p132, %r203, %r177;
	mov.u64 	%rd351, %rd350;
	mov.f64 	%fd315, %fd314;
	@%p132 bra 	$L__BB5_78;
	abs.f64 	%fd98, %fd314;
	abs.f64 	%fd99, %fd97;
	setp.lt.f64 	%p133, %fd98, %fd99;
	mov.u64 	%rd351, %rd65;
	mov.f64 	%fd315, %fd97;
	@%p133 bra 	$L__BB5_78;
	setp.lt.f64 	%p134, %fd99, %fd98;
	mov.u64 	%rd351, %rd350;
	mov.f64 	%fd315, %fd314;
	@%p134 bra 	$L__BB5_78;
	setp.lt.s64 	%p135, %rd350, %rd65;
	min.s64 	%rd351, %rd350, %rd65;
	selp.f64 	%fd315, %fd314, %fd97, %p135;
$L__BB5_78:
	mov.b64 	%rd301, %fd315;
	mov.b64 	{%r205, %r210}, %rd301;
	mov.b32 	%r221, 4;
	mov.b32 	%r223, -1;
	// begin inline asm
	shfl.sync.down.b32 %r204, %r205, %r221, %r177, %r223;
	// end inline asm
	// begin inline asm
	shfl.sync.down.b32 %r209, %r210, %r221, %r177, %r223;
	// end inline asm
	mov.b64 	%rd302, {%r204, %r209};
	mov.b64 	%fd102, %rd302;
	mov.b64 	{%r215, %r220}, %rd351;
	// begin inline asm
	shfl.sync.down.b32 %r214, %r215, %r221, %r177, %r223;
	// end inline asm
	// begin inline asm
	shfl.sync.down.b32 %r219, %r220, %r221, %r177, %r223;
	// end inline asm
	mov.b64 	%rd68, {%r214, %r219};
	add.s32 	%r224, %r158, 4;
	setp.gt.s32 	%p136, %r224, %r177;
	mov.u64 	%rd352, %rd351;
	mov.f64 	%fd316, %fd315;
	@%p136 bra 	$L__BB5_82;
	abs.f64 	%fd103, %fd315;
	abs.f64 	%fd104, %fd102;
	setp.lt.f64 	%p137, %fd103, %fd104;
	mov.u64 	%rd352, %rd68;
	mov.f64 	%fd316, %fd102;
	@%p137 bra 	$L__BB5_82;
	setp.lt.f64 	%p138, %fd104, %fd103;
	mov.u64 	%rd352, %rd351;
	mov.f64 	%fd316, %fd315;
	@%p138 bra 	$L__BB5_82;
	setp.lt.s64 	%p139, %rd351, %rd68;
	min.s64 	%rd352, %rd351, %rd68;
	selp.f64 	%fd316, %fd315, %fd102, %p139;
$L__BB5_82:
	mov.b64 	%rd303, %fd316;
	mov.b64 	{%r226, %r231}, %rd303;
	mov.b32 	%r242, 8;
	mov.b32 	%r244, -1;
	// begin inline asm
	shfl.sync.down.b32 %r225, %r226, %r242, %r177, %r244;
	// end inline asm
	// begin inline asm
	shfl.sync.down.b32 %r230, %r231, %r242, %r177, %r244;
	// end inline asm
	mov.b64 	%rd304, {%r225, %r230};
	mov.b64 	%fd107, %rd304;
	mov.b64 	{%r236, %r241}, %rd352;
	// begin inline asm
	shfl.sync.down.b32 %r235, %r236, %r242, %r177, %r244;
	// end inline asm
	// begin inline asm
	shfl.sync.down.b32 %r240, %r241, %r242, %r177, %r244;
	// end inline asm
	mov.b64 	%rd71, {%r235, %r240};
	add.s32 	%r245, %r158, 8;
	setp.gt.s32 	%p140, %r245, %r177;
	mov.u64 	%rd353, %rd352;
	mov.f64 	%fd317, %fd316;
	@%p140 bra 	$L__BB5_86;
	abs.f64 	%fd108, %fd316;
	abs.f64 	%fd109, %fd107;
	setp.lt.f64 	%p141, %fd108, %fd109;
	mov.u64 	%rd353, %rd71;
	mov.f64 	%fd317, %fd107;
	@%p141 bra 	$L__BB5_86;
	setp.lt.f64 	%p142, %fd109, %fd108;
	mov.u64 	%rd353, %rd352;
	mov.f64 	%fd317, %fd316;
	@%p142 bra 	$L__BB5_86;
	setp.lt.s64 	%p143, %rd352, %rd71;
	min.s64 	%rd353, %rd352, %rd71;
	selp.f64 	%fd317, %fd316, %fd107, %p143;
$L__BB5_86:
	mov.b64 	%rd305, %fd317;
	mov.b64 	{%r247, %r252}, %rd305;
	mov.b32 	%r263, 16;
	mov.b32 	%r265, -1;
	// begin inline asm
	shfl.sync.down.b32 %r246, %r247, %r263, %r177, %r265;
	// end inline asm
	// begin inline asm
	shfl.sync.down.b32 %r251, %r252, %r263, %r177, %r265;
	// end inline asm
	mov.b64 	%rd306, {%r246, %r251};
	mov.b64 	%fd112, %rd306;
	mov.b64 	{%r257, %r262}, %rd353;
	// begin inline asm
	shfl.sync.down.b32 %r256, %r257, %r263, %r177, %r265;
	// end inline asm
	// begin inline asm
	shfl.sync.down.b32 %r261, %r262, %r263, %r177, %r265;
	// end inline asm
	mov.b64 	%rd74, {%r256, %r261};
	add.s32 	%r266, %r158, 16;
	setp.gt.s32 	%p144, %r266, %r177;
	mov.u64 	%rd394, %rd353;
	mov.f64 	%fd357, %fd317;
	@%p144 bra 	$L__BB5_90;
	abs.f64 	%fd113, %fd317;
	abs.f64 	%fd114, %fd112;
	setp.lt.f64 	%p145, %fd113, %fd114;
	mov.u64 	%rd394, %rd74;
	mov.f64 	%fd357, %fd112;
	@%p145 bra 	$L__BB5_90;
	setp.lt.f64 	%p146, %fd114, %fd113;
	mov.u64 	%rd394, %rd353;
	mov.f64 	%fd357, %fd317;
	@%p146 bra 	$L__BB5_90;
	setp.lt.s64 	%p147, %rd353, %rd74;
	min.s64 	%rd394, %rd353, %rd74;
	selp.f64 	%fd357, %fd317, %fd112, %p147;
$L__BB5_90:
	setp.ne.s32 	%p148, %r158, 0;
	@%p148 bra 	$L__BB5_92;
	shr.u32 	%r267, %r1, 1;
	and.b32  	%r268, %r267, 496;
	mov.u32 	%r269, _ZN6thrust24THRUST_300001_SM_1000_NS8cuda_cub4core6detail5shmemE;
	add.s32 	%r270, %r269, %r268;
	st.shared.f64 	[%r270+8], %fd357;
	st.shared.u64 	[%r270+16], %rd394;
$L__BB5_92:
	bar.sync 	0;
	setp.ne.s32 	%p149, %r1, 0;
	@%p149 bra 	$L__BB5_209;
	setp.lt.s32 	%p150, %r37, 33;
	mov.f64 	%fd319, %fd357;
	mov.u64 	%rd355, %rd394;
	@%p150 bra 	$L__BB5_97;
	ld.shared.f64 	%fd117, [_ZN6thrust24THRUST_300001_SM_1000_NS8cuda_cub4core6detail5shmemE+24];
	ld.shared.u64 	%rd77, [_ZN6thrust24THRUST_300001_SM_1000_NS8cuda_cub4core6detail5shmemE+32];
	abs.f64 	%fd118, %fd357;
	abs.f64 	%fd119, %fd117;
	setp.lt.f64 	%p151, %fd118, %fd119;
	mov.f64 	%fd319, %fd117;
	mov.u64 	%rd355, %rd77;
	@%p151 bra 	$L__BB5_97;
	setp.lt.f64 	%p152, %fd119, %fd118;
	mov.f64 	%fd319, %fd357;
	mov.u64 	%rd355, %rd394;
	@%p152 bra 	$L__BB5_97;
	setp.lt.s64 	%p153, %rd394, %rd77;
	min.s64 	%rd355, %rd394, %rd77;
	selp.f64 	%fd319, %fd357, %fd117, %p153;
$L__BB5_97:
	setp.lt.s32 	%p154, %r37, 65;
	mov.f64 	%fd320, %fd319;
	mov.u64 	%rd356, %rd355;
	@%p154 bra 	$L__BB5_101;
	ld.shared.f64 	%fd122, [_ZN6thrust24THRUST_300001_SM_1000_NS8cuda_cub4core6detail5shmemE+40];
	ld.shared.u64 	%rd80, [_ZN6thrust24THRUST_300001_SM_1000_NS8cuda_cub4core6detail5shmemE+48];
	abs.f64 	%fd123, %fd319;
	abs.f64 	%fd124, %fd122;
	setp.lt.f64 	%p155, %fd123, %fd124;
	mov.f64 	%fd320, %fd122;
	mov.u64 	%rd356, %rd80;
	@%p155 bra 	$L__BB5_101;
	setp.lt.f64 	%p156, %fd124, %fd123;
	mov.f64 	%fd320, %fd319;
	mov.u64 	%rd356, %rd355;
	@%p156 bra 	$L__BB5_101;
	setp.lt.s64 	%p157, %rd355, %rd80;
	min.s64 	%rd356, %rd355, %rd80;
	selp.f64 	%fd320, %fd319, %fd122, %p157;
$L__BB5_101:
	setp.lt.s32 	%p158, %r37, 97;
	mov.f64 	%fd321, %fd320;
	mov.u64 	%rd357, %rd356;
	@%p158 bra 	$L__BB5_105;
	ld.shared.f64 	%fd127, [_ZN6thrust24THRUST_300001_SM_1000_NS8cuda_cub4core6detail5shmemE+56];
	ld.shared.u64 	%rd83, [_ZN6thrust24THRUST_300001_SM_1000_NS8cuda_cub4core6detail5shmemE+64];
	abs.f64 	%fd128, %fd320;
	abs.f64 	%fd129, %fd127;
	setp.lt.f64 	%p159, %fd128, %fd129;
	mov.f64 	%fd321, %fd127;
	mov.u64 	%rd357, %rd83;
	@%p159 bra 	$L__BB5_105;
	setp.lt.f64 	%p160, %fd129, %fd128;
	mov.f64 	%fd321, %fd320;
	mov.u64 	%rd357, %rd356;
	@%p160 bra 	$L__BB5_105;
	setp.lt.s64 	%p161, %rd356, %rd83;
	min.s64 	%rd357, %rd356, %rd83;
	selp.f64 	%fd321, %fd320, %fd127, %p161;
$L__BB5_105:
	setp.lt.s32 	%p162, %r37, 129;
	mov.f64 	%fd322, %fd321;
	mov.u64 	%rd358, %rd357;
	@%p162 bra 	$L__BB5_109;
	ld.shared.f64 	%fd132, [_ZN6thrust24THRUST_300001_SM_1000_NS8cuda_cub4core6detail5shmemE+72];
	ld.shared.u64 	%rd86, [_ZN6thrust24THRUST_300001_SM_1000_NS8cuda_cub4core6detail5shmemE+80];
	abs.f64 	%fd133, %fd321;
	abs.f64 	%fd134, %fd132;
	setp.lt.f64 	%p163, %fd133, %fd134;
	mov.f64 	%fd322, %fd132;
	mov.u64 	%rd358, %rd86;
	@%p163 bra 	$L__BB5_109;
	setp.lt.f64 	%p164, %fd134, %fd133;
	mov.f64 	%fd322, %fd321;
	mov.u64 	%rd358, %rd357;
	@%p164 bra 	$L__BB5_109;
	setp.lt.s64 	%p165, %rd357, %rd86;
	min.s64 	%rd358, %rd357, %rd86;
	selp.f64 	%fd322, %fd321, %fd132, %p165;
$L__BB5_109:
	setp.lt.s32 	%p166, %r37, 161;
	mov.f64 	%fd323, %fd322;
	mov.u64 	%rd359, %rd358;
	@%p166 bra 	$L__BB5_113;
	ld.shared.f64 	%fd137, [_ZN6thrust24THRUST_300001_SM_1000_NS8cuda_cub4core6detail5shmemE+88];
	ld.shared.u64 	%rd89, [_ZN6thrust24THRUST_300001_SM_1000_NS8cuda_cub4core6detail5shmemE+96];
	abs.f64 	%fd138, %fd322;
	abs.f64 	%fd139, %fd137;
	setp.lt.f64 	%p167, %fd138, %fd139;
	mov.f64 	%fd323, %fd137;
	mov.u64 	%rd359, %rd89;
	@%p167 bra 	$L__BB5_113;
	setp.lt.f64 	%p168, %fd139, %fd138;
	mov.f64 	%fd323, %fd322;
	mov.u64 	%rd359, %rd358;
	@%p168 bra 	$L__BB5_113;
	setp.lt.s64 	%p169, %rd358, %rd89;
	min.s64 	%rd359, %rd358, %rd89;
	selp.f64 	%fd323, %fd322, %fd137, %p169;
$L__BB5_113:
	setp.lt.s32 	%p170, %r37, 193;
	mov.f64 	%fd324, %fd323;
	mov.u64 	%rd360, %rd359;
	@%p170 bra 	$L__BB5_117;
	ld.shared.f64 	%fd142, [_ZN6thrust24THRUST_300001_SM_1000_NS8cuda_cub4core6detail5shmemE+104];
	ld.shared.u64 	%rd92, [_ZN6thrust24THRUST_300001_SM_1000_NS8cuda_cub4core6detail5shmemE+112];
	abs.f64 	%fd143, %fd323;
	abs.f64 	%fd144, %fd142;
	setp.lt.f64 	%p171, %fd143, %fd144;
	mov.f64 	%fd324, %fd142;
	mov.u64 	%rd360, %rd92;
	@%p171 bra 	$L__BB5_117;
	setp.lt.f64 	%p172, %fd144, %fd143;
	mov.f64 	%fd324, %fd323;
	mov.u64 	%rd360, %rd359;
	@%p172 bra 	$L__BB5_117;
	setp.lt.s64 	%p173, %rd359, %rd92;
	min.s64 	%rd360, %rd359, %rd92;
	selp.f64 	%fd324, %fd323, %fd142, %p173;
$L__BB5_117:
	setp.lt.s32 	%p174, %r37, 225;
	mov.u64 	%rd394, %rd360;
	mov.f64 	%fd357, %fd324;
	@%p174 bra 	$L__BB5_209;
	ld.shared.f64 	%fd147, [_ZN6thrust24THRUST_300001_SM_1000_NS8cuda_cub4core6detail5shmemE+120];
	ld.shared.u64 	%rd95, [_ZN6thrust24THRUST_300001_SM_1000_NS8cuda_cub4core6detail5shmemE+128];
	abs.f64 	%fd148, %fd324;
	abs.f64 	%fd149, %fd147;
	setp.lt.f64 	%p175, %fd148, %fd149;
	mov.u64 	%rd394, %rd95;
	mov.f64 	%fd357, %fd147;
	@%p175 bra 	$L__BB5_209;
	setp.lt.f64 	%p176, %fd149, %fd148;
	mov.u64 	%rd394, %rd360;
	mov.f64 	%fd357, %fd324;
	@%p176 bra 	$L__BB5_209;
	setp.lt.s64 	%p177, %rd360, %rd95;
	min.s64 	%rd394, %rd360, %rd95;
	selp.f64 	%fd357, %fd324, %fd147, %p177;
	bra.uni 	$L__BB5_209;
$L__BB5_121:
	ld.param.u64 	%rd318, [_ZN6thrust24THRUST_300001_SM_1000_NS8cuda_cub4core6detail13_kernel_agentINS1_8__reduce11ReduceAgentIPN4cuda3std3__45tupleIJdlEEESC_SB_iNS1_9__extrema9arg_max_fIdl10comparatorEEEEJSC_SC_iSG_EEEvDpT0__param_0];
	mov.u32 	%r16, %tid.x;
	mul.wide.u32 	%rd208, %r16, 16;
	add.s64 	%rd189, %rd318, %rd208;
	// begin inline asm
	ld.global.nc.u64 %rd188, [%rd189];
	// end inline asm
	add.s64 	%rd191, %rd189, 8;
	// begin inline asm
	ld.global.nc.u64 %rd190, [%rd191];
	// end inline asm
	mov.b64 	%fd151, %rd188;
	add.s64 	%rd193, %rd189, 4096;
	// begin inline asm
	ld.global.nc.u64 %rd192, [%rd193];
	// end inline asm
	add.s64 	%rd195, %rd189, 4104;
	// begin inline asm
	ld.global.nc.u64 %rd361, [%rd195];
	// end inline asm
	mov.b64 	%fd325, %rd192;
	add.s64 	%rd197, %rd189, 8192;
	// begin inline asm
	ld.global.nc.u64 %rd196, [%rd197];
	// end inline asm
	add.s64 	%rd199, %rd189, 8200;
	// begin inline asm
	ld.global.nc.u64 %rd362, [%rd199];
	// end inline asm
	mov.b64 	%fd326, %rd196;
	add.s64 	%rd201, %rd189, 12288;
	// begin inline asm
	ld.global.nc.u64 %rd200, [%rd201];
	// end inline asm
	add.s64 	%rd203, %rd189, 12296;
	// begin inline asm
	ld.global.nc.u64 %rd363, [%rd203];
	// end inline asm
	mov.b64 	%fd327, %rd200;
	add.s64 	%rd205, %rd189, 16384;
	// begin inline asm
	ld.global.nc.u64 %rd204, [%rd205];
	// end inline asm
	add.s64 	%rd207, %rd189, 16392;
	// begin inline asm
	ld.global.nc.u64 %rd381, [%rd207];
	// end inline asm
	mov.b64 	%fd344, %rd204;
	abs.f64 	%fd156, %fd151;
	abs.f64 	%fd157, %fd325;
	setp.lt.f64 	%p3, %fd156, %fd157;
	@%p3 bra 	$L__BB5_123;
	setp.lt.f64 	%p4, %fd157, %fd156;
	setp.lt.s64 	%p5, %rd190, %rd361;
	or.pred  	%p6, %p4, %p5;
	selp.b64 	%rd361, %rd190, %rd361, %p6;
	selp.f64 	%fd325, %fd151, %fd325, %p6;
$L__BB5_123:
	abs.f64 	%fd160, %fd325;
	abs.f64 	%fd161, %fd326;
	setp.lt.f64 	%p7, %fd160, %fd161;
	@%p7 bra 	$L__BB5_125;
	setp.lt.f64 	%p8, %fd161, %fd160;
	setp.lt.s64 	%p9, %rd361, %rd362;
	or.pred  	%p10, %p8, %p9;
	selp.b64 	%rd362, %rd361, %rd362, %p10;
	selp.f64 	%fd326, %fd325, %fd326, %p10;
$L__BB5_125:
	abs.f64 	%fd164, %fd326;
	abs.f64 	%fd165, %fd327;
	setp.lt.f64 	%p11, %fd164, %fd165;
	@%p11 bra 	$L__BB5_127;
	setp.lt.f64 	%p12, %fd165, %fd164;
	setp.lt.s64 	%p13, %rd362, %rd363;
	or.pred  	%p14, %p12, %p13;
	selp.b64 	%rd363, %rd362, %rd363, %p14;
	selp.f64 	%fd327, %fd326, %fd327, %p14;
$L__BB5_127:
	abs.f64 	%fd168, %fd327;
	abs.f64 	%fd169, %fd344;
	setp.lt.f64 	%p15, %fd168, %fd169;
	@%p15 bra 	$L__BB5_129;
	setp.lt.f64 	%p16, %fd169, %fd168;
	setp.lt.s64 	%p17, %rd363, %rd381;
	or.pred  	%p18, %p16, %p17;
	selp.b64 	%rd381, %rd363, %rd381, %p18;
	selp.f64 	%fd344, %fd327, %fd344, %p18;
$L__BB5_129:
	setp.lt.u32 	%p19, %r37, 2560;
	mov.b32 	%r383, 1280;
	@%p19 bra 	$L__BB5_142;
	mov.b32 	%r382, 1280;
	mov.f64 	%fd329, %fd344;
	mov.u64 	%rd365, %rd381;
$L__BB5_131:
	ld.param.u64 	%rd319, [_ZN6thrust24THRUST_300001_SM_1000_NS8cuda_cub4core6detail13_kernel_agentINS1_8__reduce11ReduceAgentIPN4cuda3std3__45tupleIJdlEEESC_SB_iNS1_9__extrema9arg_max_fIdl10comparatorEEEEJSC_SC_iSG_EEEvDpT0__param_0];
	add.s32 	%r40, %r382, %r16;
	mul.wide.u32 	%rd229, %r40, 16;
	add.s64 	%rd210, %rd319, %rd229;
	// begin inline asm
	ld.global.nc.u64 %rd209, [%rd210];
	// end inline asm
	add.s64 	%rd212, %rd210, 8;
	// begin inline asm
	ld.global.nc.u64 %rd366, [%rd212];
	// end inline asm
	mov.b64 	%fd330, %rd209;
	add.s64 	%rd214, %rd210, 4096;
	// begin inline asm
	ld.global.nc.u64 %rd213, [%rd214];
	// end inline asm
	add.s64 	%rd216, %rd210, 4104;
	// begin inline asm
	ld.global.nc.u64 %rd367, [%rd216];
	// end inline asm
	mov.b64 	%fd331, %rd213;
	add.s64 	%rd218, %rd210, 8192;
	// begin inline asm
	ld.global.nc.u64 %rd217, [%rd218];
	// end inline asm
	add.s64 	%rd220, %rd210, 8200;
	// begin inline asm
	ld.global.nc.u64 %rd368, [%rd220];
	// end inline asm
	mov.b64 	%fd332, %rd217;
	add.s64 	%rd222, %rd210, 12288;
	// begin inline asm
	ld.global.nc.u64 %rd221, [%rd222];
	// end inline asm
	add.s64 	%rd224, %rd210, 12296;
	// begin inline asm
	ld.global.nc.u64 %rd369, [%rd224];
	// end inline asm
	mov.b64 	%fd333, %rd221;
	add.s64 	%rd226, %rd210, 16384;
	// begin inline asm
	ld.global.nc.u64 %rd225, [%rd226];
	// end inline asm
	add.s64 	%rd228, %rd210, 16392;
	// begin inline asm
	ld.global.nc.u64 %rd381, [%rd228];
	// end inline asm
	mov.b64 	%fd344, %rd225;
	abs.f64 	%fd178, %fd329;
	abs.f64 	%fd179, %fd330;
	setp.lt.f64 	%p20, %fd178, %fd179;
	@%p20 bra 	$L__BB5_133;
	setp.lt.f64 	%p21, %fd179, %fd178;
	setp.lt.s64 	%p22, %rd365, %rd366;
	or.pred  	%p23, %p21, %p22;
	selp.b64 	%rd366, %rd365, %rd366, %p23;
	selp.f64 	%fd330, %fd329, %fd330, %p23;
$L__BB5_133:
	abs.f64 	%fd182, %fd330;
	abs.f64 	%fd183, %fd331;
	setp.lt.f64 	%p24, %fd182, %fd183;
	@%p24 bra 	$L__BB5_135;
	setp.lt.f64 	%p25, %fd183, %fd182;
	setp.lt.s64 	%p26, %rd366, %rd367;
	or.pred  	%p27, %p25, %p26;
	selp.b64 	%rd367, %rd366, %rd367, %p27;
	selp.f64 	%fd331, %fd330, %fd331, %p27;
$L__BB5_135:
	abs.f64 	%fd186, %fd331;
	abs.f64 	%fd187, %fd332;
	setp.lt.f64 	%p28, %fd186, %fd187;
	@%p28 bra 	$L__BB5_137;
	setp.lt.f64 	%p29, %fd187, %fd186;
	setp.lt.s64 	%p30, %rd367, %rd368;
	or.pred  	%p31, %p29, %p30;
	selp.b64 	%rd368, %rd367, %rd368, %p31;
	selp.f64 	%fd332, %fd331, %fd332, %p31;
$L__BB5_137:
	abs.f64 	%fd190, %fd332;
	abs.f64 	%fd191, %fd333;
	setp.lt.f64 	%p32, %fd190, %fd191;
	@%p32 bra 	$L__BB5_139;
	setp.lt.f64 	%p33, %fd191, %fd190;
	setp.lt.s64 	%p34, %rd368, %rd369;
	or.pred  	%p35, %p33, %p34;
	selp.b64 	%rd369, %rd368, %rd369, %p35;
	selp.f64 	%fd333, %fd332, %fd333, %p35;
$L__BB5_139:
	abs.f64 	%fd194, %fd333;
	abs.f64 	%fd195, %fd344;
	setp.lt.f64 	%p36, %fd194, %fd195;
	@%p36 bra 	$L__BB5_141;
	setp.lt.f64 	%p37, %fd195, %fd194;
	setp.lt.s64 	%p38, %rd369, %rd381;
	or.pred  	%p39, %p37, %p38;
	selp.b64 	%rd381, %rd369, %rd381, %p39;
	selp.f64 	%fd344, %fd333, %fd344, %p39;
$L__BB5_141:
	add.s32 	%r383, %r382, 1280;
	add.s32 	%r41, %r382, 2560;
	setp.le.s32 	%p40, %r41, %r37;
	mov.u32 	%r382, %r383;
	mov.f64 	%fd329, %fd344;
	mov.u64 	%rd365, %rd381;
	@%p40 bra 	$L__BB5_131;
$L__BB5_142:
	setp.le.s32 	%p41, %r37, %r383;
	@%p41 bra 	$L__BB5_165;
	sub.s32 	%r20, %r37, %r383;
	setp.ge.s32 	%p42, %r16, %r20;
	@%p42 bra 	$L__BB5_165;
	not.b32 	%r42, %r16;
	add.s32 	%r43, %r37, %r42;
	sub.s32 	%r21, %r43, %r383;
	and.b32  	%r44, %r21, 768;
	setp.eq.s32 	%p43, %r44, 768;
	mov.u32 	%r387, %r16;
	@%p43 bra 	$L__BB5_150;
	add.s32 	%r385, %r16, %r383;
	shr.u32 	%r45, %r21, 8;
	add.s32 	%r46, %r45, 1;
	and.b32  	%r47, %r46, 3;
	neg.s32 	%r384, %r47;
	mov.u32 	%r387, %r16;
$L__BB5_146:
	.pragma "nounroll";
	mov.u64 	%rd127, %rd381;
	mov.f64 	%fd199, %fd344;
	ld.param.u64 	%rd320, [_ZN6thrust24THRUST_300001_SM_1000_NS8cuda_cub4core6detail13_kernel_agentINS1_8__reduce11ReduceAgentIPN4cuda3std3__45tupleIJdlEEESC_SB_iNS1_9__extrema9arg_max_fIdl10comparatorEEEEJSC_SC_iSG_EEEvDpT0__param_0];
	mul.wide.u32 	%rd235, %r385, 16;
	add.s64 	%rd232, %rd320, %rd235;
	// begin inline asm
	ld.global.nc.u64 %rd231, [%rd232];
	// end inline asm
	add.s64 	%rd234, %rd232, 8;
	// begin inline asm
	ld.global.nc.u64 %rd233, [%rd234];
	// end inline asm
	mov.b64 	%fd200, %rd231;
	abs.f64 	%fd201, %fd199;
	abs.f64 	%fd202, %fd200;
	setp.lt.f64 	%p44, %fd201, %fd202;
	mov.f64 	%fd344, %fd200;
	mov.u64 	%rd381, %rd233;
	@%p44 bra 	$L__BB5_149;
	setp.lt.f64 	%p45, %fd202, %fd201;
	mov.f64 	%fd344, %fd199;
	mov.u64 	%rd381, %rd127;
	@%p45 bra 	$L__BB5_149;
	setp.lt.s64 	%p46, %rd127, %rd233;
	selp.f64 	%fd344, %fd199, %fd200, %p46;
	min.s64 	%rd381, %rd127, %rd233;
$L__BB5_149:
	add.s32 	%r387, %r387, 256;
	add.s32 	%r385, %r385, 256;
	add.s32 	%r384, %r384, 1;
	setp.ne.s32 	%p47, %r384, 0;
	@%p47 bra 	$L__BB5_146;
$L__BB5_150:
	setp.lt.u32 	%p48, %r21, 768;
	@%p48 bra 	$L__BB5_165;
	ld.param.u64 	%rd321, [_ZN6thrust24THRUST_300001_SM_1000_NS8cuda_cub4core6detail13_kernel_agentINS1_8__reduce11ReduceAgentIPN4cuda3std3__45tupleIJdlEEESC_SB_iNS1_9__extrema9arg_max_fIdl10comparatorEEEEJSC_SC_iSG_EEEvDpT0__param_0];
	cvt.u64.u32 	%rd236, %r387;
	cvt.u64.u32 	%rd237, %r383;
	add.s64 	%rd238, %rd236, %rd237;
	shl.b64 	%rd239, %rd238, 4;
	add.s64 	%rd240, %rd239, %rd321;
	add.s64 	%rd376, %rd240, 12296;
	add.s32 	%r388, %r387, %r383;
$L__BB5_152:
	ld.param.u64 	%rd322, [_ZN6thrust24THRUST_300001_SM_1000_NS8cuda_cub4core6detail13_kernel_agentINS1_8__reduce11ReduceAgentIPN4cuda3std3__45tupleIJdlEEESC_SB_iNS1_9__extrema9arg_max_fIdl10comparatorEEEEJSC_SC_iSG_EEEvDpT0__param_0];
	mul.wide.u32 	%rd245, %r388, 16;
	add.s64 	%rd242, %rd322, %rd245;
	// begin inline asm
	ld.global.nc.u64 %rd241, [%rd242];
	// end inline asm
	add.s64 	%rd244, %rd242, 8;
	// begin inline asm
	ld.global.nc.u64 %rd243, [%rd244];
	// end inline asm
	mov.b64 	%fd208, %rd241;
	abs.f64 	%fd209, %fd344;
	abs.f64 	%fd210, %fd208;
	setp.lt.f64 	%p49, %fd209, %fd210;
	mov.f64 	%fd341, %fd208;
	mov.u64 	%rd378, %rd243;
	@%p49 bra 	$L__BB5_155;
	setp.lt.f64 	%p50, %fd210, %fd209;
	mov.f64 	%fd341, %fd344;
	mov.u64 	%rd378, %rd381;
	@%p50 bra 	$L__BB5_155;
	setp.lt.s64 	%p51, %rd381, %rd243;
	selp.f64 	%fd341, %fd344, %fd208, %p51;
	min.s64 	%rd378, %rd381, %rd243;
$L__BB5_155:
	add.s64 	%rd247, %rd376, -8200;
	// begin inline asm
	ld.global.nc.u64 %rd246, [%rd247];
	// end inline asm
	add.s64 	%rd249, %rd376, -8192;
	// begin inline asm
	ld.global.nc.u64 %rd248, [%rd249];
	// end inline asm
	mov.b64 	%fd213, %rd246;
	abs.f64 	%fd214, %fd341;
	abs.f64 	%fd215, %fd213;
	setp.lt.f64 	%p52, %fd214, %fd215;
	mov.f64 	%fd342, %fd213;
	mov.u64 	%rd379, %rd248;
	@%p52 bra 	$L__BB5_158;
	setp.lt.f64 	%p53, %fd215, %fd214;
	mov.f64 	%fd342, %fd341;
	mov.u64 	%rd379, %rd378;
	@%p53 bra 	$L__BB5_158;
	setp.lt.s64 	%p54, %rd378, %rd248;
	selp.f64 	%fd342, %fd341, %fd213, %p54;
	min.s64 	%rd379, %rd378, %rd248;
$L__BB5_158:
	add.s64 	%rd251, %rd376, -4104;
	// begin inline asm
	ld.global.nc.u64 %rd250, [%rd251];
	// end inline asm
	add.s64 	%rd253, %rd376, -4096;
	// begin inline asm
	ld.global.nc.u64 %rd252, [%rd253];
	// end inline asm
	mov.b64 	%fd218, %rd250;
	abs.f64 	%fd219, %fd342;
	abs.f64 	%fd220, %fd218;
	setp.lt.f64 	%p55, %fd219, %fd220;
	mov.f64 	%fd343, %fd218;
	mov.u64 	%rd380, %rd252;
	@%p55 bra 	$L__BB5_161;
	setp.lt.f64 	%p56, %fd220, %fd219;
	mov.f64 	%fd343, %fd342;
	mov.u64 	%rd380, %rd379;
	@%p56 bra 	$L__BB5_161;
	setp.lt.s64 	%p57, %rd379, %rd252;
	selp.f64 	%fd343, %fd342, %fd218, %p57;
	min.s64 	%rd380, %rd379, %rd252;
$L__BB5_161:
	add.s64 	%rd255, %rd376, -8;
	// begin inline asm
	ld.global.nc.u64 %rd254, [%rd255];
	// end inline asm
	// begin inline asm
	ld.global.nc.u64 %rd256, [%rd376];
	// end inline asm
	mov.b64 	%fd223, %rd254;
	abs.f64 	%fd224, %fd343;
	abs.f64 	%fd225, %fd223;
	setp.lt.f64 	%p58, %fd224, %fd225;
	mov.f64 	%fd344, %fd223;
	mov.u64 	%rd381, %rd256;
	@%p58 bra 	$L__BB5_164;
	setp.lt.f64 	%p59, %fd225, %fd224;
	mov.f64 	%fd344, %fd343;
	mov.u64 	%rd381, %rd380;
	@%p59 bra 	$L__BB5_164;
	setp.lt.s64 	%p60, %rd380, %rd256;
	selp.f64 	%fd344, %fd343, %fd223, %p60;
	min.s64 	%rd381, %rd380, %rd256;
$L__BB5_164:
	add.s32 	%r387, %r387, 1024;
	add.s64 	%rd376, %rd376, 16384;
	add.s32 	%r388, %r388, 1024;
	setp.lt.s32 	%p61, %r387, %r20;
	@%p61 bra 	$L__BB5_152;
$L__BB5_165:
	// begin inline asm
	mov.u32 %r48, %laneid;
	// end inline asm
	mov.b64 	%rd258, %fd344;
	mov.b64 	{%r50, %r55}, %rd258;
	mov.b32 	%r66, 1;
	mov.b32 	%r67, 31;
	mov.b32 	%r68, -1;
	// begin inline asm
	shfl.sync.down.b32 %r49, %r50, %r66, %r67, %r68;
	// end inline asm
	// begin inline asm
	shfl.sync.down.b32 %r54, %r55, %r66, %r67, %r68;
	// end inline asm
	mov.b64 	%rd259, {%r49, %r54};
	mov.b64 	%fd229, %rd259;
	mov.b64 	{%r60, %r65}, %rd381;
	// begin inline asm
	shfl.sync.down.b32 %r59, %r60, %r66, %r67, %r68;
	// end inline asm
	// begin inline asm
	shfl.sync.down.b32 %r64, %r65, %r66, %r67, %r68;
	// end inline asm
	mov.b64 	%rd150, {%r59, %r64};
	setp.gt.s32 	%p62, %r48, 30;
	mov.f64 	%fd346, %fd344;
	mov.u64 	%rd383, %rd381;
	@%p62 bra 	$L__BB5_169;
	abs.f64 	%fd230, %fd344;
	abs.f64 	%fd231, %fd229;
	setp.lt.f64 	%p63, %fd230, %fd231;
	mov.f64 	%fd346, %fd229;
	mov.u64 	%rd383, %rd150;
	@%p63 bra 	$L__BB5_169;
	setp.lt.f64 	%p64, %fd231, %fd230;
	mov.f64 	%fd346, %fd344;
	mov.u64 	%rd383, %rd381;
	@%p64 bra 	$L__BB5_169;
	setp.lt.s64 	%p65, %rd381, %rd150;
	selp.f64 	%fd346, %fd344, %fd229, %p65;
	min.s64 	%rd383, %rd381, %rd150;
$L__BB5_169:
	mov.b64 	%rd260, %fd346;
	mov.b64 	{%r70, %r75}, %rd260;
	mov.b32 	%r86, 2;
	mov.b32 	%r87, 31;
	mov.b32 	%r88, -1;
	// begin inline asm
	shfl.sync.down.b32 %r69, %r70, %r86, %r87, %r88;
	// end inline asm
	// begin inline asm
	shfl.sync.down.b32 %r74, %r75, %r86, %r87, %r88;
	// end inline asm
	mov.b64 	%rd261, {%r69, %r74};
	mov.b64 	%fd234, %rd261;
	mov.b64 	{%r80, %r85}, %rd383;
	// begin inline asm
	shfl.sync.down.b32 %r79, %r80, %r86, %r87, %r88;
	// end inline asm
	// begin inline asm
	shfl.sync.down.b32 %r84, %r85, %r86, %r87, %r88;
	// end inline asm
	mov.b64 	%rd153, {%r79, %r84};
	setp.gt.s32 	%p66, %r48, 29;
	mov.f64 	%fd347, %fd346;
	mov.u64 	%rd384, %rd383;
	@%p66 bra 	$L__BB5_173;
	abs.f64 	%fd235, %fd346;
	abs.f64 	%fd236, %fd234;
	setp.lt.f64 	%p67, %fd235, %fd236;
	mov.f64 	%fd347, %fd234;
	mov.u64 	%rd384, %rd153;
	@%p67 bra 	$L__BB5_173;
	setp.lt.f64 	%p68, %fd236, %fd235;
	mov.f64 	%fd347, %fd346;
	mov.u64 	%rd384, %rd383;
	@%p68 bra 	$L__BB5_173;
	setp.lt.s64 	%p69, %rd383, %rd153;
	selp.f64 	%fd347, %fd346, %fd234, %p69;
	min.s64 	%rd384, %rd383, %rd153;
$L__BB5_173:
	mov.b64 	%rd262, %fd347;
	mov.b64 	{%r90, %r95}, %rd262;
	mov.b32 	%r106, 4;
	mov.b32 	%r107, 31;
	mov.b32 	%r108, -1;
	// begin inline asm
	shfl.sync.down.b32 %r89, %r90, %r106, %r107, %r108;
	// end inline asm
	// begin inline asm
	shfl.sync.down.b32 %r94, %r95, %r106, %r107, %r108;
	// end inline asm
	mov.b64 	%rd263, {%r89, %r94};
	mov.b64 	%fd239, %rd263;
	mov.b64 	{%r100, %r105}, %rd384;
	// begin inline asm
	shfl.sync.down.b32 %r99, %r100, %r106, %r107, %r108;
	// end inline asm
	// begin inline asm
	shfl.sync.down.b32 %r104, %r105, %r106, %r107, %r108;
	// end inline asm
	mov.b64 	%rd156, {%r99, %r104};
	setp.gt.s32 	%p70, %r48, 27;
	mov.f64 	%fd348, %fd347;
	mov.u64 	%rd385, %rd384;
	@%p70 bra 	$L__BB5_177;
	abs.f64 	%fd240, %fd347;
	abs.f64 	%fd241, %fd239;
	setp.lt.f64 	%p71, %fd240, %fd241;
	mov.f64 	%fd348, %fd239;
	mov.u64 	%rd385, %rd156;
	@%p71 bra 	$L__BB5_177;
	setp.lt.f64 	%p72, %fd241, %fd240;
	mov.f64 	%fd348, %fd347;
	mov.u64 	%rd385, %rd384;
	@%p72 bra 	$L__BB5_177;
	setp.lt.s64 	%p73, %rd384, %rd156;
	selp.f64 	%fd348, %fd347, %fd239, %p73;
	min.s64 	%rd385, %rd384, %rd156;
$L__BB5_177:
	mov.b64 	%rd264, %fd348;
	mov.b64 	{%r110, %r115}, %rd264;
	mov.b32 	%r126, 8;
	mov.b32 	%r127, 31;
	mov.b32 	%r128, -1;
	// begin inline asm
	shfl.sync.down.b32 %r109, %r110, %r126, %r127, %r128;
	// end inline asm
	// begin inline asm
	shfl.sync.down.b32 %r114, %r115, %r126, %r127, %r128;
	// end inline asm
	mov.b64 	%rd265, {%r109, %r114};
	mov.b64 	%fd244, %rd265;
	mov.b64 	{%r120, %r125}, %rd385;
	// begin inline asm
	shfl.sync.down.b32 %r119, %r120, %r126, %r127, %r128;
	// end inline asm
	// begin inline asm
	shfl.sync.down.b32 %r124, %r125, %r126, %r127, %r128;
	// end inline asm
	mov.b64 	%rd159, {%r119, %r124};
	setp.gt.s32 	%p74, %r48, 23;
	mov.f64 	%fd349, %fd348;
	mov.u64 	%rd386, %rd385;
	@%p74 bra 	$L__BB5_181;
	abs.f64 	%fd245, %fd348;
	abs.f64 	%fd246, %fd244;
	setp.lt.f64 	%p75, %fd245, %fd246;
	mov.f64 	%fd349, %fd244;
	mov.u64 	%rd386, %rd159;
	@%p75 bra 	$L__BB5_181;
	setp.lt.f64 	%p76, %fd246, %fd245;
	mov.f64 	%fd349, %fd348;
	mov.u64 	%rd386, %rd385;
	@%p76 bra 	$L__BB5_181;
	setp.lt.s64 	%p77, %rd385, %rd159;
	selp.f64 	%fd349, %fd348, %fd244, %p77;
	min.s64 	%rd386, %rd385, %rd159;
$L__BB5_181:
	mov.b64 	%rd266, %fd349;
	mov.b64 	{%r130, %r135}, %rd266;
	mov.b32 	%r146, 16;
	mov.b32 	%r147, 31;
	mov.b32 	%r148, -1;
	// begin inline asm
	shfl.sync.down.b32 %r129, %r130, %r146, %r147, %r148;
	// end inline asm
	// begin inline asm
	shfl.sync.down.b32 %r134, %r135, %r146, %r147, %r148;
	// end inline asm
	mov.b64 	%rd267, {%r129, %r134};
	mov.b64 	%fd249, %rd267;
	mov.b64 	{%r140, %r145}, %rd386;
	// begin inline asm
	shfl.sync.down.b32 %r139, %r140, %r146, %r147, %r148;
	// end inline asm
	// begin inline asm
	shfl.sync.down.b32 %r144, %r145, %r146, %r147, %r148;
	// end inline asm
	mov.b64 	%rd162, {%r139, %r144};
	setp.gt.s32 	%p78, %r48, 15;
	mov.f64 	%fd357, %fd349;
	mov.u64 	%rd394, %rd386;
	@%p78 bra 	$L__BB5_185;
	abs.f64 	%fd250, %fd349;
	abs.f64 	%fd251, %fd249;
	setp.lt.f64 	%p79, %fd250, %fd251;
	mov.f64 	%fd357, %fd249;
	mov.u64 	%rd394, %rd162;
	@%p79 bra 	$L__BB5_185;
	setp.lt.f64 	%p80, %fd251, %fd250;
	mov.f64 	%fd357, %fd349;
	mov.u64 	%rd394, %rd386;
	@%p80 bra 	$L__BB5_185;
	setp.lt.s64 	%p81, %rd386, %rd162;
	selp.f64 	%fd357, %fd349, %fd249, %p81;
	min.s64 	%rd394, %rd386, %rd162;
$L__BB5_185:
	setp.ne.s32 	%p82, %r48, 0;
	@%p82 bra 	$L__BB5_187;
	shr.u32 	%r149, %r16, 1;
	and.b32  	%r150, %r149, 496;
	mov.u32 	%r151, _ZN6thrust24THRUST_300001_SM_1000_NS8cuda_cub4core6detail5shmemE;
	add.s32 	%r152, %r151, %r150;
	st.shared.f64 	[%r152+8], %fd357;
	st.shared.u64 	[%r152+16], %rd394;
$L__BB5_187:
	bar.sync 	0;
	setp.ne.s32 	%p83, %r16, 0;
	@%p83 bra 	$L__BB5_209;
	ld.shared.f64 	%fd254, [_ZN6thrust24THRUST_300001_SM_1000_NS8cuda_cub4core6detail5shmemE+24];
	ld.shared.u64 	%rd165, [_ZN6thrust24THRUST_300001_SM_1000_NS8cuda_cub4core6detail5shmemE+32];
	abs.f64 	%fd255, %fd357;
	abs.f64 	%fd256, %fd254;
	setp.lt.f64 	%p84, %fd255, %fd256;
	mov.f64 	%fd351, %fd254;
	mov.u64 	%rd388, %rd165;
	@%p84 bra 	$L__BB5_191;
	setp.lt.f64 	%p85, %fd256, %fd255;
	mov.f64 	%fd351, %fd357;
	mov.u64 	%rd388, %rd394;
	@%p85 bra 	$L__BB5_191;
	setp.lt.s64 	%p86, %rd394, %rd165;
	selp.f64 	%fd351, %fd357, %fd254, %p86;
	min.s64 	%rd388, %rd394, %rd165;
$L__BB5_191:
	ld.shared.f64 	%fd259, [_ZN6thrust24THRUST_300001_SM_1000_NS8cuda_cub4core6detail5shmemE+40];
	ld.shared.u64 	%rd168, [_ZN6thrust24THRUST_300001_SM_1000_NS8cuda_cub4core6detail5shmemE+48];
	abs.f64 	%fd260, %fd351;
	abs.f64 	%fd261, %fd259;
	setp.lt.f64 	%p87, %fd260, %fd261;
	mov.f64 	%fd352, %fd259;
	mov.u64 	%rd389, %rd168;
	@%p87 bra 	$L__BB5_194;
	setp.lt.f64 	%p88, %fd261, %fd260;
	mov.f64 	%fd352, %fd351;
	mov.u64 	%rd389, %rd388;
	@%p88 bra 	$L__BB5_194;
	setp.lt.s64 	%p89, %rd388, %rd168;
	selp.f64 	%fd352, %fd351, %fd259, %p89;
	min.s64 	%rd389, %rd388, %rd168;
$L__BB5_194:
	ld.shared.f64 	%fd264, [_ZN6thrust24THRUST_300001_SM_1000_NS8cuda_cub4core6detail5shmemE+56];
	ld.shared.u64 	%rd171, [_ZN6thrust24THRUST_300001_SM_1000_NS8cuda_cub4core6detail5shmemE+64];
	abs.f64 	%fd265, %fd352;
	abs.f64 	%fd266, %fd264;
	setp.lt.f64 	%p90, %fd265, %fd266;
	mov.f64 	%fd353, %fd264;
	mov.u64 	%rd390, %rd171;
	@%p90 bra 	$L__BB5_197;
	setp.lt.f64 	%p91, %fd266, %fd265;
	mov.f64 	%fd353, %fd352;
	mov.u64 	%rd390, %rd389;
	@%p91 bra 	$L__BB5_197;
	setp.lt.s64 	%p92, %rd389, %rd171;
	selp.f64 	%fd353, %fd352, %fd264, %p92;
	min.s64 	%rd390, %rd389, %rd171;
$L__BB5_197:
	ld.shared.f64 	%fd269, [_ZN6thrust24THRUST_300001_SM_1000_NS8cuda_cub4core6detail5shmemE+72];
	ld.shared.u64 	%rd174, [_ZN6thrust24THRUST_300001_SM_1000_NS8cuda_cub4core6detail5shmemE+80];
	abs.f64 	%fd270, %fd353;
	abs.f64 	%fd271, %fd269;
	setp.lt.f64 	%p93, %fd270, %fd271;
	mov.f64 	%fd354, %fd269;
	mov.u64 	%rd391, %rd174;
	@%p93 bra 	$L__BB5_200;
	setp.lt.f64 	%p94, %fd271, %fd270;
	mov.f64 	%fd354, %fd353;
	mov.u64 	%rd391, %rd390;
	@%p94 bra 	$L__BB5_200;
	setp.lt.s64 	%p95, %rd390, %rd174;
	selp.f64 	%fd354, %fd353, %fd269, %p95;
	min.s64 	%rd391, %rd390, %rd174;
$L__BB5_200:
	ld.shared.f64 	%fd274, [_ZN6thrust24THRUST_300001_SM_1000_NS8cuda_cub4core6detail5shmemE+88];
	ld.shared.u64 	%rd177, [_ZN6thrust24THRUST_300001_SM_1000_NS8cuda_cub4core6detail5shmemE+96];
	abs.f64 	%fd275, %fd354;
	abs.f64 	%fd276, %fd274;
	setp.lt.f64 	%p96, %fd275, %fd276;
	mov.f64 	%fd355, %fd274;
	mov.u64 	%rd392, %rd177;
	@%p96 bra 	$L__BB5_203;
	setp.lt.f64 	%p97, %fd276, %fd275;
	mov.f64 	%fd355, %fd354;
	mov.u64 	%rd392, %rd391;
	@%p97 bra 	$L__BB5_203;
	setp.lt.s64 	%p98, %rd391, %rd177;
	selp.f64 	%fd355, %fd354, %fd274, %p98;
	min.s64 	%rd392, %rd391, %rd177;
$L__BB5_203:
	ld.shared.f64 	%fd279, [_ZN6thrust24THRUST_300001_SM_1000_NS8cuda_cub4core6detail5shmemE+104];
	ld.shared.u64 	%rd180, [_ZN6thrust24THRUST_300001_SM_1000_NS8cuda_cub4core6detail5shmemE+112];
	abs.f64 	%fd280, %fd355;
	abs.f64 	%fd281, %fd279;
	setp.lt.f64 	%p99, %fd280, %fd281;
	mov.f64 	%fd356, %fd279;
	mov.u64 	%rd393, %rd180;
	@%p99 bra 	$L__BB5_206;
	setp.lt.f64 	%p100, %fd281, %fd280;
	mov.f64 	%fd356, %fd355;
	mov.u64 	%rd393, %rd392;
	@%p100 bra 	$L__BB5_206;
	setp.lt.s64 	%p101, %rd392, %rd180;
	selp.f64 	%fd356, %fd355, %fd279, %p101;
	min.s64 	%rd393, %rd392, %rd180;
$L__BB5_206:
	ld.shared.f64 	%fd284, [_ZN6thrust24THRUST_300001_SM_1000_NS8cuda_cub4core6detail5shmemE+120];
	ld.shared.u64 	%rd183, [_ZN6thrust24THRUST_300001_SM_1000_NS8cuda_cub4core6detail5shmemE+128];
	abs.f64 	%fd285, %fd356;
	abs.f64 	%fd286, %fd284;
	setp.lt.f64 	%p102, %fd285, %fd286;
	mov.u64 	%rd394, %rd183;
	mov.f64 	%fd357, %fd284;
	@%p102 bra 	$L__BB5_209;
	setp.lt.f64 	%p103, %fd286, %fd285;
	mov.u64 	%rd394, %rd393;
	mov.f64 	%fd357, %fd356;
	@%p103 bra 	$L__BB5_209;
	setp.lt.s64 	%p104, %rd393, %rd183;
	selp.f64 	%fd357, %fd356, %fd284, %p104;
	min.s64 	%rd394, %rd393, %rd183;
$L__BB5_209:
	mov.u32 	%r376, %tid.x;
	setp.ne.s32 	%p221, %r376, 0;
	@%p221 bra 	$L__BB5_211;
	ld.param.u64 	%rd326, [_ZN6thrust24THRUST_300001_SM_1000_NS8cuda_cub4core6detail13_kernel_agentINS1_8__reduce11ReduceAgentIPN4cuda3std3__45tupleIJdlEEESC_SB_iNS1_9__extrema9arg_max_fIdl10comparatorEEEEJSC_SC_iSG_EEEvDpT0__param_1];
	cvta.to.global.u64 	%rd317, %rd326;
	st.global.f64 	[%rd317], %fd357;
	st.global.u64 	[%rd317+8], %rd394;
$L__BB5_211:
	ret;

}
	// .globl	_ZN6thrust24THRUST_300001_SM_1000_NS8cuda_cub4core6detail13_kernel_agentINS1_8__reduce11ReduceAgentINS0_12zip_iteratorIN4cuda3std3__45tupleIJNS0_10device_ptrIdEENS0_17counting_iteratorIlNS0_11use_defaultESF_SF_EEEEEEEPNSB_IJdlEEESJ_lNS1_9__extrema9arg_max_fIdl10comparatorEEEEJSI_SK_lSO_EEEvDpT0_
.visible .entry _ZN6thrust24THRUST_300001_SM_1000_NS8cuda_cub4core6detail13_kernel_agentINS1_8__reduce11ReduceAgentINS0_12zip_iteratorIN4cuda3std3__45tupleIJNS0_10device_ptrIdEENS0_17counting_iteratorIlNS0_11use_defaultESF_SF_EEEEEEEPNSB_IJdlEEESJ_lNS1_9__extrema9arg_max_fIdl10comparatorEEEEJSI_SK_lSO_EEEvDpT0_(
	.param .align 8 .b8 _ZN6thrust24THRUST_300001_SM_1000_NS8cuda_cub4core6detail13_kernel_agentINS1_8__reduce11ReduceAgentINS0_12zip_iteratorIN4cuda3std3__45tupleIJNS0_10device_ptrIdEENS0_17counting_iteratorIlNS0_11use_defaultESF_SF_EEEEEEEPNSB_IJdlEEESJ_lNS1_9__extrema9arg_max_fIdl10comparatorEEEEJSI_SK_lSO_EEEvDpT0__param_0[16],
	.param .u64 .ptr .align 1 _ZN6thrust24THRUST_300001_SM_1000_NS8cuda_cub4core6detail13_kernel_agentINS1_8__reduce11ReduceAgentINS0_12zip_iteratorIN4cuda3std3__45tupleIJNS0_10device_ptrIdEENS0_17counting_iteratorIlNS0_11use_defaultESF_SF_EEEEEEEPNSB_IJdlEEESJ_lNS1_9__extrema9arg_max_fIdl10comparatorEEEEJSI_SK_lSO_EEEvDpT0__param_1,
	.param .u64 _ZN6thrust24THRUST_300001_SM_1000_NS8cuda_cub4core6detail13_kernel_agentINS1_8__reduce11ReduceAgentINS0_12zip_iteratorIN4cuda3std3__45tupleIJNS0_10device_ptrIdEENS0_17counting_iteratorIlNS0_11use_defaultESF_SF_EEEEEEEPNSB_IJdlEEESJ_lNS1_9__extrema9arg_max_fIdl10comparatorEEEEJSI_SK_lSO_EEEvDpT0__param_2,
	.param .align 1 .b8 _ZN6thrust24THRUST_300001_SM_1000_NS8cuda_cub4core6detail13_kernel_agentINS1_8__reduce11ReduceAgentINS0_12zip_iteratorIN4cuda3std3__45tupleIJNS0_10device_ptrIdEENS0_17counting_iteratorIlNS0_11use_defaultESF_SF_EEEEEEEPNSB_IJdlEEESJ_lNS1_9__extrema9arg_max_fIdl10comparatorEEEEJSI_SK_lSO_EEEvDpT0__param_3[1]
)
.maxntid 256
{
	.reg .pred 	%p<213>;
	.reg .b32 	%r<391>;
	.reg .b64 	%rd<341>;
	.reg .b64 	%fd<352>;

	ld.param.u64 	%rd192, [_ZN6thrust24THRUST_300001_SM_1000_NS8cuda_cub4core6detail13_kernel_agentINS1_8__reduce11ReduceAgentINS0_12zip_iteratorIN4cuda3std3__45tupleIJNS0_10device_ptrIdEENS0_17counting_iteratorIlNS0_11use_defaultESF_SF_EEEEEEEPNSB_IJdlEEESJ_lNS1_9__extrema9arg_max_fIdl10comparatorEEEEJSI_SK_lSO_EEEvDpT0__param_0+8];
	ld.param.u64 	%rd191, [_ZN6thrust24THRUST_300001_SM_1000_NS8cuda_cub4core6detail13_kernel_agentINS1_8__reduce11ReduceAgentINS0_12zip_iteratorIN4cuda3std3__45tupleIJNS0_10device_ptrIdEENS0_17counting_iteratorIlNS0_11use_defaultESF_SF_EEEEEEEPNSB_IJdlEEESJ_lNS1_9__extrema9arg_max_fIdl10comparatorEEEEJSI_SK_lSO_EEEvDpT0__param_0];
	ld.param.u64 	%rd194, [_ZN6thrust24THRUST_300001_SM_1000_NS8cuda_cub4core6detail13_kernel_agentINS1_8__reduce11ReduceAgentINS0_12zip_iteratorIN4cuda3std3__45tupleIJNS0_10device_ptrIdEENS0_17counting_iteratorIlNS0_11use_defaultESF_SF_EEEEEEEPNSB_IJdlEEESJ_lNS1_9__extrema9arg_max_fIdl10comparatorEEEEJSI_SK_lSO_EEEvDpT0__param_2];
	setp.eq.s64 	%p1, %rd194, 0;
	@%p1 bra 	$L__BB6_206;
	cvta.to.global.u64 	%rd1, %rd191;
	setp.gt.s64 	%p2, %rd194, 1279;
	@%p2 bra 	$L__BB6_122;
	cvt.u32.u64 	%r1, %rd194;
	mov.u32 	%r2, %tid.x;
	setp.ge.s32 	%p96, %r2, %r1;
	mov.f64 	%fd298, 0d0000000000000000;
	mov.b64 	%rd283, 0;
	mov.u32 	%r385, %r2;
	@%p96 bra 	$L__BB6_4;
	cvt.u64.u32 	%rd239, %r2;
	mul.wide.u32 	%rd240, %r2, 8;
	add.s64 	%rd241, %rd1, %rd240;
	add.s64 	%rd283, %rd192, %rd239;
	ld.global.f64 	%fd298, [%rd241];
	add.s32 	%r385, %r2, 256;
$L__BB6_4:
	setp.ge.s32 	%p97, %r385, %r1;
	@%p97 bra 	$L__BB6_26;
	not.b32 	%r154, %r385;
	add.s32 	%r5, %r154, %r1;
	and.b32  	%r155, %r5, 768;
	setp.eq.s32 	%p98, %r155, 768;
	@%p98 bra 	$L__BB6_11;
	cvt.u64.u32 	%rd243, %r385;
	add.s64 	%rd274, %rd192, %rd243;
	mul.wide.u32 	%rd244, %r385, 8;
	add.s64 	%rd273, %rd1, %rd244;
	shr.u32 	%r156, %r5, 8;
	add.s32 	%r157, %r156, 1;
	and.b32  	%r158, %r157, 3;
	neg.s32 	%r383, %r158;
$L__BB6_7:
	.pragma "nounroll";
	mov.u64 	%rd9, %rd283;
	mov.f64 	%fd3, %fd298;
	ld.global.f64 	%fd4, [%rd273];
	abs.f64 	%fd5, %fd3;
	abs.f64 	%fd6, %fd4;
	setp.lt.f64 	%p99, %fd5, %fd6;
	mov.u64 	%rd283, %rd274;
	mov.f64 	%fd298, %fd4;
	@%p99 bra 	$L__BB6_10;
	setp.lt.f64 	%p100, %fd6, %fd5;
	mov.u64 	%rd283, %rd9;
	mov.f64 	%fd298, %fd3;
	@%p100 bra 	$L__BB6_10;
	setp.lt.s64 	%p101, %rd9, %rd274;
	min.s64 	%rd283, %rd9, %rd274;
	selp.f64 	%fd298, %fd3, %fd4, %p101;
$L__BB6_10:
	add.s32 	%r385, %r385, 256;
	add.s64 	%rd274, %rd274, 256;
	add.s64 	%rd273, %rd273, 2048;
	add.s32 	%r383, %r383, 1;
	setp.ne.s32 	%p102, %r383, 0;
	@%p102 bra 	$L__BB6_7;
$L__BB6_11:
	setp.lt.u32 	%p103, %r5, 768;
	@%p103 bra 	$L__BB6_26;
	add.s32 	%r386, %r385, 512;
$L__BB6_13:
	mov.u32 	%r13, %r386;
	add.s32 	%r159, %r13, -512;
	cvt.s64.s32 	%rd245, %r159;
	mul.wide.s32 	%rd246, %r159, 8;
	add.s64 	%rd17, %rd1, %rd246;
	add.s64 	%rd18, %rd192, %rd245;
	ld.global.f64 	%fd12, [%rd17];
	abs.f64 	%fd13, %fd298;
	abs.f64 	%fd14, %fd12;
	setp.lt.f64 	%p104, %fd13, %fd14;
	mov.u64 	%rd280, %rd18;
	mov.f64 	%fd295, %fd12;
	@%p104 bra 	$L__BB6_16;
	setp.lt.f64 	%p105, %fd14, %fd13;
	mov.u64 	%rd280, %rd283;
	mov.f64 	%fd295, %fd298;
	@%p105 bra 	$L__BB6_16;
	setp.lt.s64 	%p106, %rd283, %rd18;
	min.s64 	%rd280, %rd283, %rd18;
	selp.f64 	%fd295, %fd298, %fd12, %p106;
$L__BB6_16:
	add.s32 	%r160, %r13, -256;
	cvt.s64.s32 	%rd247, %r160;
	add.s64 	%rd21, %rd192, %rd247;
	ld.global.f64 	%fd17, [%rd17+2048];
	abs.f64 	%fd18, %fd295;
	abs.f64 	%fd19, %fd17;
	setp.lt.f64 	%p107, %fd18, %fd19;
	mov.u64 	%rd281, %rd21;
	mov.f64 	%fd296, %fd17;
	@%p107 bra 	$L__BB6_19;
	setp.lt.f64 	%p108, %fd19, %fd18;
	mov.u64 	%rd281, %rd280;
	mov.f64 	%fd296, %fd295;
	@%p108 bra 	$L__BB6_19;
	setp.lt.s64 	%p109, %rd280, %rd21;
	min.s64 	%rd281, %rd280, %rd21;
	selp.f64 	%fd296, %fd295, %fd17, %p109;
$L__BB6_19:
	cvt.s64.s32 	%rd248, %r13;
	add.s64 	%rd24, %rd192, %rd248;
	ld.global.f64 	%fd22, [%rd17+4096];
	abs.f64 	%fd23, %fd296;
	abs.f64 	%fd24, %fd22;
	setp.lt.f64 	%p110, %fd23, %fd24;
	mov.u64 	%rd282, %rd24;
	mov.f64 	%fd297, %fd22;
	@%p110 bra 	$L__BB6_22;
	setp.lt.f64 	%p111, %fd24, %fd23;
	mov.u64 	%rd282, %rd281;
	mov.f64 	%fd297, %fd296;
	@%p111 bra 	$L__BB6_22;
	setp.lt.s64 	%p112, %rd281, %rd24;
	min.s64 	%rd282, %rd281, %rd24;
	selp.f64 	%fd297, %fd296, %fd22, %p112;
$L__BB6_22:
	add.s32 	%r161, %r13, 256;
	cvt.s64.s32 	%rd249, %r161;
	add.s64 	%rd27, %rd192, %rd249;
	ld.global.f64 	%fd27, [%rd17+6144];
	abs.f64 	%fd28, %fd297;
	abs.f64 	%fd29, %fd27;
	setp.lt.f64 	%p113, %fd28, %fd29;
	mov.u64 	%rd283, %rd27;
	mov.f64 	%fd298, %fd27;
	@%p113 bra 	$L__BB6_25;
	setp.lt.f64 	%p114, %fd29, %fd28;
	mov.u64 	%rd283, %rd282;
	mov.f64 	%fd298, %fd297;
	@%p114 bra 	$L__BB6_25;
	setp.lt.s64 	%p115, %rd282, %rd27;
	min.s64 	%rd283, %rd282, %rd27;
	selp.f64 	%fd298, %fd297, %fd27, %p115;
$L__BB6_25:
	add.s32 	%r386, %r13, 1024;
	add.s32 	%r162, %r13, 512;
	setp.lt.s32 	%p116, %r162, %r1;
	@%p116 bra 	$L__BB6_13;
$L__BB6_26:
	setp.lt.s32 	%p117, %r1, 256;
	@%p117 bra 	$L__BB6_71;
	// begin inline asm
	mov.u32 %r276, %laneid;
	// end inline asm
	mov.b64 	%rd260, %fd298;
	mov.b64 	{%r278, %r283}, %rd260;
	mov.b32 	%r294, 1;
	mov.b32 	%r295, 31;
	mov.b32 	%r296, -1;
	// begin inline asm
	shfl.sync.down.b32 %r277, %r278, %r294, %r295, %r296;
	// end inline asm
	// begin inline asm
	shfl.sync.down.b32 %r282, %r283, %r294, %r295, %r296;
	// end inline asm
	mov.b64 	%rd261, {%r277, %r282};
	mov.b64 	%fd33, %rd261;
	mov.b64 	{%r288, %r293}, %rd283;
	// begin inline asm
	shfl.sync.down.b32 %r287, %r288, %r294, %r295, %r296;
	// end inline asm
	// begin inline asm
	shfl.sync.down.b32 %r292, %r293, %r294, %r295, %r296;
	// end inline asm
	mov.b64 	%rd31, {%r287, %r292};
	setp.gt.s32 	%p169, %r276, 30;
	mov.u64 	%rd285, %rd283;
	mov.f64 	%fd300, %fd298;
	@%p169 bra 	$L__BB6_31;
	abs.f64 	%fd34, %fd298;
	abs.f64 	%fd35, %fd33;
	setp.lt.f64 	%p170, %fd34, %fd35;
	mov.u64 	%rd285, %rd31;
	mov.f64 	%fd300, %fd33;
	@%p170 bra 	$L__BB6_31;
	setp.lt.f64 	%p171, %fd35, %fd34;
	mov.u64 	%rd285, %rd283;
	mov.f64 	%fd300, %fd298;
	@%p171 bra 	$L__BB6_31;
	setp.lt.s64 	%p172, %rd283, %rd31;
	min.s64 	%rd285, %rd283, %rd31;
	selp.f64 	%fd300, %fd298, %fd33, %p172;
$L__BB6_31:
	mov.b64 	%rd262, %fd300;
	mov.b64 	{%r298, %r303}, %rd262;
	mov.b32 	%r314, 2;
	mov.b32 	%r315, 31;
	mov.b32 	%r316, -1;
	// begin inline asm
	shfl.sync.down.b32 %r297, %r298, %r314, %r315, %r316;
	// end inline asm
	// begin inline asm
	shfl.sync.down.b32 %r302, %r303, %r314, %r315, %r316;
	// end inline asm
	mov.b64 	%rd263, {%r297, %r302};
	mov.b64 	%fd38, %rd263;
	mov.b64 	{%r308, %r313}, %rd285;
	// begin inline asm
	shfl.sync.down.b32 %r307, %r308, %r314, %r315, %r316;
	// end inline asm
	// begin inline asm
	shfl.sync.down.b32 %r312, %r313, %r314, %r315, %r316;
	// end inline asm
	mov.b64 	%rd34, {%r307, %r312};
	setp.gt.s32 	%p173, %r276, 29;
	mov.u64 	%rd286, %rd285;
	mov.f64 	%fd301, %fd300;
	@%p173 bra 	$L__BB6_35;
	abs.f64 	%fd39, %fd300;
	abs.f64 	%fd40, %fd38;
	setp.lt.f64 	%p174, %fd39, %fd40;
	mov.u64 	%rd286, %rd34;
	mov.f64 	%fd301, %fd38;
	@%p174 bra 	$L__BB6_35;
	setp.lt.f64 	%p175, %fd40, %fd39;
	mov.u64 	%rd286, %rd285;
	mov.f64 	%fd301, %fd300;
	@%p175 bra 	$L__BB6_35;
	setp.lt.s64 	%p176, %rd285, %rd34;
	min.s64 	%rd286, %rd285, %rd34;
	selp.f64 	%fd301, %fd300, %fd38, %p176;
$L__BB6_35:
	mov.b64 	%rd264, %fd301;
	mov.b64 	{%r318, %r323}, %rd264;
	mov.b32 	%r334, 4;
	mov.b32 	%r335, 31;
	mov.b32 	%r336, -1;
	// begin inline asm
	shfl.sync.down.b32 %r317, %r318, %r334, %r335, %r336;
	// end inline asm
	// begin inline asm
	shfl.sync.down.b32 %r322, %r323, %r334, %r335, %r336;
	// end inline asm
	mov.b64 	%rd265, {%r317, %r322};
	mov.b64 	%fd43, %rd265;
	mov.b64 	{%r328, %r333}, %rd286;
	// begin inline asm
	shfl.sync.down.b32 %r327, %r328, %r334, %r335, %r336;
	// end inline asm
	// begin inline asm
	shfl.sync.down.b32 %r332, %r333, %r334, %r335, %r336;
	// end inline asm
	mov.b64 	%rd37, {%r327, %r332};
	setp.gt.s32 	%p177, %r276, 27;
	mov.u64 	%rd287, %rd286;
	mov.f64 	%fd302, %fd301;
	@%p177 bra 	$L__BB6_39;
	abs.f64 	%fd44, %fd301;
	abs.f64 	%fd45, %fd43;
	setp.lt.f64 	%p178, %fd44, %fd45;
	mov.u64 	%rd287, %rd37;
	mov.f64 	%fd302, %fd43;
	@%p178 bra 	$L__BB6_39;
	setp.lt.f64 	%p179, %fd45, %fd44;
	mov.u64 	%rd287, %rd286;
	mov.f64 	%fd302, %fd301;
	@%p179 bra 	$L__BB6_39;
	setp.lt.s64 	%p180, %rd286, %rd37;
	min.s64 	%rd287, %rd286, %rd37;
	selp.f64 	%fd302, %fd301, %fd43, %p180;
$L__BB6_39:
	mov.b64 	%rd266, %fd302;
	mov.b64 	{%r338, %r343}, %rd266;
	mov.b32 	%r354, 8;
	mov.b32 	%r355, 31;
	mov.b32 	%r356, -1;
	// begin inline asm
	shfl.sync.down.b32 %r337, %r338, %r354, %r355, %r356;
	// end inline asm
	// begin inline asm
	shfl.sync.down.b32 %r342, %r343, %r354, %r355, %r356;
	// end inline asm
	mov.b64 	%rd267, {%r337, %r342};
	mov.b64 	%fd48, %rd267;
	mov.b64 	{%r348, %r353}, %rd287;
	// begin inline asm
	shfl.sync.down.b32 %r347, %r348, %r354, %r355, %r356;
	// end inline asm
	// begin inline asm
	shfl.sync.down.b32 %r352, %r353, %r354, %r355, %r356;
	// end inline asm
	mov.b64 	%rd40, {%r347, %r352};
	setp.gt.s32 	%p181, %r276, 23;
	mov.u64 	%rd288, %rd287;
	mov.f64 	%fd303, %fd302;
	@%p181 bra 	$L__BB6_43;
	abs.f64 	%fd49, %fd302;
	abs.f64 	%fd50, %fd48;
	setp.lt.f64 	%p182, %fd49, %fd50;
	mov.u64 	%rd288, %rd40;
	mov.f64 	%fd303, %fd48;
	@%p182 bra 	$L__BB6_43;
	setp.lt.f64 	%p183, %fd50, %fd49;
	mov.u64 	%rd288, %rd287;
	mov.f64 	%fd303, %fd302;
	@%p183 bra 	$L__BB6_43;
	setp.lt.s64 	%p184, %rd287, %rd40;
	min.s64 	%rd288, %rd287, %rd40;
	selp.f64 	%fd303, %fd302, %fd48, %p184;
$L__BB6_43:
	mov.b64 	%rd268, %fd303;
	mov.b64 	{%r358, %r363}, %rd268;
	mov.b32 	%r374, 16;
	mov.b32 	%r375, 31;
	mov.b32 	%r376, -1;
	// begin inline asm
	shfl.sync.down.b32 %r357, %r358, %r374, %r375, %r376;
	// end inline asm
	// begin inline asm
	shfl.sync.down.b32 %r362, %r363, %r374, %r375, %r376;
	// end inline asm
	mov.b64 	%rd269, {%r357, %r362};
	mov.b64 	%fd53, %rd269;
	mov.b64 	{%r368, %r373}, %rd288;
	// begin inline asm
	shfl.sync.down.b32 %r367, %r368, %r374, %r375, %r376;
	// end inline asm
	// begin inline asm
	shfl.sync.down.b32 %r372, %r373, %r374, %r375, %r376;
	// end inline asm
	mov.b64 	%rd43, {%r367, %r372};
	setp.gt.s32 	%p185, %r276, 15;
	mov.u64 	%rd340, %rd288;
	mov.f64 	%fd351, %fd303;
	@%p185 bra 	$L__BB6_47;
	abs.f64 	%fd54, %fd303;
	abs.f64 	%fd55, %fd53;
	setp.lt.f64 	%p186, %fd54, %fd55;
	mov.u64 	%rd340, %rd43;
	mov.f64 	%fd351, %fd53;
	@%p186 bra 	$L__BB6_47;
	setp.lt.f64 	%p187, %fd55, %fd54;
	mov.u64 	%rd340, %rd288;
	mov.f64 	%fd351, %fd303;
	@%p187 bra 	$L__BB6_47;
	setp.lt.s64 	%p188, %rd288, %rd43;
	min.s64 	%rd340, %rd288, %rd43;
	selp.f64 	%fd351, %fd303, %fd53, %p188;
$L__BB6_47:
	setp.ne.s32 	%p189, %r276, 0;
	@%p189 bra 	$L__BB6_49;
	shr.u32 	%r377, %r2, 1;
	and.b32  	%r378, %r377, 496;
	mov.u32 	%r379, _ZN6thrust24THRUST_300001_SM_1000_NS8cuda_cub4core6detail5shmemE;
	add.s32 	%r380, %r379, %r378;
	st.shared.f64 	[%r380+8], %fd351;
	st.shared.u64 	[%r380+16], %rd340;
$L__BB6_49:
	bar.sync 	0;
	setp.ne.s32 	%p190, %r2, 0;
	@%p190 bra 	$L__BB6_204;
	ld.shared.f64 	%fd58, [_ZN6thrust24THRUST_300001_SM_1000_NS8cuda_cub4core6detail5shmemE+24];
	ld.shared.u64 	%rd46, [_ZN6thrust24THRUST_300001_SM_1000_NS8cuda_cub4core6detail5shmemE+32];
	abs.f64 	%fd59, %fd351;
	abs.f64 	%fd60, %fd58;
	setp.lt.f64 	%p191, %fd59, %fd60;
	mov.u64 	%rd290, %rd46;
	mov.f64 	%fd305, %fd58;
	@%p191 bra 	$L__BB6_53;
	setp.lt.f64 	%p192, %fd60, %fd59;
	mov.u64 	%rd290, %rd340;
	mov.f64 	%fd305, %fd351;
	@%p192 bra 	$L__BB6_53;
	setp.lt.s64 	%p193, %rd340, %rd46;
	min.s64 	%rd290, %rd340, %rd46;
	selp.f64 	%fd305, %fd351, %fd58, %p193;
$L__BB6_53:
	ld.shared.f64 	%fd63, [_ZN6thrust24THRUST_300001_SM_1000_NS8cuda_cub4core6detail5shmemE+40];
	ld.shared.u64 	%rd49, [_ZN6thrust24THRUST_300001_SM_1000_NS8cuda_cub4core6detail5shmemE+48];
	abs.f64 	%fd64, %fd305;
	abs.f64 	%fd65, %fd63;
	setp.lt.f64 	%p194, %fd64, %fd65;
	mov.u64 	%rd291, %rd49;
	mov.f64 	%fd306, %fd63;
	@%p194 bra 	$L__BB6_56;
	setp.lt.f64 	%p195, %fd65, %fd64;
	mov.u64 	%rd291, %rd290;
	mov.f64 	%fd306, %fd305;
	@%p195 bra 	$L__BB6_56;
	setp.lt.s64 	%p196, %rd290, %rd49;
	min.s64 	%rd291, %rd290, %rd49;
	selp.f64 	%fd306, %fd305, %fd63, %p196;
$L__BB6_56:
	ld.shared.f64 	%fd68, [_ZN6thrust24THRUST_300001_SM_1000_NS8cuda_cub4core6detail5shmemE+56];
	ld.shared.u64 	%rd52, [_ZN6thrust24THRUST_300001_SM_1000_NS8cuda_cub4core6detail5shmemE+64];
	abs.f64 	%fd69, %fd306;
	abs.f64 	%fd70, %fd68;
	setp.lt.f64 	%p197, %fd69, %fd70;
	mov.u64 	%rd292, %rd52;
	mov.f64 	%fd307, %fd68;
	@%p197 bra 	$L__BB6_59;
	setp.lt.f64 	%p198, %fd70, %fd69;
	mov.u64 	%rd292, %rd291;
	mov.f64 	%fd307, %fd306;
	@%p198 bra 	$L__BB6_59;
	setp.lt.s64 	%p199, %rd291, %rd52;
	min.s64 	%rd292, %rd291, %rd52;
	selp.f64 	%fd307, %fd306, %fd68, %p199;
$L__BB6_59:
	ld.shared.f64 	%fd73, [_ZN6thrust24THRUST_300001_SM_1000_NS8cuda_cub4core6detail5shmemE+72];
	ld.shared.u64 	%rd55, [_ZN6thrust24THRUST_300001_SM_1000_NS8cuda_cub4core6detail5shmemE+80];
	abs.f64 	%fd74, %fd307;
	abs.f64 	%fd75, %fd73;
	setp.lt.f64 	%p200, %fd74, %fd75;
	mov.u64 	%rd293, %rd55;
	mov.f64 	%fd308, %fd73;
	@%p200 bra 	$L__BB6_62;
	setp.lt.f64 	%p201, %fd75, %fd74;
	mov.u64 	%rd293, %rd292;
	mov.f64 	%fd308, %fd307;
	@%p201 bra 	$L__BB6_62;
	setp.lt.s64 	%p202, %rd292, %rd55;
	min.s64 	%rd293, %rd292, %rd55;
	selp.f64 	%fd308, %fd307, %fd73, %p202;
$L__BB6_62:
	ld.shared.f64 	%fd78, [_ZN6thrust24THRUST_300001_SM_1000_NS8cuda_cub4core6detail5shmemE+88];
	ld.shared.u64 	%rd58, [_ZN6thrust24THRUST_300001_SM_1000_NS8cuda_cub4core6detail5shmemE+96];
	abs.f64 	%fd79, %fd308;
	abs.f64 	%fd80, %fd78;
	setp.lt.f64 	%p203, %fd79, %fd80;
	mov.u64 	%rd294, %rd58;
	mov.f64 	%fd309, %fd78;
	@%p203 bra 	$L__BB6_65;
	setp.lt.f64 	%p204, %fd80, %fd79;
	mov.u64 	%rd294, %rd293;
	mov.f64 	%fd309, %fd308;
	@%p204 bra 	$L__BB6_65;
	setp.lt.s64 	%p205, %rd293, %rd58;
	min.s64 	%rd294, %rd293, %rd58;
	selp.f64 	%fd309, %fd308, %fd78, %p205;
$L__BB6_65:
	ld.shared.f64 	%fd83, [_ZN6thrust24THRUST_300001_SM_1000_NS8cuda_cub4core6detail5shmemE+104];
	ld.shared.u64 	%rd61, [_ZN6thrust24THRUST_300001_SM_1000_NS8cuda_cub4core6detail5shmemE+112];
	abs.f64 	%fd84, %fd309;
	abs.f64 	%fd85, %fd83;
	setp.lt.f64 	%p206, %fd84, %fd85;
	mov.u64 	%rd295, %rd61;
	mov.f64 	%fd310, %fd83;
	@%p206 bra 	$L__BB6_68;
	setp.lt.f64 	%p207, %fd85, %fd84;
	mov.u64 	%rd295, %rd294;
	mov.f64 	%fd310, %fd309;
	@%p207 bra 	$L__BB6_68;
	setp.lt.s64 	%p208, %rd294, %rd61;
	min.s64 	%rd295, %rd294, %rd61;
	selp.f64 	%fd310, %fd309, %fd83, %p208;
$L__BB6_68:
	ld.shared.f64 	%fd88, [_ZN6thrust24THRUST_300001_SM_1000_NS8cuda_cub4core6detail5shmemE+120];
	ld.shared.u64 	%rd64, [_ZN6thrust24THRUST_300001_SM_1000_NS8cuda_cub4core6detail5shmemE+128];
	abs.f64 	%fd89, %fd310;
	abs.f64 	%fd90, %fd88;
	setp.lt.f64 	%p209, %fd89, %fd90;
	mov.u64 	%rd340, %rd64;
	mov.f64 	%fd351, %fd88;
	@%p209 bra 	$L__BB6_204;
	setp.lt.f64 	%p210, %fd90, %fd89;
	mov.u64 	%rd340, %rd295;
	mov.f64 	%fd351, %fd310;
	@%p210 bra 	$L__BB6_204;
	setp.lt.s64 	%p211, %rd295, %rd64;
	min.s64 	%rd340, %rd295, %rd64;
	selp.f64 	%fd351, %fd310, %fd88, %p211;
	bra.uni 	$L__BB6_204;
$L__BB6_71:
	// begin inline asm
	mov.u32 %r163, %laneid;
	// end inline asm
	and.b32  	%r184, %r2, 992;
	add.s32 	%r185, %r184, 32;
	setp.gt.s32 	%p118, %r185, %r1;
	not.b32 	%r186, %r184;
	add.s32 	%r187, %r1, %r186;
	selp.b32 	%r182, %r187, 31, %p118;
	mov.b64 	%rd250, %fd298;
	mov.b64 	{%r165, %r170}, %rd250;
	mov.b32 	%r181, 1;
	mov.b32 	%r183, -1;
	// begin inline asm
	shfl.sync.down.b32 %r164, %r165, %r181, %r182, %r183;
	// end inline asm
	// begin inline asm
	shfl.sync.down.b32 %r169, %r170, %r181, %r182, %r183;
	// end inline asm
	mov.b64 	%rd251, {%r164, %r169};
	mov.b64 	%fd92, %rd251;
	mov.b64 	{%r175, %r180}, %rd283;
	// begin inline asm
	shfl.sync.down.b32 %r174, %r175, %r181, %r182, %r183;
	// end inline asm
	// begin inline asm
	shfl.sync.down.b32 %r179, %r180, %r181, %r182, %r183;
	// end inline asm
	mov.b64 	%rd66, {%r174, %r179};
	setp.ge.s32 	%p119, %r163, %r182;
	mov.u64 	%rd296, %rd283;
	mov.f64 	%fd311, %fd298;
	@%p119 bra 	$L__BB6_75;
	abs.f64 	%fd93, %fd298;
	abs.f64 	%fd94, %fd92;
	setp.lt.f64 	%p120, %fd93, %fd94;
	mov.u64 	%rd296, %rd66;
	mov.f64 	%fd311, %fd92;
	@%p120 bra 	$L__BB6_75;
	setp.lt.f64 	%p121, %fd94, %fd93;
	mov.u64 	%rd296, %rd283;
	mov.f64 	%fd311, %fd298;
	@%p121 bra 	$L__BB6_75;
	setp.lt.s64 	%p122, %rd283, %rd66;
	min.s64 	%rd296, %rd283, %rd66;
	selp.f64 	%fd311, %fd298, %fd92, %p122;
$L__BB6_75:
	mov.b64 	%rd252, %fd311;
	mov.b64 	{%r189, %r194}, %rd252;
	mov.b32 	%r205, 2;
	mov.b32 	%r207, -1;
	// begin inline asm
	shfl.sync.down.b32 %r188, %r189, %r205, %r182, %r207;
	// end inline asm
	// begin inline asm
	shfl.sync.down.b32 %r193, %r194, %r205, %r182, %r207;
	// end inline asm
	mov.b64 	%rd253, {%r188, %r193};
	mov.b64 	%fd97, %rd253;
	mov.b64 	{%r199, %r204}, %rd296;
	// begin inline asm
	shfl.sync.down.b32 %r198, %r199, %r205, %r182, %r207;
	// end inline asm
	// begin inline asm
	shfl.sync.down.b32 %r203, %r204, %r205, %r182, %r207;
	// end inline asm
	mov.b64 	%rd69, {%r198, %r203};
	add.s32 	%r208, %r163, 2;
	setp.gt.s32 	%p123, %r208, %r182;
	mov.u64 	%rd297, %rd296;
	mov.f64 	%fd312, %fd311;
	@%p123 bra 	$L__BB6_79;
	abs.f64 	%fd98, %fd311;
	abs.f64 	%fd99, %fd97;
	setp.lt.f64 	%p124, %fd98, %fd99;
	mov.u64 	%rd297, %rd69;
	mov.f64 	%fd312, %fd97;
	@%p124 bra 	$L__BB6_79;
	setp.lt.f64 	%p125, %fd99, %fd98;
	mov.u64 	%rd297, %rd296;
	mov.f64 	%fd312, %fd311;
	@%p125 bra 	$L__BB6_79;
	setp.lt.s64 	%p126, %rd296, %rd69;
	min.s64 	%rd297, %rd296, %rd69;
	selp.f64 	%fd312, %fd311, %fd97, %p126;
$L__BB6_79:
	mov.b64 	%rd254, %fd312;
	mov.b64 	{%r210, %r215}, %rd254;
	mov.b32 	%r226, 4;
	mov.b32 	%r228, -1;
	// begin inline asm
	shfl.sync.down.b32 %r209, %r210, %r226, %r182, %r228;
	// end inline asm
	// begin inline asm
	shfl.sync.down.b32 %r214, %r215, %r226, %r182, %r228;
	// end inline asm
	mov.b64 	%rd255, {%r209, %r214};
	mov.b64 	%fd102, %rd255;
	mov.b64 	{%r220, %r225}, %rd297;
	// begin inline asm
	shfl.sync.down.b32 %r219, %r220, %r226, %r182, %r228;
	// end inline asm
	// begin inline asm
	shfl.sync.down.b32 %r224, %r225, %r226, %r182, %r228;
	// end inline asm
	mov.b64 	%rd72, {%r219, %r224};
	add.s32 	%r229, %r163, 4;
	setp.gt.s32 	%p127, %r229, %r182;
	mov.u64 	%rd298, %rd297;
	mov.f64 	%fd313, %fd312;
	@%p127 bra 	$L__BB6_83;
	abs.f64 	%fd103, %fd312;
	abs.f64 	%fd104, %fd102;
	setp.lt.f64 	%p128, %fd103, %fd104;
	mov.u64 	%rd298, %rd72;
	mov.f64 	%fd313, %fd102;
	@%p128 bra 	$L__BB6_83;
	setp.lt.f64 	%p129, %fd104, %fd103;
	mov.u64 	%rd298, %rd297;
	mov.f64 	%fd313, %fd312;
	@%p129 bra 	$L__BB6_83;
	setp.lt.s64 	%p130, %rd297, %rd72;
	min.s64 	%rd298, %rd297, %rd72;
	selp.f64 	%fd313, %fd312, %fd102, %p130;
$L__BB6_83:
	mov.b64 	%rd256, %fd313;
	mov.b64 	{%r231, %r236}, %rd256;
	mov.b32 	%r247, 8;
	mov.b32 	%r249, -1;
	// begin inline asm
	shfl.sync.down.b32 %r230, %r231, %r247, %r182, %r249;
	// end inline asm
	// begin inline asm
	shfl.sync.down.b32 %r235, %r236, %r247, %r182, %r249;
	// end inline asm
	mov.b64 	%rd257, {%r230, %r235};
	mov.b64 	%fd107, %rd257;
	mov.b64 	{%r241, %r246}, %rd298;
	// begin inline asm
	shfl.sync.down.b32 %r240, %r241, %r247, %r182, %r249;
	// end inline asm
	// begin inline asm
	shfl.sync.down.b32 %r245, %r246, %r247, %r182, %r249;
	// end inline asm
	mov.b64 	%rd75, {%r240, %r245};
	add.s32 	%r250, %r163, 8;
	setp.gt.s32 	%p131, %r250, %r182;
	mov.u64 	%rd299, %rd298;
	mov.f64 	%fd314, %fd313;
	@%p131 bra 	$L__BB6_87;
	abs.f64 	%fd108, %fd313;
	abs.f64 	%fd109, %fd107;
	setp.lt.f64 	%p132, %fd108, %fd109;
	mov.u64 	%rd299, %rd75;
	mov.f64 	%fd314, %fd107;
	@%p132 bra 	$L__BB6_87;
	setp.lt.f64 	%p133, %fd109, %fd108;
	mov.u64 	%rd299, %rd298;
	mov.f64 	%fd314, %fd313;
	@%p133 bra 	$L__BB6_87;
	setp.lt.s64 	%p134, %rd298, %rd75;
	min.s64 	%rd299, %rd298, %rd75;
	selp.f64 	%fd314, %fd313, %fd107, %p134;
$L__BB6_87:
	mov.b64 	%rd258, %fd314;
	mov.b64 	{%r252, %r257}, %rd258;
	mov.b32 	%r268, 16;
	mov.b32 	%r270, -1;
	// begin inline asm
	shfl.sync.down.b32 %r251, %r252, %r268, %r182, %r270;
	// end inline asm
	// begin inline asm
	shfl.sync.down.b32 %r256, %r257, %r268, %r182, %r270;
	// end inline asm
	mov.b64 	%rd259, {%r251, %r256};
	mov.b64 	%fd112, %rd259;
	mov.b64 	{%r262, %r267}, %rd299;
	// begin inline asm
	shfl.sync.down.b32 %r261, %r262, %r268, %r182, %r270;
	// end inline asm
	// begin inline asm
	shfl.sync.down.b32 %r266, %r267, %r268, %r182, %r270;
	// end inline asm
	mov.b64 	%rd78, {%r261, %r266};
	add.s32 	%r271, %r163, 16;
	setp.gt.s32 	%p135, %r271, %r182;
	mov.u64 	%rd340, %rd299;
	mov.f64 	%fd351, %fd314;
	@%p135 bra 	$L__BB6_91;
	abs.f64 	%fd113, %fd314;
	abs.f64 	%fd114, %fd112;
	setp.lt.f64 	%p136, %fd113, %fd114;
	mov.u64 	%rd340, %rd78;
	mov.f64 	%fd351, %fd112;
	@%p136 bra 	$L__BB6_91;
	setp.lt.f64 	%p137, %fd114, %fd113;
	mov.u64 	%rd340, %rd299;
	mov.f64 	%fd351, %fd314;
	@%p137 bra 	$L__BB6_91;
	setp.lt.s64 	%p138, %rd299, %rd78;
	min.s64 	%rd340, %rd299, %rd78;
	selp.f64 	%fd351, %fd314, %fd112, %p138;
$L__BB6_91:
	setp.ne.s32 	%p139, %r163, 0;
	@%p139 bra 	$L__BB6_93;
	shr.u32 	%r272, %r2, 1;
	and.b32  	%r273, %r272, 496;
	mov.u32 	%r274, _ZN6thrust24THRUST_300001_SM_1000_NS8cuda_cub4core6detail5shmemE;
	add.s32 	%r275, %r274, %r273;
	st.shared.f64 	[%r275+8], %fd351;
	st.shared.u64 	[%r275+16], %rd340;
$L__BB6_93:
	bar.sync 	0;
	setp.ne.s32 	%p140, %r2, 0;
	@%p140 bra 	$L__BB6_204;
	setp.lt.s32 	%p141, %r1, 33;
	mov.f64 	%fd316, %fd351;
	mov.u64 	%rd301, %rd340;
	@%p141 bra 	$L__BB6_98;
	ld.shared.f64 	%fd117, [_ZN6thrust24THRUST_300001_SM_1000_NS8cuda_cub4core6detail5shmemE+24];
	ld.shared.u64 	%rd81, [_ZN6thrust24THRUST_300001_SM_1000_NS8cuda_cub4core6detail5shmemE+32];
	abs.f64 	%fd118, %fd351;
	abs.f64 	%fd119, %fd117;
	setp.lt.f64 	%p142, %fd118, %fd119;
	mov.f64 	%fd316, %fd117;
	mov.u64 	%rd301, %rd81;
	@%p142 bra 	$L__BB6_98;
	setp.lt.f64 	%p143, %fd119, %fd118;
	mov.f64 	%fd316, %fd351;
	mov.u64 	%rd301, %rd340;
	@%p143 bra 	$L__BB6_98;
	setp.lt.s64 	%p144, %rd340, %rd81;
	min.s64 	%rd301, %rd340, %rd81;
	selp.f64 	%fd316, %fd351, %fd117, %p144;
$L__BB6_98:
	setp.lt.s32 	%p145, %r1, 65;
	mov.f64 	%fd317, %fd316;
	mov.u64 	%rd302, %rd301;
	@%p145 bra 	$L__BB6_102;
	ld.shared.f64 	%fd122, [_ZN6thrust24THRUST_300001_SM_1000_NS8cuda_cub4core6detail5shmemE+40];
	ld.shared.u64 	%rd84, [_ZN6thrust24THRUST_300001_SM_1000_NS8cuda_cub4core6detail5shmemE+48];
	abs.f64 	%fd123, %fd316;
	abs.f64 	%fd124, %fd122;
	setp.lt.f64 	%p146, %fd123, %fd124;
	mov.f64 	%fd317, %fd122;
	mov.u64 	%rd302, %rd84;
	@%p146 bra 	$L__BB6_102;
	setp.lt.f64 	%p147, %fd124, %fd123;
	mov.f64 	%fd317, %fd316;
	mov.u64 	%rd302, %rd301;
	@%p147 bra 	$L__BB6_102;
	setp.lt.s64 	%p148, %rd301, %rd84;
	min.s64 	%rd302, %rd301, %rd84;
	selp.f64 	%fd317, %fd316, %fd122, %p148;
$L__BB6_102:
	setp.lt.s32 	%p149, %r1, 97;
	mov.f64 	%fd318, %fd317;
	mov.u64 	%rd303, %rd302;
	@%p149 bra 	$L__BB6_106;
	ld.shared.f64 	%fd127, [_ZN6thrust24THRUST_300001_SM_1000_NS8cuda_cub4core6detail5shmemE+56];
	ld.shared.u64 	%rd87, [_ZN6thrust24THRUST_300001_SM_1000_NS8cuda_cub4core6detail5shmemE+64];
	abs.f64 	%fd128, %fd317;
	abs.f64 	%fd129, %fd127;
	setp.lt.f64 	%p150, %fd128, %fd129;
	mov.f64 	%fd318, %fd127;
	mov.u64 	%rd303, %rd87;
	@%p150 bra 	$L__BB6_106;
	setp.lt.f64 	%p151, %fd129, %fd128;
	mov.f64 	%fd318, %fd317;
	mov.u64 	%rd303, %rd302;
	@%p151 bra 	$L__BB6_106;
	setp.lt.s64 	%p152, %rd302, %rd87;
	min.s64 	%rd303, %rd302, %rd87;
	selp.f64 	%fd318, %fd317, %fd127, %p152;
$L__BB6_106:
	setp.lt.s32 	%p153, %r1, 129;
	mov.f64 	%fd319, %fd318;
	mov.u64 	%rd304, %rd303;
	@%p153 bra 	$L__BB6_110;
	ld.shared.f64 	%fd132, [_ZN6thrust24THRUST_300001_SM_1000_NS8cuda_cub4core6detail5shmemE+72];
	ld.shared.u64 	%rd90, [_ZN6thrust24THRUST_300001_SM_1000_NS8cuda_cub4core6detail5shmemE+80];
	abs.f64 	%fd133, %fd318;
	abs.f64 	%fd134, %fd132;
	setp.lt.f64 	%p154, %fd133, %fd134;
	mov.f64 	%fd319, %fd132;
	mov.u64 	%rd304, %rd90;
	@%p154 bra 	$L__BB6_110;
	setp.lt.f64 	%p155, %fd134, %fd133;
	mov.f64 	%fd319, %fd318;
	mov.u64 	%rd304, %rd303;
	@%p155 bra 	$L__BB6_110;
	setp.lt.s64 	%p156, %rd303, %rd90;
	min.s64 	%rd304, %rd303, %rd90;
	selp.f64 	%fd319, %fd318, %fd132, %p156;
$L__BB6_110:
	setp.lt.s32 	%p157, %r1, 161;
	mov.f64 	%fd320, %fd319;
	mov.u64 	%rd305, %rd304;
	@%p157 bra 	$L__BB6_114;
	ld.shared.f64 	%fd137, [_ZN6thrust24THRUST_300001_SM_1000_NS8cuda_cub4core6detail5shmemE+88];
	ld.shared.u64 	%rd93, [_ZN6thrust24THRUST_300001_SM_1000_NS8cuda_cub4core6detail5shmemE+96];
	abs.f64 	%fd138, %fd319;
	abs.f64 	%fd139, %fd137;
	setp.lt.f64 	%p158, %fd138, %fd139;
	mov.f64 	%fd320, %fd137;
	mov.u64 	%rd305, %rd93;
	@%p158 bra 	$L__BB6_114;
	setp.lt.f64 	%p159, %fd139, %fd138;
	mov.f64 	%fd320, %fd319;
	mov.u64 	%rd305, %rd304;
	@%p159 bra 	$L__BB6_114;
	setp.lt.s64 	%p160, %rd304, %rd93;
	min.s64 	%rd305, %rd304, %rd93;
	selp.f64 	%fd320, %fd319, %fd137, %p160;
$L__BB6_114:
	setp.lt.s32 	%p161, %r1, 193;
	mov.f64 	%fd321, %fd320;
	mov.u64 	%rd306, %rd305;
	@%p161 bra 	$L__BB6_118;
	ld.shared.f64 	%fd142, [_ZN6thrust24THRUST_300001_SM_1000_NS8cuda_cub4core6detail5shmemE+104];
	ld.shared.u64 	%rd96, [_ZN6thrust24THRUST_300001_SM_1000_NS8cuda_cub4core6detail5shmemE+112];
	abs.f64 	%fd143, %fd320;
	abs.f64 	%fd144, %fd142;
	setp.lt.f64 	%p162, %fd143, %fd144;
	mov.f64 	%fd321, %fd142;
	mov.u64 	%rd306, %rd96;
	@%p162 bra 	$L__BB6_118;
	setp.lt.f64 	%p163, %fd144, %fd143;
	mov.f64 	%fd321, %fd320;
	mov.u64 	%rd306, %rd305;
	@%p163 bra 	$L__BB6_118;
	setp.lt.s64 	%p164, %rd305, %rd96;
	min.s64 	%rd306, %rd305, %rd96;
	selp.f64 	%fd321, %fd320, %fd142, %p164;
$L__BB6_118:
	setp.lt.s32 	%p165, %r1, 225;
	mov.u64 	%rd340, %rd306;
	mov.f64 	%fd351, %fd321;
	@%p165 bra 	$L__BB6_204;
	ld.shared.f64 	%fd147, [_ZN6thrust24THRUST_300001_SM_1000_NS8cuda_cub4core6detail5shmemE+120];
	ld.shared.u64 	%rd99, [_ZN6thrust24THRUST_300001_SM_1000_NS8cuda_cub4core6detail5shmemE+128];
	abs.f64 	%fd148, %fd321;
	abs.f64 	%fd149, %fd147;
	setp.lt.f64 	%p166, %fd148, %fd149;
	mov.u64 	%rd340, %rd99;
	mov.f64 	%fd351, %fd147;
	@%p166 bra 	$L__BB6_204;
	setp.lt.f64 	%p167, %fd149, %fd148;
	mov.u64 	%rd340, %rd306;
	mov.f64 	%fd351, %fd321;
	@%p167 bra 	$L__BB6_204;
	setp.lt.s64 	%p168, %rd306, %rd99;
	min.s64 	%rd340, %rd306, %rd99;
	selp.f64 	%fd351, %fd321, %fd147, %p168;
	bra.uni 	$L__BB6_204;
$L__BB6_122:
	mov.u32 	%r18, %tid.x;
	cvt.u64.u32 	%rd101, %r18;
	mul.wide.u32 	%rd195, %r18, 8;
	add.s64 	%rd102, %rd1, %rd195;
	ld.global.f64 	%fd274, [%rd102];
	add.s32 	%r31, %r18, 256;
	cvt.u64.u32 	%rd196, %r31;
	ld.global.f64 	%fd275, [%rd102+2048];
	add.s32 	%r32, %r18, 512;
	cvt.u64.u32 	%rd197, %r32;
	ld.global.f64 	%fd276, [%rd102+4096];
	add.s32 	%r33, %r18, 768;
	cvt.u64.u32 	%rd198, %r33;
	ld.global.f64 	%fd277, [%rd102+6144];
	or.b32  	%r34, %r18, 1024;
	cvt.u64.u32 	%rd103, %r34;
	add.s64 	%rd327, %rd192, %rd103;
	ld.global.f64 	%fd338, [%rd102+8192];
	abs.f64 	%fd278, %fd274;
	abs.f64 	%fd279, %fd275;
	setp.geu.f64 	%p3, %fd278, %fd279;
	selp.f64 	%fd280, %fd274, %fd275, %p3;
	selp.b64 	%rd199, %rd101, %rd196, %p3;
	abs.f64 	%fd281, %fd280;
	abs.f64 	%fd282, %fd276;
	setp.geu.f64 	%p4, %fd281, %fd282;
	selp.f64 	%fd283, %fd280, %fd276, %p4;
	selp.b64 	%rd200, %rd199, %rd197, %p4;
	abs.f64 	%fd284, %fd283;
	abs.f64 	%fd285, %fd277;
	setp.geu.f64 	%p5, %fd284, %fd285;
	selp.f64 	%fd152, %fd283, %fd277, %p5;
	selp.b64 	%rd105, %rd200, %rd198, %p5;
	abs.f64 	%fd153, %fd152;
	abs.f64 	%fd154, %fd338;
	setp.lt.f64 	%p6, %fd153, %fd154;
	@%p6 bra 	$L__BB6_124;
	setp.lt.f64 	%p7, %fd154, %fd153;
	setp.lt.u64 	%p8, %rd105, %rd103;
	or.pred  	%p9, %p7, %p8;
	selp.f64 	%fd338, %fd152, %fd338, %p9;
	add.s64 	%rd203, %rd192, %rd105;
	selp.b64 	%rd327, %rd203, %rd327, %p9;
$L__BB6_124:
	setp.lt.u64 	%p10, %rd194, 2560;
	mov.b64 	%rd316, 1280;
	@%p10 bra 	$L__BB6_137;
	mov.b64 	%rd308, 1280;
	mov.f64 	%fd323, %fd338;
$L__BB6_126:
	add.s64 	%rd206, %rd308, %rd101;
	shl.b64 	%rd207, %rd308, 3;
	add.s64 	%rd208, %rd102, %rd207;
	add.s64 	%rd310, %rd206, %rd192;
	ld.global.f64 	%fd324, [%rd208];
	ld.global.f64 	%fd325, [%rd208+2048];
	ld.global.f64 	%fd326, [%rd208+4096];
	add.s64 	%rd313, %rd310, 768;
	ld.global.f64 	%fd327, [%rd208+6144];
	ld.global.f64 	%fd338, [%rd208+8192];
	abs.f64 	%fd163, %fd323;
	abs.f64 	%fd164, %fd324;
	setp.lt.f64 	%p11, %fd163, %fd164;
	@%p11 bra 	$L__BB6_128;
	setp.lt.f64 	%p12, %fd164, %fd163;
	setp.lt.s64 	%p13, %rd327, %rd310;
	or.pred  	%p14, %p12, %p13;
	selp.f64 	%fd324, %fd323, %fd324, %p14;
	selp.b64 	%rd310, %rd327, %rd310, %p14;
$L__BB6_128:
	add.s64 	%rd209, %rd308, %rd101;
	add.s64 	%rd210, %rd209, %rd192;
	add.s64 	%rd311, %rd210, 256;
	abs.f64 	%fd167, %fd324;
	abs.f64 	%fd168, %fd325;
	setp.lt.f64 	%p15, %fd167, %fd168;
	@%p15 bra 	$L__BB6_130;
	setp.lt.f64 	%p16, %fd168, %fd167;
	setp.lt.s64 	%p17, %rd310, %rd311;
	or.pred  	%p18, %p16, %p17;
	selp.f64 	%fd325, %fd324, %fd325, %p18;
	selp.b64 	%rd311, %rd310, %rd311, %p18;
$L__BB6_130:
	add.s64 	%rd211, %rd308, %rd101;
	add.s64 	%rd212, %rd211, %rd192;
	add.s64 	%rd312, %rd212, 512;
	abs.f64 	%fd171, %fd325;
	abs.f64 	%fd172, %fd326;
	setp.lt.f64 	%p19, %fd171, %fd172;
	@%p19 bra 	$L__BB6_132;
	setp.lt.f64 	%p20, %fd172, %fd171;
	setp.lt.s64 	%p21, %rd311, %rd312;
	or.pred  	%p22, %p20, %p21;
	selp.f64 	%fd326, %fd325, %fd326, %p22;
	selp.b64 	%rd312, %rd311, %rd312, %p22;
$L__BB6_132:
	abs.f64 	%fd175, %fd326;
	abs.f64 	%fd176, %fd327;
	setp.lt.f64 	%p23, %fd175, %fd176;
	@%p23 bra 	$L__BB6_134;
	setp.lt.f64 	%p24, %fd176, %fd175;
	setp.lt.s64 	%p25, %rd312, %rd313;
	or.pred  	%p26, %p24, %p25;
	selp.f64 	%fd327, %fd326, %fd327, %p26;
	selp.b64 	%rd313, %rd312, %rd313, %p26;
$L__BB6_134:
	add.s64 	%rd213, %rd308, %rd101;
	add.s64 	%rd214, %rd213, %rd192;
	add.s64 	%rd327, %rd214, 1024;
	abs.f64 	%fd179, %fd327;
	abs.f64 	%fd180, %fd338;
	setp.lt.f64 	%p27, %fd179, %fd180;
	@%p27 bra 	$L__BB6_136;
	setp.lt.f64 	%p28, %fd180, %fd179;
	setp.lt.s64 	%p29, %rd313, %rd327;
	or.pred  	%p30, %p28, %p29;
	selp.f64 	%fd338, %fd327, %fd338, %p30;
	selp.b64 	%rd327, %rd313, %rd327, %p30;
$L__BB6_136:
	add.s64 	%rd316, %rd308, 1280;
	add.s64 	%rd215, %rd308, 2560;
	setp.le.s64 	%p31, %rd215, %rd194;
	mov.u64 	%rd308, %rd316;
	mov.f64 	%fd323, %fd338;
	@%p31 bra 	$L__BB6_126;
$L__BB6_137:
	setp.le.s64 	%p32, %rd194, %rd316;
	@%p32 bra 	$L__BB6_160;
	cvt.u32.u64 	%r35, %rd316;
	cvt.u32.u64 	%r36, %rd194;
	sub.s32 	%r19, %r36, %r35;
	setp.ge.s32 	%p33, %r18, %r19;
	@%p33 bra 	$L__BB6_160;
	cvta.to.global.u64 	%rd128, %rd191;
	not.b32 	%r38, %r18;
	add.s32 	%r39, %r38, %r36;
	sub.s32 	%r20, %r39, %r35;
	and.b32  	%r41, %r20, 768;
	setp.eq.s32 	%p34, %r41, 768;
	mov.u32 	%r389, %r18;
	@%p34 bra 	$L__BB6_145;
	add.s64 	%rd217, %rd316, %rd101;
	add.s64 	%rd318, %rd217, %rd192;
	shl.b64 	%rd218, %rd217, 3;
	add.s64 	%rd317, %rd128, %rd218;
	shr.u32 	%r42, %r20, 8;
	add.s32 	%r43, %r42, 1;
	and.b32  	%r44, %r43, 3;
	neg.s32 	%r387, %r44;
	mov.u32 	%r389, %r18;
$L__BB6_141:
	.pragma "nounroll";
	mov.u64 	%rd133, %rd327;
	mov.f64 	%fd184, %fd338;
	ld.global.f64 	%fd185, [%rd317];
	abs.f64 	%fd186, %fd184;
	abs.f64 	%fd187, %fd185;
	setp.lt.f64 	%p35, %fd186, %fd187;
	mov.f64 	%fd338, %fd185;
	mov.u64 	%rd327, %rd318;
	@%p35 bra 	$L__BB6_144;
	setp.lt.f64 	%p36, %fd187, %fd186;
	mov.f64 	%fd338, %fd184;
	mov.u64 	%rd327, %rd133;
	@%p36 bra 	$L__BB6_144;
	setp.lt.s64 	%p37, %rd133, %rd318;
	selp.f64 	%fd338, %fd184, %fd185, %p37;
	min.s64 	%rd327, %rd133, %rd318;
$L__BB6_144:
	add.s32 	%r389, %r389, 256;
	add.s64 	%rd318, %rd318, 256;
	add.s64 	%rd317, %rd317, 2048;
	add.s32 	%r387, %r387, 1;
	setp.ne.s32 	%p38, %r387, 0;
	@%p38 bra 	$L__BB6_141;
$L__BB6_145:
	setp.lt.u32 	%p39, %r20, 768;
	@%p39 bra 	$L__BB6_160;
	add.s32 	%r390, %r389, 512;
$L__BB6_147:
	mov.u32 	%r28, %r390;
	add.s32 	%r45, %r28, -512;
	cvt.u64.u32 	%rd219, %r45;
	add.s64 	%rd220, %rd316, %rd219;
	shl.b64 	%rd221, %rd220, 3;
	add.s64 	%rd141, %rd128, %rd221;
	add.s64 	%rd142, %rd220, %rd192;
	ld.global.f64 	%fd193, [%rd141];
	abs.f64 	%fd194, %fd338;
	abs.f64 	%fd195, %fd193;
	setp.lt.f64 	%p40, %fd194, %fd195;
	mov.f64 	%fd335, %fd193;
	mov.u64 	%rd324, %rd142;
	@%p40 bra 	$L__BB6_150;
	setp.lt.f64 	%p41, %fd195, %fd194;
	mov.f64 	%fd335, %fd338;
	mov.u64 	%rd324, %rd327;
	@%p41 bra 	$L__BB6_150;
	setp.lt.s64 	%p42, %rd327, %rd142;
	selp.f64 	%fd335, %fd338, %fd193, %p42;
	min.s64 	%rd324, %rd327, %rd142;
$L__BB6_150:
	add.s32 	%r46, %r28, -256;
	cvt.u64.u32 	%rd222, %r46;
	add.s64 	%rd223, %rd316, %rd222;
	add.s64 	%rd145, %rd223, %rd192;
	ld.global.f64 	%fd198, [%rd141+2048];
	abs.f64 	%fd199, %fd335;
	abs.f64 	%fd200, %fd198;
	setp.lt.f64 	%p43, %fd199, %fd200;
	mov.f64 	%fd336, %fd198;
	mov.u64 	%rd325, %rd145;
	@%p43 bra 	$L__BB6_153;
	setp.lt.f64 	%p44, %fd200, %fd199;
	mov.f64 	%fd336, %fd335;
	mov.u64 	%rd325, %rd324;
	@%p44 bra 	$L__BB6_153;
	setp.lt.s64 	%p45, %rd324, %rd145;
	selp.f64 	%fd336, %fd335, %fd198, %p45;
	min.s64 	%rd325, %rd324, %rd145;
$L__BB6_153:
	cvt.u64.u32 	%rd224, %r28;
	add.s64 	%rd225, %rd316, %rd224;
	add.s64 	%rd148, %rd225, %rd192;
	ld.global.f64 	%fd203, [%rd141+4096];
	abs.f64 	%fd204, %fd336;
	abs.f64 	%fd205, %fd203;
	setp.lt.f64 	%p46, %fd204, %fd205;
	mov.f64 	%fd337, %fd203;
	mov.u64 	%rd326, %rd148;
	@%p46 bra 	$L__BB6_156;
	setp.lt.f64 	%p47, %fd205, %fd204;
	mov.f64 	%fd337, %fd336;
	mov.u64 	%rd326, %rd325;
	@%p47 bra 	$L__BB6_156;
	setp.lt.s64 	%p48, %rd325, %rd148;
	selp.f64 	%fd337, %fd336, %fd203, %p48;
	min.s64 	%rd326, %rd325, %rd148;
$L__BB6_156:
	add.s32 	%r47, %r28, 256;
	cvt.u64.u32 	%rd226, %r47;
	add.s64 	%rd227, %rd316, %rd226;
	add.s64 	%rd151, %rd227, %rd192;
	ld.global.f64 	%fd208, [%rd141+6144];
	abs.f64 	%fd209, %fd337;
	abs.f64 	%fd210, %fd208;
	setp.lt.f64 	%p49, %fd209, %fd210;
	mov.f64 	%fd338, %fd208;
	mov.u64 	%rd327, %rd151;
	@%p49 bra 	$L__BB6_159;
	setp.lt.f64 	%p50, %fd210, %fd209;
	mov.f64 	%fd338, %fd337;
	mov.u64 	%rd327, %rd326;
	@%p50 bra 	$L__BB6_159;
	setp.lt.s64 	%p51, %rd326, %rd151;
	selp.f64 	%fd338, %fd337, %fd208, %p51;
	min.s64 	%rd327, %rd326, %rd151;
$L__BB6_159:
	add.s32 	%r390, %r28, 1024;
	add.s32 	%r48, %r28, 512;
	setp.lt.s32 	%p52, %r48, %r19;
	@%p52 bra 	$L__BB6_147;
$L__BB6_160:
	// begin inline asm
	mov.u32 %r49, %laneid;
	// end inline asm
	mov.b64 	%rd228, %fd338;
	mov.b64 	{%r51, %r56}, %rd228;
	mov.b32 	%r67, 1;
	mov.b32 	%r68, 31;
	mov.b32 	%r69, -1;
	// begin inline asm
	shfl.sync.down.b32 %r50, %r51, %r67, %r68, %r69;
	// end inline asm
	// begin inline asm
	shfl.sync.down.b32 %r55, %r56, %r67, %r68, %r69;
	// end inline asm
	mov.b64 	%rd229, {%r50, %r55};
	mov.b64 	%fd214, %rd229;
	mov.b64 	{%r61, %r66}, %rd327;
	// begin inline asm
	shfl.sync.down.b32 %r60, %r61, %r67, %r68, %r69;
	// end inline asm
	// begin inline asm
	shfl.sync.down.b32 %r65, %r66, %r67, %r68, %r69;
	// end inline asm
	mov.b64 	%rd155, {%r60, %r65};
	setp.gt.s32 	%p53, %r49, 30;
	mov.f64 	%fd340, %fd338;
	mov.u64 	%rd329, %rd327;
	@%p53 bra 	$L__BB6_164;
	abs.f64 	%fd215, %fd338;
	abs.f64 	%fd216, %fd214;
	setp.lt.f64 	%p54, %fd215, %fd216;
	mov.f64 	%fd340, %fd214;
	mov.u64 	%rd329, %rd155;
	@%p54 bra 	$L__BB6_164;
	setp.lt.f64 	%p55, %fd216, %fd215;
	mov.f64 	%fd340, %fd338;
	mov.u64 	%rd329, %rd327;
	@%p55 bra 	$L__BB6_164;
	setp.lt.s64 	%p56, %rd327, %rd155;
	selp.f64 	%fd340, %fd338, %fd214, %p56;
	min.s64 	%rd329, %rd327, %rd155;
$L__BB6_164:
	mov.b64 	%rd230, %fd340;
	mov.b64 	{%r71, %r76}, %rd230;
	mov.b32 	%r87, 2;
	mov.b32 	%r88, 31;
	mov.b32 	%r89, -1;
	// begin inline asm
	shfl.sync.down.b32 %r70, %r71, %r87, %r88, %r89;
	// end inline asm
	// begin inline asm
	shfl.sync.down.b32 %r75, %r76, %r87, %r88, %r89;
	// end inline asm
	mov.b64 	%rd231, {%r70, %r75};
	mov.b64 	%fd219, %rd231;
	mov.b64 	{%r81, %r86}, %rd329;
	// begin inline asm
	shfl.sync.down.b32 %r80, %r81, %r87, %r88, %r89;
	// end inline asm
	// begin inline asm
	shfl.sync.down.b32 %r85, %r86, %r87, %r88, %r89;
	// end inline asm
	mov.b64 	%rd158, {%r80, %r85};
	setp.gt.s32 	%p57, %r49, 29;
	mov.f64 	%fd341, %fd340;
	mov.u64 	%rd330, %rd329;
	@%p57 bra 	$L__BB6_168;
	abs.f64 	%fd220, %fd340;
	abs.f64 	%fd221, %fd219;
	setp.lt.f64 	%p58, %fd220, %fd221;
	mov.f64 	%fd341, %fd219;
	mov.u64 	%rd330, %rd158;
	@%p58 bra 	$L__BB6_168;
	setp.lt.f64 	%p59, %fd221, %fd220;
	mov.f64 	%fd341, %fd340;
	mov.u64 	%rd330, %rd329;
	@%p59 bra 	$L__BB6_168;
	setp.lt.s64 	%p60, %rd329, %rd158;
	selp.f64 	%fd341, %fd340, %fd219, %p60;
	min.s64 	%rd330, %rd329, %rd158;
$L__BB6_168:
	mov.b64 	%rd232, %fd341;
	mov.b64 	{%r91, %r96}, %rd232;
	mov.b32 	%r107, 4;
	mov.b32 	%r108, 31;
	mov.b32 	%r109, -1;
	// begin inline asm
	shfl.sync.down.b32 %r90, %r91, %r107, %r108, %r109;
	// end inline asm
	// begin inline asm
	shfl.sync.down.b32 %r95, %r96, %r107, %r108, %r109;
	// end inline asm
	mov.b64 	%rd233, {%r90, %r95};
	mov.b64 	%fd224, %rd233;
	mov.b64 	{%r101, %r106}, %rd330;
	// begin inline asm
	shfl.sync.down.b32 %r100, %r101, %r107, %r108, %r109;
	// end inline asm
	// begin inline asm
	shfl.sync.down.b32 %r105, %r106, %r107, %r108, %r109;
	// end inline asm
	mov.b64 	%rd161, {%r100, %r105};
	setp.gt.s32 	%p61, %r49, 27;
	mov.f64 	%fd342, %fd341;
	mov.u64 	%rd331, %rd330;
	@%p61 bra 	$L__BB6_172;
	abs.f64 	%fd225, %fd341;
	abs.f64 	%fd226, %fd224;
	setp.lt.f64 	%p62, %fd225, %fd226;
	mov.f64 	%fd342, %fd224;
	mov.u64 	%rd331, %rd161;
	@%p62 bra 	$L__BB6_172;
	setp.lt.f64 	%p63, %fd226, %fd225;
	mov.f64 	%fd342, %fd341;
	mov.u64 	%rd331, %rd330;
	@%p63 bra 	$L__BB6_172;
	setp.lt.s64 	%p64, %rd330, %rd161;
	selp.f64 	%fd342, %fd341, %fd224, %p64;
	min.s64 	%rd331, %rd330, %rd161;
$L__BB6_172:
	mov.b64 	%rd234, %fd342;
	mov.b64 	{%r111, %r116}, %rd234;
	mov.b32 	%r127, 8;
	mov.b32 	%r128, 31;
	mov.b32 	%r129, -1;
	// begin inline asm
	shfl.sync.down.b32 %r110, %r111, %r127, %r128, %r129;
	// end inline asm
	// begin inline asm
	shfl.sync.down.b32 %r115, %r116, %r127, %r128, %r129;
	// end inline asm
	mov.b64 	%rd235, {%r110, %r115};
	mov.b64 	%fd229, %rd235;
	mov.b64 	{%r121, %r126}, %rd331;
	// begin inline asm
	shfl.sync.down.b32 %r120, %r121, %r127, %r128, %r129;
	// end inline asm
	// begin inline asm
	shfl.sync.down.b32 %r125, %r126, %r127, %r128, %r129;
	// end inline asm
	mov.b64 	%rd164, {%r120, %r125};
	setp.gt.s32 	%p65, %r49, 23;
	mov.f64 	%fd343, %fd342;
	mov.u64 	%rd332, %rd331;
	@%p65 bra 	$L__BB6_176;
	abs.f64 	%fd230, %fd342;
	abs.f64 	%fd231, %fd229;
	setp.lt.f64 	%p66, %fd230, %fd231;
	mov.f64 	%fd343, %fd229;
	mov.u64 	%rd332, %rd164;
	@%p66 bra 	$L__BB6_176;
	setp.lt.f64 	%p67, %fd231, %fd230;
	mov.f64 	%fd343, %fd342;
	mov.u64 	%rd332, %rd331;
	@%p67 bra 	$L__BB6_176;
	setp.lt.s64 	%p68, %rd331, %rd164;
	selp.f64 	%fd343, %fd342, %fd229, %p68;
	min.s64 	%rd332, %rd331, %rd164;
$L__BB6_176:
	mov.b64 	%rd236, %fd343;
	mov.b64 	{%r131, %r136}, %rd236;
	mov.b32 	%r147, 16;
	mov.b32 	%r148, 31;
	mov.b32 	%r149, -1;
	// begin inline asm
	shfl.sync.down.b32 %r130, %r131, %r147, %r148, %r149;
	// end inline asm
	// begin inline asm
	shfl.sync.down.b32 %r135, %r136, %r147, %r148, %r149;
	// end inline asm
	mov.b64 	%rd237, {%r130, %r135};
	mov.b64 	%fd234, %rd237;
	mov.b64 	{%r141, %r146}, %rd332;
	// begin inline asm
	shfl.sync.down.b32 %r140, %r141, %r147, %r148, %r149;
	// end inline asm
	// begin inline asm
	shfl.sync.down.b32 %r145, %r146, %r147, %r148, %r149;
	// end inline asm
	mov.b64 	%rd167, {%r140, %r145};
	setp.gt.s32 	%p69, %r49, 15;
	mov.f64 	%fd351, %fd343;
	mov.u64 	%rd340, %rd332;
	@%p69 bra 	$L__BB6_180;
	abs.f64 	%fd235, %fd343;
	abs.f64 	%fd236, %fd234;
	setp.lt.f64 	%p70, %fd235, %fd236;
	mov.f64 	%fd351, %fd234;
	mov.u64 	%rd340, %rd167;
	@%p70 bra 	$L__BB6_180;
	setp.lt.f64 	%p71, %fd236, %fd235;
	mov.f64 	%fd351, %fd343;
	mov.u64 	%rd340, %rd332;
	@%p71 bra 	$L__BB6_180;
	setp.lt.s64 	%p72, %rd332, %rd167;
	selp.f64 	%fd351, %fd343, %fd234, %p72;
	min.s64 	%rd340, %rd332, %rd167;
$L__BB6_180:
	setp.ne.s32 	%p73, %r49, 0;
	@%p73 bra 	$L__BB6_182;
	shr.u32 	%r150, %r18, 1;
	and.b32  	%r151, %r150, 496;
	mov.u32 	%r152, _ZN6thrust24THRUST_300001_SM_1000_NS8cuda_cub4core6detail5shmemE;
	add.s32 	%r153, %r152, %r151;
	st.shared.f64 	[%r153+8], %fd351;
	st.shared.u64 	[%r153+16], %rd340;
$L__BB6_182:
	bar.sync 	0;
	setp.ne.s32 	%p74, %r18, 0;
	@%p74 bra 	$L__BB6_204;
	ld.shared.f64 	%fd239, [_ZN6thrust24THRUST_300001_SM_1000_NS8cuda_cub4core6detail5shmemE+24];
	ld.shared.u64 	%rd170, [_ZN6thrust24THRUST_300001_SM_1000_NS8cuda_cub4core6detail5shmemE+32];
	abs.f64 	%fd240, %fd351;
	abs.f64 	%fd241, %fd239;
	setp.lt.f64 	%p75, %fd240, %fd241;
	mov.f64 	%fd345, %fd239;
	mov.u64 	%rd334, %rd170;
	@%p75 bra 	$L__BB6_186;
	setp.lt.f64 	%p76, %fd241, %fd240;
	mov.f64 	%fd345, %fd351;
	mov.u64 	%rd334, %rd340;
	@%p76 bra 	$L__BB6_186;
	setp.lt.s64 	%p77, %rd340, %rd170;
	selp.f64 	%fd345, %fd351, %fd239, %p77;
	min.s64 	%rd334, %rd340, %rd170;
$L__BB6_186:
	ld.shared.f64 	%fd244, [_ZN6thrust24THRUST_300001_SM_1000_NS8cuda_cub4core6detail5shmemE+40];
	ld.shared.u64 	%rd173, [_ZN6thrust24THRUST_300001_SM_1000_NS8cuda_cub4core6detail5shmemE+48];
	abs.f64 	%fd245, %fd345;
	abs.f64 	%fd246, %fd244;
	setp.lt.f64 	%p78, %fd245, %fd246;
	mov.f64 	%fd346, %fd244;
	mov.u64 	%rd335, %rd173;
	@%p78 bra 	$L__BB6_189;
	setp.lt.f64 	%p79, %fd246, %fd245;
	mov.f64 	%fd346, %fd345;
	mov.u64 	%rd335, %rd334;
	@%p79 bra 	$L__BB6_189;
	setp.lt.s64 	%p80, %rd334, %rd173;
	selp.f64 	%fd346, %fd345, %fd244, %p80;
	min.s64 	%rd335, %rd334, %rd173;
$L__BB6_189:
	ld.shared.f64 	%fd249, [_ZN6thrust24THRUST_300001_SM_1000_NS8cuda_cub4core6detail5shmemE+56];
	ld.shared.u64 	%rd176, [_ZN6thrust24THRUST_300001_SM_1000_NS8cuda_cub4core6detail5shmemE+64];
	abs.f64 	%fd250, %fd346;
	abs.f64 	%fd251, %fd249;
	setp.lt.f64 	%p81, %fd250, %fd251;
	mov.f64 	%fd347, %fd249;
	mov.u64 	%rd336, %rd176;
	@%p81 bra 	$L__BB6_192;
	setp.lt.f64 	%p82, %fd251, %fd250;
	mov.f64 	%fd347, %fd346;
	mov.u64 	%rd336, %rd335;
	@%p82 bra 	$L__BB6_192;
	setp.lt.s64 	%p83, %rd335, %rd176;
	selp.f64 	%fd347, %fd346, %fd249, %p83;
	min.s64 	%rd336, %rd335, %rd176;
$L__BB6_192:
	ld.shared.f64 	%fd254, [_ZN6thrust24THRUST_300001_SM_1000_NS8cuda_cub4core6detail5shmemE+72];
	ld.shared.u64 	%rd179, [_ZN6thrust24THRUST_300001_SM_1000_NS8cuda_cub4core6detail5shmemE+80];
	abs.f64 	%fd255, %fd347;
	abs.f64 	%fd256, %fd254;
	setp.lt.f64 	%p84, %fd255, %fd256;
	mov.f64 	%fd348, %fd254;
	mov.u64 	%rd337, %rd179;
	@%p84 bra 	$L__BB6_195;
	setp.lt.f64 	%p85, %fd256, %fd255;
	mov.f64 	%fd348, %fd347;
	mov.u64 	%rd337, %rd336;
	@%p85 bra 	$L__BB6_195;
	setp.lt.s64 	%p86, %rd336, %rd179;
	selp.f64 	%fd348, %fd347, %fd254, %p86;
	min.s64 	%rd337, %rd336, %rd179;
$L__BB6_195:
	ld.shared.f64 	%fd259, [_ZN6thrust24THRUST_300001_SM_1000_NS8cuda_cub4core6detail5shmemE+88];
	ld.shared.u64 	%rd182, [_ZN6thrust24THRUST_300001_SM_1000_NS8cuda_cub4core6detail5shmemE+96];
	abs.f64 	%fd260, %fd348;
	abs.f64 	%fd261, %fd259;
	setp.lt.f64 	%p87, %fd260, %fd261;
	mov.f64 	%fd349, %fd259;
	mov.u64 	%rd338, %rd182;
	@%p87 bra 	$L__BB6_198;
	setp.lt.f64 	%p88, %fd261, %fd260;
	mov.f64 	%fd349, %fd348;
	mov.u64 	%rd338, %rd337;
	@%p88 bra 	$L__BB6_198;
	setp.lt.s64 	%p89, %rd337, %rd182;
	selp.f64 	%fd349, %fd348, %fd259, %p89;
	min.s64 	%rd338, %rd337, %rd182;
$L__BB6_198:
	ld.shared.f64 	%fd264, [_ZN6thrust24THRUST_300001_SM_1000_NS8cuda_cub4core6detail5shmemE+104];
	ld.shared.u64 	%rd185, [_ZN6thrust24THRUST_300001_SM_1000_NS8cuda_cub4core6detail5shmemE+112];
	abs.f64 	%fd265, %fd349;
	abs.f64 	%fd266, %fd264;
	setp.lt.f64 	%p90, %fd265, %fd266;
	mov.f64 	%fd350, %fd264;
	mov.u64 	%rd339, %rd185;
	@%p90 bra 	$L__BB6_201;
	setp.lt.f64 	%p91, %fd266, %fd265;
	mov.f64 	%fd350, %fd349;
	mov.u64 	%rd339, %rd338;
	@%p91 bra 	$L__BB6_201;
	setp.lt.s64 	%p92, %rd338, %rd185;
	selp.f64 	%fd350, %fd349, %fd264, %p92;
	min.s64 	%rd339, %rd338, %rd185;
$L__BB6_201:
	ld.shared.f64 	%fd269, [_ZN6thrust24THRUST_300001_SM_1000_NS8cuda_cub4core6detail5shmemE+120];
	ld.shared.u64 	%rd188, [_ZN6thrust24THRUST_300001_SM_1000_NS8cuda_cub4core6detail5shmemE+128];
	abs.f64 	%fd270, %fd350;
	abs.f64 	%fd271, %fd269;
	setp.lt.f64 	%p93, %fd270, %fd271;
	mov.u64 	%rd340, %rd188;
	mov.f64 	%fd351, %fd269;
	@%p93 bra 	$L__BB6_204;
	setp.lt.f64 	%p94, %fd271, %fd270;
	mov.u64 	%rd340, %rd339;
	mov.f64 	%fd351, %fd350;
	@%p94 bra 	$L__BB6_204;
	setp.lt.s64 	%p95, %rd339, %rd188;
	selp.f64 	%fd351, %fd350, %fd269, %p95;
	min.s64 	%rd340, %rd339, %rd188;
$L__BB6_204:
	mov.u32 	%r381, %tid.x;
	setp.ne.s32 	%p212, %r381, 0;
	@%p212 bra 	$L__BB6_206;
	ld.param.u64 	%rd271, [_ZN6thrust24THRUST_300001_SM_1000_NS8cuda_cub4core6detail13_kernel_agentINS1_8__reduce11ReduceAgentINS0_12zip_iteratorIN4cuda3std3__45tupleIJNS0_10device_ptrIdEENS0_17counting_iteratorIlNS0_11use_defaultESF_SF_EEEEEEEPNSB_IJdlEEESJ_lNS1_9__extrema9arg_max_fIdl10comparatorEEEEJSI_SK_lSO_EEEvDpT0__param_1];
	cvta.to.global.u64 	%rd270, %rd271;
	st.global.f64 	[%rd270], %fd351;
	st.global.u64 	[%rd270+8], %rd340;
$L__BB6_206:
	ret;

}
	// .globl	_ZN6thrust24THRUST_300001_SM_1000_NS8cuda_cub4core6detail13_kernel_agentINS1_8__reduce11ReduceAgentINS0_12zip_iteratorIN4cuda3std3__45tupleIJNS0_10device_ptrIdEENS0_17counting_iteratorIlNS0_11use_defaultESF_SF_EEEEEEEPNSB_IJdlEEESJ_lNS1_9__extrema9arg_max_fIdl10comparatorEEEEJSI_SK_lN3cub18CUB_300001_SM_100013GridEvenShareIlEENSR_9GridQueueIyEESO_EEEvDpT0_
.visible .entry _ZN6thrust24THRUST_300001_SM_1000_NS8cuda_cub4core6detail13_kernel_agentINS1_8__reduce11ReduceAgentINS0_12zip_iteratorIN4cuda3std3__45tupleIJNS0_10device_ptrIdEENS0_17counting_iteratorIlNS0_11use_defaultESF_SF_EEEEEEEPNSB_IJdlEEESJ_lNS1_9__extrema9arg_max_fIdl10comparatorEEEEJSI_SK_lN3cub18CUB_300001_SM_100013GridEvenShareIlEENSR_9GridQueueIyEESO_EEEvDpT0_(
	.param .align 8 .b8 _ZN6thrust24THRUST_300001_SM_1000_NS8cuda_cub4core6detail13_kernel_agentINS1_8__reduce11ReduceAgentINS0_12zip_iteratorIN4cuda3std3__45tupleIJNS0_10device_ptrIdEENS0_17counting_iteratorIlNS0_11use_defaultESF_SF_EEEEEEEPNSB_IJdlEEESJ_lNS1_9__extrema9arg_max_fIdl10comparatorEEEEJSI_SK_lN3cub18CUB_300001_SM_100013GridEvenShareIlEENSR_9GridQueueIyEESO_EEEvDpT0__param_0[16],
	.param .u64 .ptr .align 1 _ZN6thrust24THRUST_300001_SM_1000_NS8cuda_cub4core6detail13_kernel_agentINS1_8__reduce11ReduceAgentINS0_12zip_iteratorIN4cuda3std3__45tupleIJNS0_10device_ptrIdEENS0_17counting_iteratorIlNS0_11use_defaultESF_SF_EEEEEEEPNSB_IJdlEEESJ_lNS1_9__extrema9arg_max_fIdl10comparatorEEEEJSI_SK_lN3cub18CUB_300001_SM_100013GridEvenShareIlEENSR_9GridQueueIyEESO_EEEvDpT0__param_1,
	.param .u64 _ZN6thrust24THRUST_300001_SM_1000_NS8cuda_cub4core6detail13_kernel_agentINS1_8__reduce11ReduceAgentINS0_12zip_iteratorIN4cuda3std3__45tupleIJNS0_10device_ptrIdEENS0_17counting_iteratorIlNS0_11use_defaultESF_SF_EEEEEEEPNSB_IJdlEEESJ_lNS1_9__extrema9arg_max_fIdl10comparatorEEEEJSI_SK_lN3cub18CUB_300001_SM_100013GridEvenShareIlEENSR_9GridQueueIyEESO_EEEvDpT0__param_2,
	.param .align 8 .b8 _ZN6thrust24THRUST_300001_SM_1000_NS8cuda_cub4core6detail13_kernel_agentINS1_8__reduce11ReduceAgentINS0_12zip_iteratorIN4cuda3std3__45tupleIJNS0_10device_ptrIdEENS0_17counting_iteratorIlNS0_11use_defaultESF_SF_EEEEEEEPNSB_IJdlEEESJ_lNS1_9__extrema9arg_max_fIdl10comparatorEEEEJSI_SK_lN3cub18CUB_300001_SM_100013GridEvenShareIlEENSR_9GridQueueIyEESO_EEEvDpT0__param_3[72],
	.param .align 8 .b8 _ZN6thrust24THRUST_300001_SM_1000_NS8cuda_cub4core6detail13_kernel_agentINS1_8__reduce11ReduceAgentINS0_12zip_iteratorIN4cuda3std3__45tupleIJNS0_10device_ptrIdEENS0_17counting_iteratorIlNS0_11use_defaultESF_SF_EEEEEEEPNSB_IJdlEEESJ_lNS1_9__extrema9arg_max_fIdl10comparatorEEEEJSI_SK_lN3cub18CUB_300001_SM_100013GridEvenShareIlEENSR_9GridQueueIyEESO_EEEvDpT0__param_4[8],
	.param .align 1 .b8 _ZN6thrust24THRUST_300001_SM_1000_NS8cuda_cub4core6detail13_kernel_agentINS1_8__reduce11ReduceAgentINS0_12zip_iteratorIN4cuda3std3__45tupleIJNS0_10device_ptrIdEENS0_17counting_iteratorIlNS0_11use_defaultESF_SF_EEEEEEEPNSB_IJdlEEESJ_lNS1_9__extrema9arg_max_fIdl10comparatorEEEEJSI_SK_lN3cub18CUB_300001_SM_100013GridEvenShareIlEENSR_9GridQueueIyEESO_EEEvDpT0__param_5[1]
)
.maxntid 256
{
	.reg .pred 	%p<215>;
	.reg .b32 	%r<399>;
	.reg .b64 	%rd<356>;
	.reg .b64 	%fd<352>;

	ld.param.u64 	%rd196, [_ZN6thrust24THRUST_300001_SM_1000_NS8cuda_cub4core6detail13_kernel_agentINS1_8__reduce11ReduceAgentINS0_12zip_iteratorIN4cuda3std3__45tupleIJNS0_10device_ptrIdEENS0_17counting_iteratorIlNS0_11use_defaultESF_SF_EEEEEEEPNSB_IJdlEEESJ_lNS1_9__extrema9arg_max_fIdl10comparatorEEEEJSI_SK_lN3cub18CUB_300001_SM_100013GridEvenShareIlEENSR_9GridQueueIyEESO_EEEvDpT0__param_0+8];
	ld.param.u64 	%rd195, [_ZN6thrust24THRUST_300001_SM_1000_NS8cuda_cub4core6detail13_kernel_agentINS1_8__reduce11ReduceAgentINS0_12zip_iteratorIN4cuda3std3__45tupleIJNS0_10device_ptrIdEENS0_17counting_iteratorIlNS0_11use_defaultESF_SF_EEEEEEEPNSB_IJdlEEESJ_lNS1_9__extrema9arg_max_fIdl10comparatorEEEEJSI_SK_lN3cub18CUB_300001_SM_100013GridEvenShareIlEENSR_9GridQueueIyEESO_EEEvDpT0__param_0];
	ld.param.u64 	%rd199, [_ZN6thrust24THRUST_300001_SM_1000_NS8cuda_cub4core6detail13_kernel_agentINS1_8__reduce11ReduceAgentINS0_12zip_iteratorIN4cuda3std3__45tupleIJNS0_10device_ptrIdEENS0_17counting_iteratorIlNS0_11use_defaultESF_SF_EEEEEEEPNSB_IJdlEEESJ_lNS1_9__extrema9arg_max_fIdl10comparatorEEEEJSI_SK_lN3cub18CUB_300001_SM_100013GridEvenShareIlEENSR_9GridQueueIyEESO_EEEvDpT0__param_4];
	ld.param.u64 	%rd198, [_ZN6thrust24THRUST_300001_SM_1000_NS8cuda_cub4core6detail13_kernel_agentINS1_8__reduce11ReduceAgentINS0_12zip_iteratorIN4cuda3std3__45tupleIJNS0_10device_ptrIdEENS0_17counting_iteratorIlNS0_11use_defaultESF_SF_EEEEEEEPNSB_IJdlEEESJ_lNS1_9__extrema9arg_max_fIdl10comparatorEEEEJSI_SK_lN3cub18CUB_300001_SM_100013GridEvenShareIlEENSR_9GridQueueIyEESO_EEEvDpT0__param_2];
	cvta.to.global.u64 	%rd1, %rd199;
	cvta.to.global.u64 	%rd2, %rd195;
	mov.u32 	%r1, %ctaid.x;
	mul.lo.s32 	%r33, %r1, 1280;
	cvt.u64.u32 	%rd4, %r33;
	mov.u32 	%r34, %nctaid.x;
	mul.lo.s32 	%r35, %r34, 1280;
	cvt.u64.u32 	%rd5, %r35;
	add.s64 	%rd200, %rd4, 1280;
	setp.le.s64 	%p1, %rd200, %rd198;
	@%p1 bra 	$L__BB7_121;
	cvt.u32.u64 	%r159, %rd4;
	cvt.u32.u64 	%r2, %rd198;
	sub.s32 	%r3, %r2, %r159;
	mov.u32 	%r4, %tid.x;
	setp.ge.s32 	%p98, %r4, %r3;
	mov.f64 	%fd298, 0d0000000000000000;
	mov.b64 	%rd298, 0;
	mov.u32 	%r393, %r4;
	@%p98 bra 	$L__BB7_3;
	cvt.u64.u32 	%rd246, %r4;
	add.s64 	%rd247, %rd4, %rd246;
	shl.b64 	%rd248, %rd247, 3;
	add.s64 	%rd249, %rd2, %rd248;
	add.s64 	%rd298, %rd196, %rd247;
	ld.global.f64 	%fd298, [%rd249];
	add.s32 	%r393, %r4, 256;
$L__BB7_3:
	setp.ge.s32 	%p99, %r393, %r3;
	@%p99 bra 	$L__BB7_25;
	not.b32 	%r161, %r393;
	add.s32 	%r162, %r161, %r2;
	sub.s32 	%r7, %r162, %r159;
	and.b32  	%r163, %r7, 768;
	setp.eq.s32 	%p100, %r163, 768;
	@%p100 bra 	$L__BB7_10;
	cvt.u64.u32 	%rd251, %r393;
	add.s64 	%rd252, %rd251, %rd4;
	add.s64 	%rd289, %rd252, %rd196;
	shl.b64 	%rd253, %rd252, 3;
	add.s64 	%rd288, %rd2, %rd253;
	shr.u32 	%r164, %r7, 8;
	add.s32 	%r165, %r164, 1;
	and.b32  	%r166, %r165, 3;
	neg.s32 	%r391, %r166;
$L__BB7_6:
	.pragma "nounroll";
	mov.u64 	%rd12, %rd298;
	mov.f64 	%fd3, %fd298;
	ld.global.f64 	%fd4, [%rd288];
	abs.f64 	%fd5, %fd3;
	abs.f64 	%fd6, %fd4;
	setp.lt.f64 	%p101, %fd5, %fd6;
	mov.u64 	%rd298, %rd289;
	mov.f64 	%fd298, %fd4;
	@%p101 bra 	$L__BB7_9;
	setp.lt.f64 	%p102, %fd6, %fd5;
	mov.u64 	%rd298, %rd12;
	mov.f64 	%fd298, %fd3;
	@%p102 bra 	$L__BB7_9;
	setp.lt.s64 	%p103, %rd12, %rd289;
	min.s64 	%rd298, %rd12, %rd289;
	selp.f64 	%fd298, %fd3, %fd4, %p103;
$L__BB7_9:
	add.s32 	%r393, %r393, 256;
	add.s64 	%rd289, %rd289, 256;
	add.s64 	%rd288, %rd288, 2048;
	add.s32 	%r391, %r391, 1;
	setp.ne.s32 	%p104, %r391, 0;
	@%p104 bra 	$L__BB7_6;
$L__BB7_10:
	setp.lt.u32 	%p105, %r7, 768;
	@%p105 bra 	$L__BB7_25;
	add.s32 	%r394, %r393, 512;
$L__BB7_12:
	mov.u32 	%r15, %r394;
	add.s32 	%r167, %r15, -512;
	cvt.s64.s32 	%rd254, %r167;
	add.s64 	%rd255, %rd254, %rd4;
	shl.b64 	%rd256, %rd255, 3;
	add.s64 	%rd20, %rd2, %rd256;
	add.s64 	%rd21, %rd255, %rd196;
	ld.global.f64 	%fd12, [%rd20];
	abs.f64 	%fd13, %fd298;
	abs.f64 	%fd14, %fd12;
	setp.lt.f64 	%p106, %fd13, %fd14;
	mov.u64 	%rd295, %rd21;
	mov.f64 	%fd295, %fd12;
	@%p106 bra 	$L__BB7_15;
	setp.lt.f64 	%p107, %fd14, %fd13;
	mov.u64 	%rd295, %rd298;
	mov.f64 	%fd295, %fd298;
	@%p107 bra 	$L__BB7_15;
	setp.lt.s64 	%p108, %rd298, %rd21;
	min.s64 	%rd295, %rd298, %rd21;
	selp.f64 	%fd295, %fd298, %fd12, %p108;
$L__BB7_15:
	add.s32 	%r168, %r15, -256;
	cvt.s64.s32 	%rd257, %r168;
	add.s64 	%rd258, %rd257, %rd4;
	add.s64 	%rd24, %rd258, %rd196;
	ld.global.f64 	%fd17, [%rd20+2048];
	abs.f64 	%fd18, %fd295;
	abs.f64 	%fd19, %fd17;
	setp.lt.f64 	%p109, %fd18, %fd19;
	mov.u64 	%rd296, %rd24;
	mov.f64 	%fd296, %fd17;
	@%p109 bra 	$L__BB7_18;
	setp.lt.f64 	%p110, %fd19, %fd18;
	mov.u64 	%rd296, %rd295;
	mov.f64 	%fd296, %fd295;
	@%p110 bra 	$L__BB7_18;
	setp.lt.s64 	%p111, %rd295, %rd24;
	min.s64 	%rd296, %rd295, %rd24;
	selp.f64 	%fd296, %fd295, %fd17, %p111;
$L__BB7_18:
	cvt.s64.s32 	%rd259, %r15;
	add.s64 	%rd260, %rd259, %rd4;
	add.s64 	%rd27, %rd260, %rd196;
	ld.global.f64 	%fd22, [%rd20+4096];
	abs.f64 	%fd23, %fd296;
	abs.f64 	%fd24, %fd22;
	setp.lt.f64 	%p112, %fd23, %fd24;
	mov.u64 	%rd297, %rd27;
	mov.f64 	%fd297, %fd22;
	@%p112 bra 	$L__BB7_21;
	setp.lt.f64 	%p113, %fd24, %fd23;
	mov.u64 	%rd297, %rd296;
	mov.f64 	%fd297, %fd296;
	@%p113 bra 	$L__BB7_21;
	setp.lt.s64 	%p114, %rd296, %rd27;
	min.s64 	%rd297, %rd296, %rd27;
	selp.f64 	%fd297, %fd296, %fd22, %p114;
$L__BB7_21:
	add.s32 	%r169, %r15, 256;
	cvt.s64.s32 	%rd261, %r169;
	add.s64 	%rd262, %rd261, %rd4;
	add.s64 	%rd30, %rd262, %rd196;
	ld.global.f64 	%fd27, [%rd20+6144];
	abs.f64 	%fd28, %fd297;
	abs.f64 	%fd29, %fd27;
	setp.lt.f64 	%p115, %fd28, %fd29;
	mov.u64 	%rd298, %rd30;
	mov.f64 	%fd298, %fd27;
	@%p115 bra 	$L__BB7_24;
	setp.lt.f64 	%p116, %fd29, %fd28;
	mov.u64 	%rd298, %rd297;
	mov.f64 	%fd298, %fd297;
	@%p116 bra 	$L__BB7_24;
	setp.lt.s64 	%p117, %rd297, %rd30;
	min.s64 	%rd298, %rd297, %rd30;
	selp.f64 	%fd298, %fd297, %fd27, %p117;
$L__BB7_24:
	add.s32 	%r394, %r15, 1024;
	add.s32 	%r170, %r15, 512;
	setp.lt.s32 	%p118, %r170, %r3;
	@%p118 bra 	$L__BB7_12;
$L__BB7_25:
	setp.lt.s32 	%p119, %r3, 256;
	@%p119 bra 	$L__BB7_70;
	// begin inline asm
	mov.u32 %r284, %laneid;
	// end inline asm
	mov.b64 	%rd273, %fd298;
	mov.b64 	{%r286, %r291}, %rd273;
	mov.b32 	%r302, 1;
	mov.b32 	%r303, 31;
	mov.b32 	%r304, -1;
	// begin inline asm
	shfl.sync.down.b32 %r285, %r286, %r302, %r303, %r304;
	// end inline asm
	// begin inline asm
	shfl.sync.down.b32 %r290, %r291, %r302, %r303, %r304;
	// end inline asm
	mov.b64 	%rd274, {%r285, %r290};
	mov.b64 	%fd33, %rd274;
	mov.b64 	{%r296, %r301}, %rd298;
	// begin inline asm
	shfl.sync.down.b32 %r295, %r296, %r302, %r303, %r304;
	// end inline asm
	// begin inline asm
	shfl.sync.down.b32 %r300, %r301, %r302, %r303, %r304;
	// end inline asm
	mov.b64 	%rd34, {%r295, %r300};
	setp.gt.s32 	%p171, %r284, 30;
	mov.u64 	%rd300, %rd298;
	mov.f64 	%fd300, %fd298;
	@%p171 bra 	$L__BB7_30;
	abs.f64 	%fd34, %fd298;
	abs.f64 	%fd35, %fd33;
	setp.lt.f64 	%p172, %fd34, %fd35;
	mov.u64 	%rd300, %rd34;
	mov.f64 	%fd300, %fd33;
	@%p172 bra 	$L__BB7_30;
	setp.lt.f64 	%p173, %fd35, %fd34;
	mov.u64 	%rd300, %rd298;
	mov.f64 	%fd300, %fd298;
	@%p173 bra 	$L__BB7_30;
	setp.lt.s64 	%p174, %rd298, %rd34;
	min.s64 	%rd300, %rd298, %rd34;
	selp.f64 	%fd300, %fd298, %fd33, %p174;
$L__BB7_30:
	mov.b64 	%rd275, %fd300;
	mov.b64 	{%r306, %r311}, %rd275;
	mov.b32 	%r322, 2;
	mov.b32 	%r323, 31;
	mov.b32 	%r324, -1;
	// begin inline asm
	shfl.sync.down.b32 %r305, %r306, %r322, %r323, %r324;
	// end inline asm
	// begin inline asm
	shfl.sync.down.b32 %r310, %r311, %r322, %r323, %r324;
	// end inline asm
	mov.b64 	%rd276, {%r305, %r310};
	mov.b64 	%fd38, %rd276;
	mov.b64 	{%r316, %r321}, %rd300;
	// begin inline asm
	shfl.sync.down.b32 %r315, %r316, %r322, %r323, %r324;
	// end inline asm
	// begin inline asm
	shfl.sync.down.b32 %r320, %r321, %r322, %r323, %r324;
	// end inline asm
	mov.b64 	%rd37, {%r315, %r320};
	setp.gt.s32 	%p175, %r284, 29;
	mov.u64 	%rd301, %rd300;
	mov.f64 	%fd301, %fd300;
	@%p175 bra 	$L__BB7_34;
	abs.f64 	%fd39, %fd300;
	abs.f64 	%fd40, %fd38;
	setp.lt.f64 	%p176, %fd39, %fd40;
	mov.u64 	%rd301, %rd37;
	mov.f64 	%fd301, %fd38;
	@%p176 bra 	$L__BB7_34;
	setp.lt.f64 	%p177, %fd40, %fd39;
	mov.u64 	%rd301, %rd300;
	mov.f64 	%fd301, %fd300;
	@%p177 bra 	$L__BB7_34;
	setp.lt.s64 	%p178, %rd300, %rd37;
	min.s64 	%rd301, %rd300, %rd37;
	selp.f64 	%fd301, %fd300, %fd38, %p178;
$L__BB7_34:
	mov.b64 	%rd277, %fd301;
	mov.b64 	{%r326, %r331}, %rd277;
	mov.b32 	%r342, 4;
	mov.b32 	%r343, 31;
	mov.b32 	%r344, -1;
	// begin inline asm
	shfl.sync.down.b32 %r325, %r326, %r342, %r343, %r344;
	// end inline asm
	// begin inline asm
	shfl.sync.down.b32 %r330, %r331, %r342, %r343, %r344;
	// end inline asm
	mov.b64 	%rd278, {%r325, %r330};
	mov.b64 	%fd43, %rd278;
	mov.b64 	{%r336, %r341}, %rd301;
	// begin inline asm
	shfl.sync.down.b32 %r335, %r336, %r342, %r343, %r344;
	// end inline asm
	// begin inline asm
	shfl.sync.down.b32 %r340, %r341, %r342, %r343, %r344;
	// end inline asm
	mov.b64 	%rd40, {%r335, %r340};
	setp.gt.s32 	%p179, %r284, 27;
	mov.u64 	%rd302, %rd301;
	mov.f64 	%fd302, %fd301;
	@%p179 bra 	$L__BB7_38;
	abs.f64 	%fd44, %fd301;
	abs.f64 	%fd45, %fd43;
	setp.lt.f64 	%p180, %fd44, %fd45;
	mov.u64 	%rd302, %rd40;
	mov.f64 	%fd302, %fd43;
	@%p180 bra 	$L__BB7_38;
	setp.lt.f64 	%p181, %fd45, %fd44;
	mov.u64 	%rd302, %rd301;
	mov.f64 	%fd302, %fd301;
	@%p181 bra 	$L__BB7_38;
	setp.lt.s64 	%p182, %rd301, %rd40;
	min.s64 	%rd302, %rd301, %rd40;
	selp.f64 	%fd302, %fd301, %fd43, %p182;
$L__BB7_38:
	mov.b64 	%rd279, %fd302;
	mov.b64 	{%r346, %r351}, %rd279;
	mov.b32 	%r362, 8;
	mov.b32 	%r363, 31;
	mov.b32 	%r364, -1;
	// begin inline asm
	shfl.sync.down.b32 %r345, %r346, %r362, %r363, %r364;
	// end inline asm
	// begin inline asm
	shfl.sync.down.b32 %r350, %r351, %r362, %r363, %r364;
	// end inline asm
	mov.b64 	%rd280, {%r345, %r350};
	mov.b64 	%fd48, %rd280;
	mov.b64 	{%r356, %r361}, %rd302;
	// begin inline asm
	shfl.sync.down.b32 %r355, %r356, %r362, %r363, %r364;
	// end inline asm
	// begin inline asm
	shfl.sync.down.b32 %r360, %r361, %r362, %r363, %r364;
	// end inline asm
	mov.b64 	%rd43, {%r355, %r360};
	setp.gt.s32 	%p183, %r284, 23;
	mov.u64 	%rd303, %rd302;
	mov.f64 	%fd303, %fd302;
	@%p183 bra 	$L__BB7_42;
	abs.f64 	%fd49, %fd302;
	abs.f64 	%fd50, %fd48;
	setp.lt.f64 	%p184, %fd49, %fd50;
	mov.u64 	%rd303, %rd43;
	mov.f64 	%fd303, %fd48;
	@%p184 bra 	$L__BB7_42;
	setp.lt.f64 	%p185, %fd50, %fd49;
	mov.u64 	%rd303, %rd302;
	mov.f64 	%fd303, %fd302;
	@%p185 bra 	$L__BB7_42;
	setp.lt.s64 	%p186, %rd302, %rd43;
	min.s64 	%rd303, %rd302, %rd43;
	selp.f64 	%fd303, %fd302, %fd48, %p186;
$L__BB7_42:
	mov.b64 	%rd281, %fd303;
	mov.b64 	{%r366, %r371}, %rd281;
	mov.b32 	%r382, 16;
	mov.b32 	%r383, 31;
	mov.b32 	%r384, -1;
	// begin inline asm
	shfl.sync.down.b32 %r365, %r366, %r382, %r383, %r384;
	// end inline asm
	// begin inline asm
	shfl.sync.down.b32 %r370, %r371, %r382, %r383, %r384;
	// end inline asm
	mov.b64 	%rd282, {%r365, %r370};
	mov.b64 	%fd53, %rd282;
	mov.b64 	{%r376, %r381}, %rd303;
	// begin inline asm
	shfl.sync.down.b32 %r375, %r376, %r382, %r383, %r384;
	// end inline asm
	// begin inline asm
	shfl.sync.down.b32 %r380, %r381, %r382, %r383, %r384;
	// end inline asm
	mov.b64 	%rd46, {%r375, %r380};
	setp.gt.s32 	%p187, %r284, 15;
	mov.u64 	%rd355, %rd303;
	mov.f64 	%fd351, %fd303;
	@%p187 bra 	$L__BB7_46;
	abs.f64 	%fd54, %fd303;
	abs.f64 	%fd55, %fd53;
	setp.lt.f64 	%p188, %fd54, %fd55;
	mov.u64 	%rd355, %rd46;
	mov.f64 	%fd351, %fd53;
	@%p188 bra 	$L__BB7_46;
	setp.lt.f64 	%p189, %fd55, %fd54;
	mov.u64 	%rd355, %rd303;
	mov.f64 	%fd351, %fd303;
	@%p189 bra 	$L__BB7_46;
	setp.lt.s64 	%p190, %rd303, %rd46;
	min.s64 	%rd355, %rd303, %rd46;
	selp.f64 	%fd351, %fd303, %fd53, %p190;
$L__BB7_46:
	setp.ne.s32 	%p191, %r284, 0;
	@%p191 bra 	$L__BB7_48;
	shr.u32 	%r385, %r4, 1;
	and.b32  	%r386, %r385, 496;
	mov.u32 	%r387, _ZN6thrust24THRUST_300001_SM_1000_NS8cuda_cub4core6detail5shmemE;
	add.s32 	%r388, %r387, %r386;
	st.shared.f64 	[%r388+8], %fd351;
	st.shared.u64 	[%r388+16], %rd355;
$L__BB7_48:
	bar.sync 	0;
	setp.ne.s32 	%p192, %r4, 0;
	@%p192 bra 	$L__BB7_208;
	ld.shared.f64 	%fd58, [_ZN6thrust24THRUST_300001_SM_1000_NS8cuda_cub4core6detail5shmemE+24];
	ld.shared.u64 	%rd49, [_ZN6thrust24THRUST_300001_SM_1000_NS8cuda_cub4core6detail5shmemE+32];
	abs.f64 	%fd59, %fd351;
	abs.f64 	%fd60, %fd58;
	setp.lt.f64 	%p193, %fd59, %fd60;
	mov.u64 	%rd305, %rd49;
	mov.f64 	%fd305, %fd58;
	@%p193 bra 	$L__BB7_52;
	setp.lt.f64 	%p194, %fd60, %fd59;
	mov.u64 	%rd305, %rd355;
	mov.f64 	%fd305, %fd351;
	@%p194 bra 	$L__BB7_52;
	setp.lt.s64 	%p195, %rd355, %rd49;
	min.s64 	%rd305, %rd355, %rd49;
	selp.f64 	%fd305, %fd351, %fd58, %p195;
$L__BB7_52:
	ld.shared.f64 	%fd63, [_ZN6thrust24THRUST_300001_SM_1000_NS8cuda_cub4core6detail5shmemE+40];
	ld.shared.u64 	%rd52, [_ZN6thrust24THRUST_300001_SM_1000_NS8cuda_cub4core6detail5shmemE+48];
	abs.f64 	%fd64, %fd305;
	abs.f64 	%fd65, %fd63;
	setp.lt.f64 	%p196, %fd64, %fd65;
	mov.u64 	%rd306, %rd52;
	mov.f64 	%fd306, %fd63;
	@%p196 bra 	$L__BB7_55;
	setp.lt.f64 	%p197, %fd65, %fd64;
	mov.u64 	%rd306, %rd305;
	mov.f64 	%fd306, %fd305;
	@%p197 bra 	$L__BB7_55;
	setp.lt.s64 	%p198, %rd305, %rd52;
	min.s64 	%rd306, %rd305, %rd52;
	selp.f64 	%fd306, %fd305, %fd63, %p198;
$L__BB7_55:
	ld.shared.f64 	%fd68, [_ZN6thrust24THRUST_300001_SM_1000_NS8cuda_cub4core6detail5shmemE+56];
	ld.shared.u64 	%rd55, [_ZN6thrust24THRUST_300001_SM_1000_NS8cuda_cub4core6detail5shmemE+64];
	abs.f64 	%fd69, %fd306;
	abs.f64 	%fd70, %fd68;
	setp.lt.f64 	%p199, %fd69, %fd70;
	mov.u64 	%rd307, %rd55;
	mov.f64 	%fd307, %fd68;
	@%p199 bra 	$L__BB7_58;
	setp.lt.f64 	%p200, %fd70, %fd69;
	mov.u64 	%rd307, %rd306;
	mov.f64 	%fd307, %fd306;
	@%p200 bra 	$L__BB7_58;
	setp.lt.s64 	%p201, %rd306, %rd55;
	min.s64 	%rd307, %rd306, %rd55;
	selp.f64 	%fd307, %fd306, %fd68, %p201;
$L__BB7_58:
	ld.shared.f64 	%fd73, [_ZN6thrust24THRUST_300001_SM_1000_NS8cuda_cub4core6detail5shmemE+72];
	ld.shared.u64 	%rd58, [_ZN6thrust24THRUST_300001_SM_1000_NS8cuda_cub4core6detail5shmemE+80];
	abs.f64 	%fd74, %fd307;
	abs.f64 	%fd75, %fd73;
	setp.lt.f64 	%p202, %fd74, %fd75;
	mov.u64 	%rd308, %rd58;
	mov.f64 	%fd308, %fd73;
	@%p202 bra 	$L__BB7_61;
	setp.lt.f64 	%p203, %fd75, %fd74;
	mov.u64 	%rd308, %rd307;
	mov.f64 	%fd308, %fd307;
	@%p203 bra 	$L__BB7_61;
	setp.lt.s64 	%p204, %rd307, %rd58;
	min.s64 	%rd308, %rd307, %rd58;
	selp.f64 	%fd308, %fd307, %fd73, %p204;
$L__BB7_61:
	ld.shared.f64 	%fd78, [_ZN6thrust24THRUST_300001_SM_1000_NS8cuda_cub4core6detail5shmemE+88];
	ld.shared.u64 	%rd61, [_ZN6thrust24THRUST_300001_SM_1000_NS8cuda_cub4core6detail5shmemE+96];
	abs.f64 	%fd79, %fd308;
	abs.f64 	%fd80, %fd78;
	setp.lt.f64 	%p205, %fd79, %fd80;
	mov.u64 	%rd309, %rd61;
	mov.f64 	%fd309, %fd78;
	@%p205 bra 	$L__BB7_64;
	setp.lt.f64 	%p206, %fd80, %fd79;
	mov.u64 	%rd309, %rd308;
	mov.f64 	%fd309, %fd308;
	@%p206 bra 	$L__BB7_64;
	setp.lt.s64 	%p207, %rd308, %rd61;
	min.s64 	%rd309, %rd308, %rd61;
	selp.f64 	%fd309, %fd308, %fd78, %p207;
$L__BB7_64:
	ld.shared.f64 	%fd83, [_ZN6thrust24THRUST_300001_SM_1000_NS8cuda_cub4core6detail5shmemE+104];
	ld.shared.u64 	%rd64, [_ZN6thrust24THRUST_300001_SM_1000_NS8cuda_cub4core6detail5shmemE+112];
	abs.f64 	%fd84, %fd309;
	abs.f64 	%fd85, %fd83;
	setp.lt.f64 	%p208, %fd84, %fd85;
	mov.u64 	%rd310, %rd64;
	mov.f64 	%fd310, %fd83;
	@%p208 bra 	$L__BB7_67;
	setp.lt.f64 	%p209, %fd85, %fd84;
	mov.u64 	%rd310, %rd309;
	mov.f64 	%fd310, %fd309;
	@%p209 bra 	$L__BB7_67;
	setp.lt.s64 	%p210, %rd309, %rd64;
	min.s64 	%rd310, %rd309, %rd64;
	selp.f64 	%fd310, %fd309, %fd83, %p210;
$L__BB7_67:
	ld.shared.f64 	%fd88, [_ZN6thrust24THRUST_300001_SM_1000_NS8cuda_cub4core6detail5shmemE+120];
	ld.shared.u64 	%rd67, [_ZN6thrust24THRUST_300001_SM_1000_NS8cuda_cub4core6detail5shmemE+128];
	abs.f64 	%fd89, %fd310;
	abs.f64 	%fd90, %fd88;
	setp.lt.f64 	%p211, %fd89, %fd90;
	mov.u64 	%rd355, %rd67;
	mov.f64 	%fd351, %fd88;
	@%p211 bra 	$L__BB7_208;
	setp.lt.f64 	%p212, %fd90, %fd89;
	mov.u64 	%rd355, %rd310;
	mov.f64 	%fd351, %fd310;
	@%p212 bra 	$L__BB7_208;
	setp.lt.s64 	%p213, %rd310, %rd67;
	min.s64 	%rd355, %rd310, %rd67;
	selp.f64 	%fd351, %fd310, %fd88, %p213;
	bra.uni 	$L__BB7_208;
$L__BB7_70:
	// begin inline asm
	mov.u32 %r171, %laneid;
	// end inline asm
	and.b32  	%r192, %r4, 992;
	add.s32 	%r193, %r192, 32;
	setp.gt.s32 	%p120, %r193, %r3;
	not.b32 	%r194, %r192;
	add.s32 	%r195, %r3, %r194;
	selp.b32 	%r190, %r195, 31, %p120;
	mov.b64 	%rd263, %fd298;
	mov.b64 	{%r173, %r178}, %rd263;
	mov.b32 	%r189, 1;
	mov.b32 	%r191, -1;
	// begin inline asm
	shfl.sync.down.b32 %r172, %r173, %r189, %r190, %r191;
	// end inline asm
	// begin inline asm
	shfl.sync.down.b32 %r177, %r178, %r189, %r190, %r191;
	// end inline asm
	mov.b64 	%rd264, {%r172, %r177};
	mov.b64 	%fd92, %rd264;
	mov.b64 	{%r183, %r188}, %rd298;
	// begin inline asm
	shfl.sync.down.b32 %r182, %r183, %r189, %r190, %r191;
	// end inline asm
	// begin inline asm
	shfl.sync.down.b32 %r187, %r188, %r189, %r190, %r191;
	// end inline asm
	mov.b64 	%rd69, {%r182, %r187};
	setp.ge.s32 	%p121, %r171, %r190;
	mov.u64 	%rd311, %rd298;
	mov.f64 	%fd311, %fd298;
	@%p121 bra 	$L__BB7_74;
	abs.f64 	%fd93, %fd298;
	abs.f64 	%fd94, %fd92;
	setp.lt.f64 	%p122, %fd93, %fd94;
	mov.u64 	%rd311, %rd69;
	mov.f64 	%fd311, %fd92;
	@%p122 bra 	$L__BB7_74;
	setp.lt.f64 	%p123, %fd94, %fd93;
	mov.u64 	%rd311, %rd298;
	mov.f64 	%fd311, %fd298;
	@%p123 bra 	$L__BB7_74;
	setp.lt.s64 	%p124, %rd298, %rd69;
	min.s64 	%rd311, %rd298, %rd69;
	selp.f64 	%fd311, %fd298, %fd92, %p124;
$L__BB7_74:
	mov.b64 	%rd265, %fd311;
	mov.b64 	{%r197, %r202}, %rd265;
	mov.b32 	%r213, 2;
	mov.b32 	%r215, -1;
	// begin inline asm
	shfl.sync.down.b32 %r196, %r197, %r213, %r190, %r215;
	// end inline asm
	// begin inline asm
	shfl.sync.down.b32 %r201, %r202, %r213, %r190, %r215;
	// end inline asm
	mov.b64 	%rd266, {%r196, %r201};
	mov.b64 	%fd97, %rd266;
	mov.b64 	{%r207, %r212}, %rd311;
	// begin inline asm
	shfl.sync.down.b32 %r206, %r207, %r213, %r190, %r215;
	// end inline asm
	// begin inline asm
	shfl.sync.down.b32 %r211, %r212, %r213, %r190, %r215;
	// end inline asm
	mov.b64 	%rd72, {%r206, %r211};
	add.s32 	%r216, %r171, 2;
	setp.gt.s32 	%p125, %r216, %r190;
	mov.u64 	%rd312, %rd311;
	mov.f64 	%fd312, %fd311;
	@%p125 bra 	$L__BB7_78;
	abs.f64 	%fd98, %fd311;
	abs.f64 	%fd99, %fd97;
	setp.lt.f64 	%p126, %fd98, %fd99;
	mov.u64 	%rd312, %rd72;
	mov.f64 	%fd312, %fd97;
	@%p126 bra 	$L__BB7_78;
	setp.lt.f64 	%p127, %fd99, %fd98;
	mov.u64 	%rd312, %rd311;
	mov.f64 	%fd312, %fd311;
	@%p127 bra 	$L__BB7_78;
	setp.lt.s64 	%p128, %rd311, %rd72;
	min.s64 	%rd312, %rd311, %rd72;
	selp.f64 	%fd312, %fd311, %fd97, %p128;
$L__BB7_78:
	mov.b64 	%rd267, %fd312;
	mov.b64 	{%r218, %r223}, %rd267;
	mov.b32 	%r234, 4;
	mov.b32 	%r236, -1;
	// begin inline asm
	shfl.sync.down.b32 %r217, %r218, %r234, %r190, %r236;
	// end inline asm
	// begin inline asm
	shfl.sync.down.b32 %r222, %r223, %r234, %r190, %r236;
	// end inline asm
	mov.b64 	%rd268, {%r217, %r222};
	mov.b64 	%fd102, %rd268;
	mov.b64 	{%r228, %r233}, %rd312;
	// begin inline asm
	shfl.sync.down.b32 %r227, %r228, %r234, %r190, %r236;
	// end inline asm
	// begin inline asm
	shfl.sync.down.b32 %r232, %r233, %r234, %r190, %r236;
	// end inline asm
	mov.b64 	%rd75, {%r227, %r232};
	add.s32 	%r237, %r171, 4;
	setp.gt.s32 	%p129, %r237, %r190;
	mov.u64 	%rd313, %rd312;
	mov.f64 	%fd313, %fd312;
	@%p129 bra 	$L__BB7_82;
	abs.f64 	%fd103, %fd312;
	abs.f64 	%fd104, %fd102;
	setp.lt.f64 	%p130, %fd103, %fd104;
	mov.u64 	%rd313, %rd75;
	mov.f64 	%fd313, %fd102;
	@%p130 bra 	$L__BB7_82;
	setp.lt.f64 	%p131, %fd104, %fd103;
	mov.u64 	%rd313, %rd312;
	mov.f64 	%fd313, %fd312;
	@%p131 bra 	$L__BB7_82;
	setp.lt.s64 	%p132, %rd312, %rd75;
	min.s64 	%rd313, %rd312, %rd75;
	selp.f64 	%fd313, %fd312, %fd102, %p132;
$L__BB7_82:
	mov.b64 	%rd269, %fd313;
	mov.b64 	{%r239, %r244}, %rd269;
	mov.b32 	%r255, 8;
	mov.b32 	%r257, -1;
	// begin inline asm
	shfl.sync.down.b32 %r238, %r239, %r255, %r190, %r257;
	// end inline asm
	// begin inline asm
	shfl.sync.down.b32 %r243, %r244, %r255, %r190, %r257;
	// end inline asm
	mov.b64 	%rd270, {%r238, %r243};
	mov.b64 	%fd107, %rd270;
	mov.b64 	{%r249, %r254}, %rd313;
	// begin inline asm
	shfl.sync.down.b32 %r248, %r249, %r255, %r190, %r257;
	// end inline asm
	// begin inline asm
	shfl.sync.down.b32 %r253, %r254, %r255, %r190, %r257;
	// end inline asm
	mov.b64 	%rd78, {%r248, %r253};
	add.s32 	%r258, %r171, 8;
	setp.gt.s32 	%p133, %r258, %r190;
	mov.u64 	%rd314, %rd313;
	mov.f64 	%fd314, %fd313;
	@%p133 bra 	$L__BB7_86;
	abs.f64 	%fd108, %fd313;
	abs.f64 	%fd109, %fd107;
	setp.lt.f64 	%p134, %fd108, %fd109;
	mov.u64 	%rd314, %rd78;
	mov.f64 	%fd314, %fd107;
	@%p134 bra 	$L__BB7_86;
	setp.lt.f64 	%p135, %fd109, %fd108;
	mov.u64 	%rd314, %rd313;
	mov.f64 	%fd314, %fd313;
	@%p135 bra 	$L__BB7_86;
	setp.lt.s64 	%p136, %rd313, %rd78;
	min.s64 	%rd314, %rd313, %rd78;
	selp.f64 	%fd314, %fd313, %fd107, %p136;
$L__BB7_86:
	mov.b64 	%rd271, %fd314;
	mov.b64 	{%r260, %r265}, %rd271;
	mov.b32 	%r276, 16;
	mov.b32 	%r278, -1;
	// begin inline asm
	shfl.sync.down.b32 %r259, %r260, %r276, %r190, %r278;
	// end inline asm
	// begin inline asm
	shfl.sync.down.b32 %r264, %r265, %r276, %r190, %r278;
	// end inline asm
	mov.b64 	%rd272, {%r259, %r264};
	mov.b64 	%fd112, %rd272;
	mov.b64 	{%r270, %r275}, %rd314;
	// begin inline asm
	shfl.sync.down.b32 %r269, %r270, %r276, %r190, %r278;
	// end inline asm
	// begin inline asm
	shfl.sync.down.b32 %r274, %r275, %r276, %r190, %r278;
	// end inline asm
	mov.b64 	%rd81, {%r269, %r274};
	add.s32 	%r279, %r171, 16;
	setp.gt.s32 	%p137, %r279, %r190;
	mov.u64 	%rd355, %rd314;
	mov.f64 	%fd351, %fd314;
	@%p137 bra 	$L__BB7_90;
	abs.f64 	%fd113, %fd314;
	abs.f64 	%fd114, %fd112;
	setp.lt.f64 	%p138, %fd113, %fd114;
	mov.u64 	%rd355, %rd81;
	mov.f64 	%fd351, %fd112;
	@%p138 bra 	$L__BB7_90;
	setp.lt.f64 	%p139, %fd114, %fd113;
	mov.u64 	%rd355, %rd314;
	mov.f64 	%fd351, %fd314;
	@%p139 bra 	$L__BB7_90;
	setp.lt.s64 	%p140, %rd314, %rd81;
	min.s64 	%rd355, %rd314, %rd81;
	selp.f64 	%fd351, %fd314, %fd112, %p140;
$L__BB7_90:
	setp.ne.s32 	%p141, %r171, 0;
	@%p141 bra 	$L__BB7_92;
	shr.u32 	%r280, %r4, 1;
	and.b32  	%r281, %r280, 496;
	mov.u32 	%r282, _ZN6thrust24THRUST_300001_SM_1000_NS8cuda_cub4core6detail5shmemE;
	add.s32 	%r283, %r282, %r281;
	st.shared.f64 	[%r283+8], %fd351;
	st.shared.u64 	[%r283+16], %rd355;
$L__BB7_92:
	bar.sync 	0;
	setp.ne.s32 	%p142, %r4, 0;
	@%p142 bra 	$L__BB7_208;
	setp.lt.s32 	%p143, %r3, 33;
	mov.f64 	%fd316, %fd351;
	mov.u64 	%rd316, %rd355;
	@%p143 bra 	$L__BB7_97;
	ld.shared.f64 	%fd117, [_ZN6thrust24THRUST_300001_SM_1000_NS8cuda_cub4core6detail5shmemE+24];
	ld.shared.u64 	%rd84, [_ZN6thrust24THRUST_300001_SM_1000_NS8cuda_cub4core6detail5shmemE+32];
	abs.f64 	%fd118, %fd351;
	abs.f64 	%fd119, %fd117;
	setp.lt.f64 	%p144, %fd118, %fd119;
	mov.f64 	%fd316, %fd117;
	mov.u64 	%rd316, %rd84;
	@%p144 bra 	$L__BB7_97;
	setp.lt.f64 	%p145, %fd119, %fd118;
	mov.f64 	%fd316, %fd351;
	mov.u64 	%rd316, %rd355;
	@%p145 bra 	$L__BB7_97;
	setp.lt.s64 	%p146, %rd355, %rd84;
	selp.f64 	%fd316, %fd351, %fd117, %p146;
	min.s64 	%rd316, %rd355, %rd84;
$L__BB7_97:
	setp.lt.s32 	%p147, %r3, 65;
	mov.f64 	%fd317, %fd316;
	mov.u64 	%rd317, %rd316;
	@%p147 bra 	$L__BB7_101;
	ld.shared.f64 	%fd122, [_ZN6thrust24THRUST_300001_SM_1000_NS8cuda_cub4core6detail5shmemE+40];
	ld.shared.u64 	%rd87, [_ZN6thrust24THRUST_300001_SM_1000_NS8cuda_cub4core6detail5shmemE+48];
	abs.f64 	%fd123, %fd316;
	abs.f64 	%fd124, %fd122;
	setp.lt.f64 	%p148, %fd123, %fd124;
	mov.f64 	%fd317, %fd122;
	mov.u64 	%rd317, %rd87;
	@%p148 bra 	$L__BB7_101;
	setp.lt.f64 	%p149, %fd124, %fd123;
	mov.f64 	%fd317, %fd316;
	mov.u64 	%rd317, %rd316;
	@%p149 bra 	$L__BB7_101;
	setp.lt.s64 	%p150, %rd316, %rd87;
	selp.f64 	%fd317, %fd316, %fd122, %p150;
	min.s64 	%rd317, %rd316, %rd87;
$L__BB7_101:
	setp.lt.s32 	%p151, %r3, 97;
	mov.f64 	%fd318, %fd317;
	mov.u64 	%rd318, %rd317;
	@%p151 bra 	$L__BB7_105;
	ld.shared.f64 	%fd127, [_ZN6thrust24THRUST_300001_SM_1000_NS8cuda_cub4core6detail5shmemE+56];
	ld.shared.u64 	%rd90, [_ZN6thrust24THRUST_300001_SM_1000_NS8cuda_cub4core6detail5shmemE+64];
	abs.f64 	%fd128, %fd317;
	abs.f64 	%fd129, %fd127;
	setp.lt.f64 	%p152, %fd128, %fd129;
	mov.f64 	%fd318, %fd127;
	mov.u64 	%rd318, %rd90;
	@%p152 bra 	$L__BB7_105;
	setp.lt.f64 	%p153, %fd129, %fd128;
	mov.f64 	%fd318, %fd317;
	mov.u64 	%rd318, %rd317;
	@%p153 bra 	$L__BB7_105;
	setp.lt.s64 	%p154, %rd317, %rd90;
	selp.f64 	%fd318, %fd317, %fd127, %p154;
	min.s64 	%rd318, %rd317, %rd90;
$L__BB7_105:
	setp.lt.s32 	%p155, %r3, 129;
	mov.f64 	%fd319, %fd318;
	mov.u64 	%rd319, %rd318;
	@%p155 bra 	$L__BB7_109;
	ld.shared.f64 	%fd132, [_ZN6thrust24THRUST_300001_SM_1000_NS8cuda_cub4core6detail5shmemE+72];
	ld.shared.u64 	%rd93, [_ZN6thrust24THRUST_300001_SM_1000_NS8cuda_cub4core6detail5shmemE+80];
	abs.f64 	%fd133, %fd318;
	abs.f64 	%fd134, %fd132;
	setp.lt.f64 	%p156, %fd133, %fd134;
	mov.f64 	%fd319, %fd132;
	mov.u64 	%rd319, %rd93;
	@%p156 bra 	$L__BB7_109;
	setp.lt.f64 	%p157, %fd134, %fd133;
	mov.f64 	%fd319, %fd318;
	mov.u64 	%rd319, %rd318;
	@%p157 bra 	$L__BB7_109;
	setp.lt.s64 	%p158, %rd318, %rd93;
	selp.f64 	%fd319, %fd318, %fd132, %p158;
	min.s64 	%rd319, %rd318, %rd93;
$L__BB7_109:
	setp.lt.s32 	%p159, %r3, 161;
	mov.f64 	%fd320, %fd319;
	mov.u64 	%rd320, %rd319;
	@%p159 bra 	$L__BB7_113;
	ld.shared.f64 	%fd137, [_ZN6thrust24THRUST_300001_SM_1000_NS8cuda_cub4core6detail5shmemE+88];
	ld.shared.u64 	%rd96, [_ZN6thrust24THRUST_300001_SM_1000_NS8cuda_cub4core6detail5shmemE+96];
	abs.f64 	%fd138, %fd319;
	abs.f64 	%fd139, %fd137;
	setp.lt.f64 	%p160, %fd138, %fd139;
	mov.f64 	%fd320, %fd137;
	mov.u64 	%rd320, %rd96;
	@%p160 bra 	$L__BB7_113;
	setp.lt.f64 	%p161, %fd139, %fd138;
	mov.f64 	%fd320, %fd319;
	mov.u64 	%rd320, %rd319;
	@%p161 bra 	$L__BB7_113;
	setp.lt.s64 	%p162, %rd319, %rd96;
	selp.f64 	%fd320, %fd319, %fd137, %p162;
	min.s64 	%rd320, %rd319, %rd96;
$L__BB7_113:
	setp.lt.s32 	%p163, %r3, 193;
	mov.f64 	%fd321, %fd320;
	mov.u64 	%rd321, %rd320;
	@%p163 bra 	$L__BB7_117;
	ld.shared.f64 	%fd142, [_ZN6thrust24THRUST_300001_SM_1000_NS8cuda_cub4core6detail5shmemE+104];
	ld.shared.u64 	%rd99, [_ZN6thrust24THRUST_300001_SM_1000_NS8cuda_cub4core6detail5shmemE+112];
	abs.f64 	%fd143, %fd320;
	abs.f64 	%fd144, %fd142;
	setp.lt.f64 	%p164, %fd143, %fd144;
	mov.f64 	%fd321, %fd142;
	mov.u64 	%rd321, %rd99;
	@%p164 bra 	$L__BB7_117;
	setp.lt.f64 	%p165, %fd144, %fd143;
	mov.f64 	%fd321, %fd320;
	mov.u64 	%rd321, %rd320;
	@%p165 bra 	$L__BB7_117;
	setp.lt.s64 	%p166, %rd320, %rd99;
	selp.f64 	%fd321, %fd320, %fd142, %p166;
	min.s64 	%rd321, %rd320, %rd99;
$L__BB7_117:
	setp.lt.s32 	%p167, %r3, 225;
	mov.u64 	%rd355, %rd321;
	mov.f64 	%fd351, %fd321;
	@%p167 bra 	$L__BB7_208;
	ld.shared.f64 	%fd147, [_ZN6thrust24THRUST_300001_SM_1000_NS8cuda_cub4core6detail5shmemE+120];
	ld.shared.u64 	%rd102, [_ZN6thrust24THRUST_300001_SM_1000_NS8cuda_cub4core6detail5shmemE+128];
	abs.f64 	%fd148, %fd321;
	abs.f64 	%fd149, %fd147;
	setp.lt.f64 	%p168, %fd148, %fd149;
	mov.u64 	%rd355, %rd102;
	mov.f64 	%fd351, %fd147;
	@%p168 bra 	$L__BB7_208;
	setp.lt.f64 	%p169, %fd149, %fd148;
	mov.u64 	%rd355, %rd321;
	mov.f64 	%fd351, %fd321;
	@%p169 bra 	$L__BB7_208;
	setp.lt.s64 	%p170, %rd321, %rd102;
	selp.f64 	%fd351, %fd321, %fd147, %p170;
	min.s64 	%rd355, %rd321, %rd102;
	bra.uni 	$L__BB7_208;
$L__BB7_121:
	mov.u32 	%r20, %tid.x;
	add.s64 	%rd104, %rd196, %rd4;
	cvt.u64.u32 	%rd105, %r20;
	add.s64 	%rd201, %rd105, %rd4;
	cvta.to.global.u64 	%rd202, %rd195;
	shl.b64 	%rd203, %rd201, 3;
	add.s64 	%rd204, %rd202, %rd203;
	ld.global.f64 	%fd274, [%rd204];
	add.s32 	%r36, %r20, 256;
	cvt.u64.u32 	%rd205, %r36;
	ld.global.f64 	%fd275, [%rd204+2048];
	add.s32 	%r37, %r20, 512;
	cvt.u64.u32 	%rd206, %r37;
	ld.global.f64 	%fd276, [%rd204+4096];
	add.s32 	%r38, %r20, 768;
	cvt.u64.u32 	%rd207, %r38;
	ld.global.f64 	%fd277, [%rd204+6144];
	or.b32  	%r39, %r20, 1024;
	cvt.u64.u32 	%rd106, %r39;
	add.s64 	%rd343, %rd104, %rd106;
	ld.global.f64 	%fd339, [%rd204+8192];
	abs.f64 	%fd278, %fd274;
	abs.f64 	%fd279, %fd275;
	setp.geu.f64 	%p2, %fd278, %fd279;
	selp.f64 	%fd280, %fd274, %fd275, %p2;
	selp.b64 	%rd208, %rd105, %rd205, %p2;
	abs.f64 	%fd281, %fd280;
	abs.f64 	%fd282, %fd276;
	setp.geu.f64 	%p3, %fd281, %fd282;
	selp.f64 	%fd283, %fd280, %fd276, %p3;
	selp.b64 	%rd209, %rd208, %rd206, %p3;
	abs.f64 	%fd284, %fd283;
	abs.f64 	%fd285, %fd277;
	setp.geu.f64 	%p4, %fd284, %fd285;
	selp.f64 	%fd152, %fd283, %fd277, %p4;
	selp.b64 	%rd108, %rd209, %rd207, %p4;
	abs.f64 	%fd153, %fd152;
	abs.f64 	%fd154, %fd339;
	setp.lt.f64 	%p5, %fd153, %fd154;
	@%p5 bra 	$L__BB7_123;
	setp.lt.f64 	%p6, %fd154, %fd153;
	setp.lt.u64 	%p7, %rd108, %rd106;
	or.pred  	%p8, %p6, %p7;
	selp.f64 	%fd339, %fd152, %fd339, %p8;
	add.s64 	%rd212, %rd104, %rd108;
	selp.b64 	%rd343, %rd212, %rd343, %p8;
$L__BB7_123:
	setp.le.u64 	%p9, %rd198, %rd5;
	@%p9 bra 	$L__BB7_164;
	setp.ne.s32 	%p10, %r20, 0;
	@%p10 bra 	$L__BB7_126;
	atom.global.add.u64 	%rd213, [%rd1+8], 1280;
	add.s64 	%rd214, %rd213, %rd5;
	st.shared.u64 	[_ZN6thrust24THRUST_300001_SM_1000_NS8cuda_cub4core6detail5shmemE+152], %rd214;
$L__BB7_126:
	bar.sync 	0;
	ld.shared.u64 	%rd331, [_ZN6thrust24THRUST_300001_SM_1000_NS8cuda_cub4core6detail5shmemE+152];
	add.s64 	%rd215, %rd331, 1280;
	setp.gt.s64 	%p11, %rd215, %rd198;
	@%p11 bra 	$L__BB7_141;
	mov.f64 	%fd323, %fd339;
	mov.u64 	%rd324, %rd343;
$L__BB7_128:
	add.s64 	%rd216, %rd331, %rd105;
	cvta.to.global.u64 	%rd217, %rd195;
	shl.b64 	%rd218, %rd216, 3;
	add.s64 	%rd219, %rd217, %rd218;
	add.s64 	%rd325, %rd216, %rd196;
	ld.global.f64 	%fd324, [%rd219];
	add.s64 	%rd326, %rd325, 256;
	ld.global.f64 	%fd325, [%rd219+2048];
	add.s64 	%rd327, %rd325, 512;
	ld.global.f64 	%fd326, [%rd219+4096];
	add.s64 	%rd328, %rd325, 768;
	ld.global.f64 	%fd327, [%rd219+6144];
	add.s64 	%rd343, %rd325, 1024;
	ld.global.f64 	%fd339, [%rd219+8192];
	abs.f64 	%fd163, %fd323;
	abs.f64 	%fd164, %fd324;
	setp.lt.f64 	%p12, %fd163, %fd164;
	@%p12 bra 	$L__BB7_130;
	setp.lt.f64 	%p13, %fd164, %fd163;
	setp.lt.s64 	%p14, %rd324, %rd325;
	or.pred  	%p15, %p13, %p14;
	selp.f64 	%fd324, %fd323, %fd324, %p15;
	selp.b64 	%rd325, %rd324, %rd325, %p15;
$L__BB7_130:
	abs.f64 	%fd167, %fd324;
	abs.f64 	%fd168, %fd325;
	setp.lt.f64 	%p16, %fd167, %fd168;
	@%p16 bra 	$L__BB7_132;
	setp.lt.f64 	%p17, %fd168, %fd167;
	setp.lt.s64 	%p18, %rd325, %rd326;
	or.pred  	%p19, %p17, %p18;
	selp.f64 	%fd325, %fd324, %fd325, %p19;
	selp.b64 	%rd326, %rd325, %rd326, %p19;
$L__BB7_132:
	abs.f64 	%fd171, %fd325;
	abs.f64 	%fd172, %fd326;
	setp.lt.f64 	%p20, %fd171, %fd172;
	@%p20 bra 	$L__BB7_134;
	setp.lt.f64 	%p21, %fd172, %fd171;
	setp.lt.s64 	%p22, %rd326, %rd327;
	or.pred  	%p23, %p21, %p22;
	selp.f64 	%fd326, %fd325, %fd326, %p23;
	selp.b64 	%rd327, %rd326, %rd327, %p23;
$L__BB7_134:
	abs.f64 	%fd175, %fd326;
	abs.f64 	%fd176, %fd327;
	setp.lt.f64 	%p24, %fd175, %fd176;
	@%p24 bra 	$L__BB7_136;
	setp.lt.f64 	%p25, %fd176, %fd175;
	setp.lt.s64 	%p26, %rd327, %rd328;
	or.pred  	%p27, %p25, %p26;
	selp.f64 	%fd327, %fd326, %fd327, %p27;
	selp.b64 	%rd328, %rd327, %rd328, %p27;
$L__BB7_136:
	abs.f64 	%fd179, %fd327;
	abs.f64 	%fd180, %fd339;
	setp.lt.f64 	%p28, %fd179, %fd180;
	@%p28 bra 	$L__BB7_138;
	setp.lt.f64 	%p29, %fd180, %fd179;
	setp.lt.s64 	%p30, %rd328, %rd343;
	or.pred  	%p31, %p29, %p30;
	selp.f64 	%fd339, %fd327, %fd339, %p31;
	selp.b64 	%rd343, %rd328, %rd343, %p31;
$L__BB7_138:
	setp.ne.s32 	%p32, %r20, 0;
	bar.sync 	0;
	@%p32 bra 	$L__BB7_140;
	atom.global.add.u64 	%rd220, [%rd1+8], 1280;
	add.s64 	%rd221, %rd220, %rd5;
	st.shared.u64 	[_ZN6thrust24THRUST_300001_SM_1000_NS8cuda_cub4core6detail5shmemE+152], %rd221;
$L__BB7_140:
	bar.sync 	0;
	ld.shared.u64 	%rd331, [_ZN6thrust24THRUST_300001_SM_1000_NS8cuda_cub4core6detail5shmemE+152];
	add.s64 	%rd222, %rd331, 1280;
	setp.le.s64 	%p33, %rd222, %rd198;
	mov.f64 	%fd323, %fd339;
	mov.u64 	%rd324, %rd343;
	@%p33 bra 	$L__BB7_128;
$L__BB7_141:
	setp.le.s64 	%p34, %rd198, %rd331;
	@%p34 bra 	$L__BB7_164;
	cvt.u32.u64 	%r40, %rd331;
	cvt.u32.u64 	%r41, %rd198;
	sub.s32 	%r21, %r41, %r40;
	setp.ge.s32 	%p35, %r20, %r21;
	@%p35 bra 	$L__BB7_164;
	cvta.to.global.u64 	%rd132, %rd195;
	not.b32 	%r43, %r20;
	add.s32 	%r44, %r43, %r41;
	sub.s32 	%r22, %r44, %r40;
	and.b32  	%r46, %r22, 768;
	setp.eq.s32 	%p36, %r46, 768;
	mov.u32 	%r397, %r20;
	@%p36 bra 	$L__BB7_149;
	add.s64 	%rd224, %rd331, %rd105;
	add.s64 	%rd333, %rd224, %rd196;
	shl.b64 	%rd225, %rd224, 3;
	add.s64 	%rd332, %rd132, %rd225;
	shr.u32 	%r47, %r22, 8;
	add.s32 	%r48, %r47, 1;
	and.b32  	%r49, %r48, 3;
	neg.s32 	%r395, %r49;
	mov.u32 	%r397, %r20;
$L__BB7_145:
	.pragma "nounroll";
	mov.u64 	%rd137, %rd343;
	mov.f64 	%fd184, %fd339;
	ld.global.f64 	%fd185, [%rd332];
	abs.f64 	%fd186, %fd184;
	abs.f64 	%fd187, %fd185;
	setp.lt.f64 	%p37, %fd186, %fd187;
	mov.f64 	%fd339, %fd185;
	mov.u64 	%rd343, %rd333;
	@%p37 bra 	$L__BB7_148;
	setp.lt.f64 	%p38, %fd187, %fd186;
	mov.f64 	%fd339, %fd184;
	mov.u64 	%rd343, %rd137;
	@%p38 bra 	$L__BB7_148;
	setp.lt.s64 	%p39, %rd137, %rd333;
	selp.f64 	%fd339, %fd184, %fd185, %p39;
	min.s64 	%rd343, %rd137, %rd333;
$L__BB7_148:
	add.s32 	%r397, %r397, 256;
	add.s64 	%rd333, %rd333, 256;
	add.s64 	%rd332, %rd332, 2048;
	add.s32 	%r395, %r395, 1;
	setp.ne.s32 	%p40, %r395, 0;
	@%p40 bra 	$L__BB7_145;
$L__BB7_149:
	setp.lt.u32 	%p41, %r22, 768;
	@%p41 bra 	$L__BB7_164;
	add.s32 	%r398, %r397, 512;
$L__BB7_151:
	mov.u32 	%r30, %r398;
	add.s32 	%r50, %r30, -512;
	cvt.u64.u32 	%rd226, %r50;
	add.s64 	%rd227, %rd331, %rd226;
	shl.b64 	%rd228, %rd227, 3;
	add.s64 	%rd145, %rd132, %rd228;
	add.s64 	%rd146, %rd227, %rd196;
	ld.global.f64 	%fd193, [%rd145];
	abs.f64 	%fd194, %fd339;
	abs.f64 	%fd195, %fd193;
	setp.lt.f64 	%p42, %fd194, %fd195;
	mov.f64 	%fd335, %fd193;
	mov.u64 	%rd339, %rd146;
	@%p42 bra 	$L__BB7_154;
	setp.lt.f64 	%p43, %fd195, %fd194;
	mov.f64 	%fd335, %fd339;
	mov.u64 	%rd339, %rd343;
	@%p43 bra 	$L__BB7_154;
	setp.lt.s64 	%p44, %rd343, %rd146;
	selp.f64 	%fd335, %fd339, %fd193, %p44;
	min.s64 	%rd339, %rd343, %rd146;
$L__BB7_154:
	add.s32 	%r51, %r30, -256;
	cvt.u64.u32 	%rd229, %r51;
	add.s64 	%rd230, %rd331, %rd229;
	add.s64 	%rd149, %rd230, %rd196;
	ld.global.f64 	%fd198, [%rd145+2048];
	abs.f64 	%fd199, %fd335;
	abs.f64 	%fd200, %fd198;
	setp.lt.f64 	%p45, %fd199, %fd200;
	mov.f64 	%fd336, %fd198;
	mov.u64 	%rd340, %rd149;
	@%p45 bra 	$L__BB7_157;
	setp.lt.f64 	%p46, %fd200, %fd199;
	mov.f64 	%fd336, %fd335;
	mov.u64 	%rd340, %rd339;
	@%p46 bra 	$L__BB7_157;
	setp.lt.s64 	%p47, %rd339, %rd149;
	selp.f64 	%fd336, %fd335, %fd198, %p47;
	min.s64 	%rd340, %rd339, %rd149;
$L__BB7_157:
	cvt.u64.u32 	%rd231, %r30;
	add.s64 	%rd232, %rd331, %rd231;
	add.s64 	%rd152, %rd232, %rd196;
	ld.global.f64 	%fd203, [%rd145+4096];
	abs.f64 	%fd204, %fd336;
	abs.f64 	%fd205, %fd203;
	setp.lt.f64 	%p48, %fd204, %fd205;
	mov.f64 	%fd337, %fd203;
	mov.u64 	%rd341, %rd152;
	@%p48 bra 	$L__BB7_160;
	setp.lt.f64 	%p49, %fd205, %fd204;
	mov.f64 	%fd337, %fd336;
	mov.u64 	%rd341, %rd340;
	@%p49 bra 	$L__BB7_160;
	setp.lt.s64 	%p50, %rd340, %rd152;
	selp.f64 	%fd337, %fd336, %fd203, %p50;
	min.s64 	%rd341, %rd340, %rd152;
$L__BB7_160:
	add.s32 	%r52, %r30, 256;
	cvt.u64.u32 	%rd233, %r52;
	add.s64 	%rd234, %rd331, %rd233;
	add.s64 	%rd155, %rd234, %rd196;
	ld.global.f64 	%fd208, [%rd145+6144];
	abs.f64 	%fd209, %fd337;
	abs.f64 	%fd210, %fd208;
	setp.lt.f64 	%p51, %fd209, %fd210;
	mov.f64 	%fd339, %fd208;
	mov.u64 	%rd343, %rd155;
	@%p51 bra 	$L__BB7_163;
	setp.lt.f64 	%p52, %fd210, %fd209;
	mov.f64 	%fd339, %fd337;
	mov.u64 	%rd343, %rd341;
	@%p52 bra 	$L__BB7_163;
	setp.lt.s64 	%p53, %rd341, %rd155;
	selp.f64 	%fd339, %fd337, %fd208, %p53;
	min.s64 	%rd343, %rd341, %rd155;
$L__BB7_163:
	add.s32 	%r398, %r30, 1024;
	add.s32 	%r53, %r30, 512;
	setp.lt.s32 	%p54, %r53, %r21;
	@%p54 bra 	$L__BB7_151;
$L__BB7_164:
	// begin inline asm
	mov.u32 %r54, %laneid;
	// end inline asm
	mov.b64 	%rd235, %fd339;
	mov.b64 	{%r56, %r61}, %rd235;
	mov.b32 	%r72, 1;
	mov.b32 	%r73, 31;
	mov.b32 	%r74, -1;
	// begin inline asm
	shfl.sync.down.b32 %r55, %r56, %r72, %r73, %r74;
	// end inline asm
	// begin inline asm
	shfl.sync.down.b32 %r60, %r61, %r72, %r73, %r74;
	// end inline asm
	mov.b64 	%rd236, {%r55, %r60};
	mov.b64 	%fd214, %rd236;
	mov.b64 	{%r66, %r71}, %rd343;
	// begin inline asm
	shfl.sync.down.b32 %r65, %r66, %r72, %r73, %r74;
	// end inline asm
	// begin inline asm
	shfl.sync.down.b32 %r70, %r71, %r72, %r73, %r74;
	// end inline asm
	mov.b64 	%rd159, {%r65, %r70};
	setp.gt.s32 	%p55, %r54, 30;
	mov.f64 	%fd340, %fd339;
	mov.u64 	%rd344, %rd343;
	@%p55 bra 	$L__BB7_168;
	abs.f64 	%fd215, %fd339;
	abs.f64 	%fd216, %fd214;
	setp.lt.f64 	%p56, %fd215, %fd216;
	mov.f64 	%fd340, %fd214;
	mov.u64 	%rd344, %rd159;
	@%p56 bra 	$L__BB7_168;
	setp.lt.f64 	%p57, %fd216, %fd215;
	mov.f64 	%fd340, %fd339;
	mov.u64 	%rd344, %rd343;
	@%p57 bra 	$L__BB7_168;
	setp.lt.s64 	%p58, %rd343, %rd159;
	selp.f64 	%fd340, %fd339, %fd214, %p58;
	min.s64 	%rd344, %rd343, %rd159;
$L__BB7_168:
	mov.b64 	%rd237, %fd340;
	mov.b64 	{%r76, %r81}, %rd237;
	mov.b32 	%r92, 2;
	mov.b32 	%r93, 31;
	mov.b32 	%r94, -1;
	// begin inline asm
	shfl.sync.down.b32 %r75, %r76, %r92, %r93, %r94;
	// end inline asm
	// begin inline asm
	shfl.sync.down.b32 %r80, %r81, %r92, %r93, %r94;
	// end inline asm
	mov.b64 	%rd238, {%r75, %r80};
	mov.b64 	%fd219, %rd238;
	mov.b64 	{%r86, %r91}, %rd344;
	// begin inline asm
	shfl.sync.down.b32 %r85, %r86, %r92, %r93, %r94;
	// end inline asm
	// begin inline asm
	shfl.sync.down.b32 %r90, %r91, %r92, %r93, %r94;
	// end inline asm
	mov.b64 	%rd162, {%r85, %r90};
	setp.gt.s32 	%p59, %r54, 29;
	mov.f64 	%fd341, %fd340;
	mov.u64 	%rd345, %rd344;
	@%p59 bra 	$L__BB7_172;
	abs.f64 	%fd220, %fd340;
	abs.f64 	%fd221, %fd219;
	setp.lt.f64 	%p60, %fd220, %fd221;
	mov.f64 	%fd341, %fd219;
	mov.u64 	%rd345, %rd162;
	@%p60 bra 	$L__BB7_172;
	setp.lt.f64 	%p61, %fd221, %fd220;
	mov.f64 	%fd341, %fd340;
	mov.u64 	%rd345, %rd344;
	@%p61 bra 	$L__BB7_172;
	setp.lt.s64 	%p62, %rd344, %rd162;
	selp.f64 	%fd341, %fd340, %fd219, %p62;
	min.s64 	%rd345, %rd344, %rd162;
$L__BB7_172:
	mov.b64 	%rd239, %fd341;
	mov.b64 	{%r96, %r101}, %rd239;
	mov.b32 	%r112, 4;
	mov.b32 	%r113, 31;
	mov.b32 	%r114, -1;
	// begin inline asm
	shfl.sync.down.b32 %r95, %r96, %r112, %r113, %r114;
	// end inline asm
	// begin inline asm
	shfl.sync.down.b32 %r100, %r101, %r112, %r113, %r114;
	// end inline asm
	mov.b64 	%rd240, {%r95, %r100};
	mov.b64 	%fd224, %rd240;
	mov.b64 	{%r106, %r111}, %rd345;
	// begin inline asm
	shfl.sync.down.b32 %r105, %r106, %r112, %r113, %r114;
	// end inline asm
	// begin inline asm
	shfl.sync.down.b32 %r110, %r111, %r112, %r113, %r114;
	// end inline asm
	mov.b64 	%rd165, {%r105, %r110};
	setp.gt.s32 	%p63, %r54, 27;
	mov.f64 	%fd342, %fd341;
	mov.u64 	%rd346, %rd345;
	@%p63 bra 	$L__BB7_176;
	abs.f64 	%fd225, %fd341;
	abs.f64 	%fd226, %fd224;
	setp.lt.f64 	%p64, %fd225, %fd226;
	mov.f64 	%fd342, %fd224;
	mov.u64 	%rd346, %rd165;
	@%p64 bra 	$L__BB7_176;
	setp.lt.f64 	%p65, %fd226, %fd225;
	mov.f64 	%fd342, %fd341;
	mov.u64 	%rd346, %rd345;
	@%p65 bra 	$L__BB7_176;
	setp.lt.s64 	%p66, %rd345, %rd165;
	selp.f64 	%fd342, %fd341, %fd224, %p66;
	min.s64 	%rd346, %rd345, %rd165;
$L__BB7_176:
	mov.b64 	%rd241, %fd342;
	mov.b64 	{%r116, %r121}, %rd241;
	mov.b32 	%r132, 8;
	mov.b32 	%r133, 31;
	mov.b32 	%r134, -1;
	// begin inline asm
	shfl.sync.down.b32 %r115, %r116, %r132, %r133, %r134;
	// end inline asm
	// begin inline asm
	shfl.sync.down.b32 %r120, %r121, %r132, %r133, %r134;
	// end inline asm
	mov.b64 	%rd242, {%r115, %r120};
	mov.b64 	%fd229, %rd242;
	mov.b64 	{%r126, %r131}, %rd346;
	// begin inline asm
	shfl.sync.down.b32 %r125, %r126, %r132, %r133, %r134;
	// end inline asm
	// begin inline asm
	shfl.sync.down.b32 %r130, %r131, %r132, %r133, %r134;
	// end inline asm
	mov.b64 	%rd168, {%r125, %r130};
	setp.gt.s32 	%p67, %r54, 23;
	mov.f64 	%fd343, %fd342;
	mov.u64 	%rd347, %rd346;
	@%p67 bra 	$L__BB7_180;
	abs.f64 	%fd230, %fd342;
	abs.f64 	%fd231, %fd229;
	setp.lt.f64 	%p68, %fd230, %fd231;
	mov.f64 	%fd343, %fd229;
	mov.u64 	%rd347, %rd168;
	@%p68 bra 	$L__BB7_180;
	setp.lt.f64 	%p69, %fd231, %fd230;
	mov.f64 	%fd343, %fd342;
	mov.u64 	%rd347, %rd346;
	@%p69 bra 	$L__BB7_180;
	setp.lt.s64 	%p70, %rd346, %rd168;
	selp.f64 	%fd343, %fd342, %fd229, %p70;
	min.s64 	%rd347, %rd346, %rd168;
$L__BB7_180:
	mov.b64 	%rd243, %fd343;
	mov.b64 	{%r136, %r141}, %rd243;
	mov.b32 	%r152, 16;
	mov.b32 	%r153, 31;
	mov.b32 	%r154, -1;
	// begin inline asm
	shfl.sync.down.b32 %r135, %r136, %r152, %r153, %r154;
	// end inline asm
	// begin inline asm
	shfl.sync.down.b32 %r140, %r141, %r152, %r153, %r154;
	// end inline asm
	mov.b64 	%rd244, {%r135, %r140};
	mov.b64 	%fd234, %rd244;
	mov.b64 	{%r146, %r151}, %rd347;
	// begin inline asm
	shfl.sync.down.b32 %r145, %r146, %r152, %r153, %r154;
	// end inline asm
	// begin inline asm
	shfl.sync.down.b32 %r150, %r151, %r152, %r153, %r154;
	// end inline asm
	mov.b64 	%rd171, {%r145, %r150};
	setp.gt.s32 	%p71, %r54, 15;
	mov.f64 	%fd351, %fd343;
	mov.u64 	%rd355, %rd347;
	@%p71 bra 	$L__BB7_184;
	abs.f64 	%fd235, %fd343;
	abs.f64 	%fd236, %fd234;
	setp.lt.f64 	%p72, %fd235, %fd236;
	mov.f64 	%fd351, %fd234;
	mov.u64 	%rd355, %rd171;
	@%p72 bra 	$L__BB7_184;
	setp.lt.f64 	%p73, %fd236, %fd235;
	mov.f64 	%fd351, %fd343;
	mov.u64 	%rd355, %rd347;
	@%p73 bra 	$L__BB7_184;
	setp.lt.s64 	%p74, %rd347, %rd171;
	selp.f64 	%fd351, %fd343, %fd234, %p74;
	min.s64 	%rd355, %rd347, %rd171;
$L__BB7_184:
	setp.ne.s32 	%p75, %r54, 0;
	@%p75 bra 	$L__BB7_186;
	shr.u32 	%r155, %r20, 1;
	and.b32  	%r156, %r155, 496;
	mov.u32 	%r157, _ZN6thrust24THRUST_300001_SM_1000_NS8cuda_cub4core6detail5shmemE;
	add.s32 	%r158, %r157, %r156;
	st.shared.f64 	[%r158+8], %fd351;
	st.shared.u64 	[%r158+16], %rd355;
$L__BB7_186:
	bar.sync 	0;
	setp.ne.s32 	%p76, %r20, 0;
	@%p76 bra 	$L__BB7_208;
	ld.shared.f64 	%fd239, [_ZN6thrust24THRUST_300001_SM_1000_NS8cuda_cub4core6detail5shmemE+24];
	ld.shared.u64 	%rd174, [_ZN6thrust24THRUST_300001_SM_1000_NS8cuda_cub4core6detail5shmemE+32];
	abs.f64 	%fd240, %fd351;
	abs.f64 	%fd241, %fd239;
	setp.lt.f64 	%p77, %fd240, %fd241;
	mov.f64 	%fd345, %fd239;
	mov.u64 	%rd349, %rd174;
	@%p77 bra 	$L__BB7_190;
	setp.lt.f64 	%p78, %fd241, %fd240;
	mov.f64 	%fd345, %fd351;
	mov.u64 	%rd349, %rd355;
	@%p78 bra 	$L__BB7_190;
	setp.lt.s64 	%p79, %rd355, %rd174;
	selp.f64 	%fd345, %fd351, %fd239, %p79;
	min.s64 	%rd349, %rd355, %rd174;
$L__BB7_190:
	ld.shared.f64 	%fd244, [_ZN6thrust24THRUST_300001_SM_1000_NS8cuda_cub4core6detail5shmemE+40];
	ld.shared.u64 	%rd177, [_ZN6thrust24THRUST_300001_SM_1000_NS8cuda_cub4core6detail5shmemE+48];
	abs.f64 	%fd245, %fd345;
	abs.f64 	%fd246, %fd244;
	setp.lt.f64 	%p80, %fd245, %fd246;
	mov.f64 	%fd346, %fd244;
	mov.u64 	%rd350, %rd177;
	@%p80 bra 	$L__BB7_193;
	setp.lt.f64 	%p81, %fd246, %fd245;
	mov.f64 	%fd346, %fd345;
	mov.u64 	%rd350, %rd349;
	@%p81 bra 	$L__BB7_193;
	setp.lt.s64 	%p82, %rd349, %rd177;
	selp.f64 	%fd346, %fd345, %fd244, %p82;
	min.s64 	%rd350, %rd349, %rd177;
$L__BB7_193:
	ld.shared.f64 	%fd249, [_ZN6thrust24THRUST_300001_SM_1000_NS8cuda_cub4core6detail5shmemE+56];
	ld.shared.u64 	%rd180, [_ZN6thrust24THRUST_300001_SM_1000_NS8cuda_cub4core6detail5shmemE+64];
	abs.f64 	%fd250, %fd346;
	abs.f64 	%fd251, %fd249;
	setp.lt.f64 	%p83, %fd250, %fd251;
	mov.f64 	%fd347, %fd249;
	mov.u64 	%rd351, %rd180;
	@%p83 bra 	$L__BB7_196;
	setp.lt.f64 	%p84, %fd251, %fd250;
	mov.f64 	%fd347, %fd346;
	mov.u64 	%rd351, %rd350;
	@%p84 bra 	$L__BB7_196;
	setp.lt.s64 	%p85, %rd350, %rd180;
	selp.f64 	%fd347, %fd346, %fd249, %p85;
	min.s64 	%rd351, %rd350, %rd180;
$L__BB7_196:
	ld.shared.f64 	%fd254, [_ZN6thrust24THRUST_300001_SM_1000_NS8cuda_cub4core6detail5shmemE+72];
	ld.shared.u64 	%rd183, [_ZN6thrust24THRUST_300001_SM_1000_NS8cuda_cub4core6detail5shmemE+80];
	abs.f64 	%fd255, %fd347;
	abs.f64 	%fd256, %fd254;
	setp.lt.f64 	%p86, %fd255, %fd256;
	mov.f64 	%fd348, %fd254;
	mov.u64 	%rd352, %rd183;
	@%p86 bra 	$L__BB7_199;
	setp.lt.f64 	%p87, %fd256, %fd255;
	mov.f64 	%fd348, %fd347;
	mov.u64 	%rd352, %rd351;
	@%p87 bra 	$L__BB7_199;
	setp.lt.s64 	%p88, %rd351, %rd183;
	selp.f64 	%fd348, %fd347, %fd254, %p88;
	min.s64 	%rd352, %rd351, %rd183;
$L__BB7_199:
	ld.shared.f64 	%fd259, [_ZN6thrust24THRUST_300001_SM_1000_NS8cuda_cub4core6detail5shmemE+88];
	ld.shared.u64 	%rd186, [_ZN6thrust24THRUST_300001_SM_1000_NS8cuda_cub4core6detail5shmemE+96];
	abs.f64 	%fd260, %fd348;
	abs.f64 	%fd261, %fd259;
	setp.lt.f64 	%p89, %fd260, %fd261;
	mov.f64 	%fd349, %fd259;
	mov.u64 	%rd353, %rd186;
	@%p89 bra 	$L__BB7_202;
	setp.lt.f64 	%p90, %fd261, %fd260;
	mov.f64 	%fd349, %fd348;
	mov.u64 	%rd353, %rd352;
	@%p90 bra 	$L__BB7_202;
	setp.lt.s64 	%p91, %rd352, %rd186;
	selp.f64 	%fd349, %fd348, %fd259, %p91;
	min.s64 	%rd353, %rd352, %rd186;
$L__BB7_202:
	ld.shared.f64 	%fd264, [_ZN6thrust24THRUST_300001_SM_1000_NS8cuda_cub4core6detail5shmemE+104];
	ld.shared.u64 	%rd189, [_ZN6thrust24THRUST_300001_SM_1000_NS8cuda_cub4core6detail5shmemE+112];
	abs.f64 	%fd265, %fd349;
	abs.f64 	%fd266, %fd264;
	setp.lt.f64 	%p92, %fd265, %fd266;
	mov.f64 	%fd350, %fd264;
	mov.u64 	%rd354, %rd189;
	@%p92 bra 	$L__BB7_205;
	setp.lt.f64 	%p93, %fd266, %fd265;
	mov.f64 	%fd350, %fd349;
	mov.u64 	%rd354, %rd353;
	@%p93 bra 	$L__BB7_205;
	setp.lt.s64 	%p94, %rd353, %rd189;
	selp.f64 	%fd350, %fd349, %fd264, %p94;
	min.s64 	%rd354, %rd353, %rd189;
$L__BB7_205:
	ld.shared.f64 	%fd269, [_ZN6thrust24THRUST_300001_SM_1000_NS8cuda_cub4core6detail5shmemE+120];
	ld.shared.u64 	%rd192, [_ZN6thrust24THRUST_300001_SM_1000_NS8cuda_cub4core6detail5shmemE+128];
	abs.f64 	%fd270, %fd350;
	abs.f64 	%fd271, %fd269;
	setp.lt.f64 	%p95, %fd270, %fd271;
	mov.u64 	%rd355, %rd192;
	mov.f64 	%fd351, %fd269;
	@%p95 bra 	$L__BB7_208;
	setp.lt.f64 	%p96, %fd271, %fd270;
	mov.u64 	%rd355, %rd354;
	mov.f64 	%fd351, %fd350;
	@%p96 bra 	$L__BB7_208;
	setp.lt.s64 	%p97, %rd354, %rd192;
	selp.f64 	%fd351, %fd350, %fd269, %p97;
	min.s64 	%rd355, %rd354, %rd192;
$L__BB7_208:
	mov.u32 	%r389, %tid.x;
	setp.ne.s32 	%p214, %r389, 0;
	@%p214 bra 	$L__BB7_210;
	ld.param.u64 	%rd286, [_ZN6thrust24THRUST_300001_SM_1000_NS8cuda_cub4core6detail13_kernel_agentINS1_8__reduce11ReduceAgentINS0_12zip_iteratorIN4cuda3std3__45tupleIJNS0_10device_ptrIdEENS0_17counting_iteratorIlNS0_11use_defaultESF_SF_EEEEEEEPNSB_IJdlEEESJ_lNS1_9__extrema9arg_max_fIdl10comparatorEEEEJSI_SK_lN3cub18CUB_300001_SM_100013GridEvenShareIlEENSR_9GridQueueIyEESO_EEEvDpT0__param_1];
	cvta.to.global.u64 	%rd283, %rd286;
	mul.wide.u32 	%rd284, %r1, 16;
	add.s64 	%rd285, %rd283, %rd284;
	st.global.f64 	[%rd285], %fd351;
	st.global.u64 	[%rd285+8], %rd355;
$L__BB7_210:
	ret;

}
	// .globl	_ZN6thrust24THRUST_300001_SM_1000_NS8cuda_cub4core6detail13_kernel_agentINS1_8__reduce10DrainAgentIlEEJN3cub18CUB_300001_SM_10009GridQueueIyEElEEEvDpT0_
.visible .entry _ZN6thrust24THRUST_300001_SM_1000_NS8cuda_cub4core6detail13_kernel_agentINS1_8__reduce10DrainAgentIlEEJN3cub18CUB_300001_SM_10009GridQueueIyEElEEEvDpT0_(
	.param .align 8 .b8 _ZN6thrust24THRUST_300001_SM_1000_NS8cuda_cub4core6detail13_kernel_agentINS1_8__reduce10DrainAgentIlEEJN3cub18CUB_300001_SM_10009GridQueueIyEElEEEvDpT0__param_0[8],
	.param .u64 _ZN6thrust24THRUST_300001_SM_1000_NS8cuda_cub4core6detail13_kernel_agentINS1_8__reduce10DrainAgentIlEEJN3cub18CUB_300001_SM_10009GridQueueIyEElEEEvDpT0__param_1
)
.maxntid 1
{
	.reg .b64 	%rd<5>;

	ld.param.u64 	%rd1, [_ZN6thrust24THRUST_300001_SM_1000_NS8cuda_cub4core6detail13_kernel_agentINS1_8__reduce10DrainAgentIlEEJN3cub18CUB_300001_SM_10009GridQueueIyEElEEEvDpT0__param_0];
	ld.param.u64 	%rd2, [_ZN6thrust24THRUST_300001_SM_1000_NS8cuda_cub4core6detail13_kernel_agentINS1_8__reduce10DrainAgentIlEEJN3cub18CUB_300001_SM_10009GridQueueIyEElEEEvDpT0__param_1];
	cvta.to.global.u64 	%rd3, %rd1;
	st.global.u64 	[%rd3], %rd2;
	mov.b64 	%rd4, 0;
	st.global.u64 	[%rd3+8], %rd4;
	ret;

}
	// .globl	_ZN6thrust24THRUST_300001_SM_1000_NS8cuda_cub4core6detail13_kernel_agentINS1_8__reduce11ReduceAgentIPN4cuda3std3__45tupleIJdlEEESC_SB_lNS1_9__extrema9arg_max_fIdl10comparatorEEEEJSC_SC_iSG_EEEvDpT0_
.visible .entry _ZN6thrust24THRUST_300001_SM_1000_NS8cuda_cub4core6detail13_kernel_agentINS1_8__reduce11ReduceAgentIPN4cuda3std3__45tupleIJdlEEESC_SB_lNS1_9__extrema9arg_max_fIdl10comparatorEEEEJSC_SC_iSG_EEEvDpT0_(
	.param .u64 .ptr .align 1 _ZN6thrust24THRUST_300001_SM_1000_NS8cuda_cub4core6detail13_kernel_agentINS1_8__reduce11ReduceAgentIPN4cuda3std3__45tupleIJdlEEESC_SB_lNS1_9__extrema9arg_max_fIdl10comparatorEEEEJSC_SC_iSG_EEEvDpT0__param_0,
	.param .u64 .ptr .align 1 _ZN6thrust24THRUST_300001_SM_1000_NS8cuda_cub4core6detail13_kernel_agentINS1_8__reduce11ReduceAgentIPN4cuda3std3__45tupleIJdlEEESC_SB_lNS1_9__extrema9arg_max_fIdl10comparatorEEEEJSC_SC_iSG_EEEvDpT0__param_1,
	.param .u32 _ZN6thrust24THRUST_300001_SM_1000_NS8cuda_cub4core6detail13_kernel_agentINS1_8__reduce11ReduceAgentIPN4cuda3std3__45tupleIJdlEEESC_SB_lNS1_9__extrema9arg_max_fIdl10comparatorEEEEJSC_SC_iSG_EEEvDpT0__param_2,
	.param .align 1 .b8 _ZN6thrust24THRUST_300001_SM_1000_NS8cuda_cub4core6detail13_kernel_agentINS1_8__reduce11ReduceAgentIPN4cuda3std3__45tupleIJdlEEESC_SB_lNS1_9__extrema9arg_max_fIdl10comparatorEEEEJSC_SC_iSG_EEEvDpT0__param_3[1]
)
.maxntid 256
{
	.reg .pred 	%p<264>;
	.reg .b32 	%r<374>;
	.reg .b64 	%rd<509>;
	.reg .b64 	%fd<423>;

	ld.param.u64 	%rd236, [_ZN6thrust24THRUST_300001_SM_1000_NS8cuda_cub4core6detail13_kernel_agentINS1_8__reduce11ReduceAgentIPN4cuda3std3__45tupleIJdlEEESC_SB_lNS1_9__extrema9arg_max_fIdl10comparatorEEEEJSC_SC_iSG_EEEvDpT0__param_0];
	ld.param.u32 	%r29, [_ZN6thrust24THRUST_300001_SM_1000_NS8cuda_cub4core6detail13_kernel_agentINS1_8__reduce11ReduceAgentIPN4cuda3std3__45tupleIJdlEEESC_SB_lNS1_9__extrema9arg_max_fIdl10comparatorEEEEJSC_SC_iSG_EEEvDpT0__param_2];
	cvt.s64.s32 	%rd1, %r29;
	setp.eq.s32 	%p1, %r29, 0;
	@%p1 bra 	$L__BB9_234;
	setp.gt.s32 	%p2, %r29, 1279;
	@%p2 bra 	$L__BB9_121;
	mov.u32 	%r1, %tid.x;
	setp.ge.s32 	%p147, %r1, %r29;
	mov.f64 	%fd354, 0d0000000000000000;
	mov.b64 	%rd432, 0;
	mov.u32 	%r368, %r1;
	@%p147 bra 	$L__BB9_4;
	mul.wide.u32 	%rd376, %r1, 16;
	add.s64 	%rd373, %rd236, %rd376;
	// begin inline asm
	ld.global.nc.u64 %rd372, [%rd373];
	// end inline asm
	add.s64 	%rd375, %rd373, 8;
	// begin inline asm
	ld.global.nc.u64 %rd432, [%rd375];
	// end inline asm
	mov.b64 	%fd354, %rd372;
	add.s32 	%r368, %r1, 256;
$L__BB9_4:
	setp.ge.s32 	%p148, %r368, %r29;
	@%p148 bra 	$L__BB9_25;
	not.b32 	%r141, %r368;
	add.s32 	%r4, %r29, %r141;
	and.b32  	%r142, %r4, 768;
	setp.eq.s32 	%p149, %r142, 768;
	@%p149 bra 	$L__BB9_11;
	mul.wide.u32 	%rd378, %r368, 16;
	add.s64 	%rd423, %rd236, %rd378;
	shr.u32 	%r143, %r4, 8;
	add.s32 	%r144, %r143, 1;
	and.b32  	%r145, %r144, 3;
	neg.s32 	%r366, %r145;
$L__BB9_7:
	.pragma "nounroll";
	mov.u64 	%rd6, %rd432;
	mov.f64 	%fd3, %fd354;
	// begin inline asm
	ld.global.nc.u64 %rd379, [%rd423];
	// end inline asm
	add.s64 	%rd382, %rd423, 8;
	// begin inline asm
	ld.global.nc.u64 %rd381, [%rd382];
	// end inline asm
	mov.b64 	%fd4, %rd379;
	abs.f64 	%fd5, %fd3;
	abs.f64 	%fd6, %fd4;
	setp.lt.f64 	%p150, %fd5, %fd6;
	mov.u64 	%rd432, %rd381;
	mov.f64 	%fd354, %fd4;
	@%p150 bra 	$L__BB9_10;
	setp.lt.f64 	%p151, %fd6, %fd5;
	mov.u64 	%rd432, %rd6;
	mov.f64 	%fd354, %fd3;
	@%p151 bra 	$L__BB9_10;
	setp.lt.s64 	%p152, %rd6, %rd381;
	min.s64 	%rd432, %rd6, %rd381;
	selp.f64 	%fd354, %fd3, %fd4, %p152;
$L__BB9_10:
	add.s32 	%r368, %r368, 256;
	add.s64 	%rd423, %rd423, 4096;
	add.s32 	%r366, %r366, 1;
	setp.ne.s32 	%p153, %r366, 0;
	@%p153 bra 	$L__BB9_7;
$L__BB9_11:
	setp.lt.u32 	%p154, %r4, 768;
	@%p154 bra 	$L__BB9_25;
$L__BB9_12:
	mul.wide.s32 	%rd387, %r368, 16;
	add.s64 	%rd384, %rd236, %rd387;
	// begin inline asm
	ld.global.nc.u64 %rd383, [%rd384];
	// end inline asm
	add.s64 	%rd386, %rd384, 8;
	// begin inline asm
	ld.global.nc.u64 %rd385, [%rd386];
	// end inline asm
	mov.b64 	%fd12, %rd383;
	abs.f64 	%fd13, %fd354;
	abs.f64 	%fd14, %fd12;
	setp.lt.f64 	%p155, %fd13, %fd14;
	mov.u64 	%rd429, %rd385;
	mov.f64 	%fd351, %fd12;
	@%p155 bra 	$L__BB9_15;
	setp.lt.f64 	%p156, %fd14, %fd13;
	mov.u64 	%rd429, %rd432;
	mov.f64 	%fd351, %fd354;
	@%p156 bra 	$L__BB9_15;
	setp.lt.s64 	%p157, %rd432, %rd385;
	min.s64 	%rd429, %rd432, %rd385;
	selp.f64 	%fd351, %fd354, %fd12, %p157;
$L__BB9_15:
	add.s64 	%rd389, %rd384, 4096;
	// begin inline asm
	ld.global.nc.u64 %rd388, [%rd389];
	// end inline asm
	add.s64 	%rd391, %rd384, 4104;
	// begin inline asm
	ld.global.nc.u64 %rd390, [%rd391];
	// end inline asm
	mov.b64 	%fd17, %rd388;
	abs.f64 	%fd18, %fd351;
	abs.f64 	%fd19, %fd17;
	setp.lt.f64 	%p158, %fd18, %fd19;
	mov.u64 	%rd430, %rd390;
	mov.f64 	%fd352, %fd17;
	@%p158 bra 	$L__BB9_18;
	setp.lt.f64 	%p159, %fd19, %fd18;
	mov.u64 	%rd430, %rd429;
	mov.f64 	%fd352, %fd351;
	@%p159 bra 	$L__BB9_18;
	setp.lt.s64 	%p160, %rd429, %rd390;
	min.s64 	%rd430, %rd429, %rd390;
	selp.f64 	%fd352, %fd351, %fd17, %p160;
$L__BB9_18:
	add.s64 	%rd393, %rd384, 8192;
	// begin inline asm
	ld.global.nc.u64 %rd392, [%rd393];
	// end inline asm
	add.s64 	%rd395, %rd384, 8200;
	// begin inline asm
	ld.global.nc.u64 %rd394, [%rd395];
	// end inline asm
	mov.b64 	%fd22, %rd392;
	abs.f64 	%fd23, %fd352;
	abs.f64 	%fd24, %fd22;
	setp.lt.f64 	%p161, %fd23, %fd24;
	mov.u64 	%rd431, %rd394;
	mov.f64 	%fd353, %fd22;
	@%p161 bra 	$L__BB9_21;
	setp.lt.f64 	%p162, %fd24, %fd23;
	mov.u64 	%rd431, %rd430;
	mov.f64 	%fd353, %fd352;
	@%p162 bra 	$L__BB9_21;
	setp.lt.s64 	%p163, %rd430, %rd394;
	min.s64 	%rd431, %rd430, %rd394;
	selp.f64 	%fd353, %fd352, %fd22, %p163;
$L__BB9_21:
	add.s64 	%rd397, %rd384, 12288;
	// begin inline asm
	ld.global.nc.u64 %rd396, [%rd397];
	// end inline asm
	add.s64 	%rd399, %rd384, 12296;
	// begin inline asm
	ld.global.nc.u64 %rd398, [%rd399];
	// end inline asm
	mov.b64 	%fd27, %rd396;
	abs.f64 	%fd28, %fd353;
	abs.f64 	%fd29, %fd27;
	setp.lt.f64 	%p164, %fd28, %fd29;
	mov.u64 	%rd432, %rd398;
	mov.f64 	%fd354, %fd27;
	@%p164 bra 	$L__BB9_24;
	setp.lt.f64 	%p165, %fd29, %fd28;
	mov.u64 	%rd432, %rd431;
	mov.f64 	%fd354, %fd353;
	@%p165 bra 	$L__BB9_24;
	setp.lt.s64 	%p166, %rd431, %rd398;
	min.s64 	%rd432, %rd431, %rd398;
	selp.f64 	%fd354, %fd353, %fd27, %p166;
$L__BB9_24:
	add.s32 	%r368, %r368, 1024;
	setp.lt.s32 	%p167, %r368, %r29;
	@%p167 bra 	$L__BB9_12;
$L__BB9_25:
	setp.lt.s32 	%p168, %r29, 256;
	@%p168 bra 	$L__BB9_70;
	// begin inline asm
	mov.u32 %r259, %laneid;
	// end inline asm
	mov.b64 	%rd410, %fd354;
	mov.b64 	{%r261, %r266}, %rd410;
	mov.b32 	%r277, 1;
	mov.b32 	%r278, 31;
	mov.b32 	%r279, -1;
	// begin inline asm
	shfl.sync.down.b32 %r260, %r261, %r277, %r278, %r279;
	// end inline asm
	// begin inline asm
	shfl.sync.down.b32 %r265, %r266, %r277, %r278, %r279;
	// end inline asm
	mov.b64 	%rd411, {%r260, %r265};
	mov.b64 	%fd33, %rd411;
	mov.b64 	{%r271, %r276}, %rd432;
	// begin inline asm
	shfl.sync.down.b32 %r270, %r271, %r277, %r278, %r279;
	// end inline asm
	// begin inline asm
	shfl.sync.down.b32 %r275, %r276, %r277, %r278, %r279;
	// end inline asm
	mov.b64 	%rd28, {%r270, %r275};
	setp.gt.s32 	%p220, %r259, 30;
	mov.u64 	%rd434, %rd432;
	mov.f64 	%fd356, %fd354;
	@%p220 bra 	$L__BB9_30;
	abs.f64 	%fd34, %fd354;
	abs.f64 	%fd35, %fd33;
	setp.lt.f64 	%p221, %fd34, %fd35;
	mov.u64 	%rd434, %rd28;
	mov.f64 	%fd356, %fd33;
	@%p221 bra 	$L__BB9_30;
	setp.lt.f64 	%p222, %fd35, %fd34;
	mov.u64 	%rd434, %rd432;
	mov.f64 	%fd356, %fd354;
	@%p222 bra 	$L__BB9_30;
	setp.lt.s64 	%p223, %rd432, %rd28;
	min.s64 	%rd434, %rd432, %rd28;
	selp.f64 	%fd356, %fd354, %fd33, %p223;
$L__BB9_30:
	mov.b64 	%rd412, %fd356;
	mov.b64 	{%r281, %r286}, %rd412;
	mov.b32 	%r297, 2;
	mov.b32 	%r298, 31;
	mov.b32 	%r299, -1;
	// begin inline asm
	shfl.sync.down.b32 %r280, %r281, %r297, %r298, %r299;
	// end inline asm
	// begin inline asm
	shfl.sync.down.b32 %r285, %r286, %r297, %r298, %r299;
	// end inline asm
	mov.b64 	%rd413, {%r280, %r285};
	mov.b64 	%fd38, %rd413;
	mov.b64 	{%r291, %r296}, %rd434;
	// begin inline asm
	shfl.sync.down.b32 %r290, %r291, %r297, %r298, %r299;
	// end inline asm
	// begin inline asm
	shfl.sync.down.b32 %r295, %r296, %r297, %r298, %r299;
	// end inline asm
	mov.b64 	%rd31, {%r290, %r295};
	setp.gt.s32 	%p224, %r259, 29;
	mov.u64 	%rd435, %rd434;
	mov.f64 	%fd357, %fd356;
	@%p224 bra 	$L__BB9_34;
	abs.f64 	%fd39, %fd356;
	abs.f64 	%fd40, %fd38;
	setp.lt.f64 	%p225, %fd39, %fd40;
	mov.u64 	%rd435, %rd31;
	mov.f64 	%fd357, %fd38;
	@%p225 bra 	$L__BB9_34;
	setp.lt.f64 	%p226, %fd40, %fd39;
	mov.u64 	%rd435, %rd434;
	mov.f64 	%fd357, %fd356;
	@%p226 bra 	$L__BB9_34;
	setp.lt.s64 	%p227, %rd434, %rd31;
	min.s64 	%rd435, %rd434, %rd31;
	selp.f64 	%fd357, %fd356, %fd38, %p227;
$L__BB9_34:
	mov.b64 	%rd414, %fd357;
	mov.b64 	{%r301, %r306}, %rd414;
	mov.b32 	%r317, 4;
	mov.b32 	%r318, 31;
	mov.b32 	%r319, -1;
	// begin inline asm
	shfl.sync.down.b32 %r300, %r301, %r317, %r318, %r319;
	// end inline asm
	// begin inline asm
	shfl.sync.down.b32 %r305, %r306, %r317, %r318, %r319;
	// end inline asm
	mov.b64 	%rd415, {%r300, %r305};
	mov.b64 	%fd43, %rd415;
	mov.b64 	{%r311, %r316}, %rd435;
	// begin inline asm
	shfl.sync.down.b32 %r310, %r311, %r317, %r318, %r319;
	// end inline asm
	// begin inline asm
	shfl.sync.down.b32 %r315, %r316, %r317, %r318, %r319;
	// end inline asm
	mov.b64 	%rd34, {%r310, %r315};
	setp.gt.s32 	%p228, %r259, 27;
	mov.u64 	%rd436, %rd435;
	mov.f64 	%fd358, %fd357;
	@%p228 bra 	$L__BB9_38;
	abs.f64 	%fd44, %fd357;
	abs.f64 	%fd45, %fd43;
	setp.lt.f64 	%p229, %fd44, %fd45;
	mov.u64 	%rd436, %rd34;
	mov.f64 	%fd358, %fd43;
	@%p229 bra 	$L__BB9_38;
	setp.lt.f64 	%p230, %fd45, %fd44;
	mov.u64 	%rd436, %rd435;
	mov.f64 	%fd358, %fd357;
	@%p230 bra 	$L__BB9_38;
	setp.lt.s64 	%p231, %rd435, %rd34;
	min.s64 	%rd436, %rd435, %rd34;
	selp.f64 	%fd358, %fd357, %fd43, %p231;
$L__BB9_38:
	mov.b64 	%rd416, %fd358;
	mov.b64 	{%r321, %r326}, %rd416;
	mov.b32 	%r337, 8;
	mov.b32 	%r338, 31;
	mov.b32 	%r339, -1;
	// begin inline asm
	shfl.sync.down.b32 %r320, %r321, %r337, %r338, %r339;
	// end inline asm
	// begin inline asm
	shfl.sync.down.b32 %r325, %r326, %r337, %r338, %r339;
	// end inline asm
	mov.b64 	%rd417, {%r320, %r325};
	mov.b64 	%fd48, %rd417;
	mov.b64 	{%r331, %r336}, %rd436;
	// begin inline asm
	shfl.sync.down.b32 %r330, %r331, %r337, %r338, %r339;
	// end inline asm
	// begin inline asm
	shfl.sync.down.b32 %r335, %r336, %r337, %r338, %r339;
	// end inline asm
	mov.b64 	%rd37, {%r330, %r335};
	setp.gt.s32 	%p232, %r259, 23;
	mov.u64 	%rd437, %rd436;
	mov.f64 	%fd359, %fd358;
	@%p232 bra 	$L__BB9_42;
	abs.f64 	%fd49, %fd358;
	abs.f64 	%fd50, %fd48;
	setp.lt.f64 	%p233, %fd49, %fd50;
	mov.u64 	%rd437, %rd37;
	mov.f64 	%fd359, %fd48;
	@%p233 bra 	$L__BB9_42;
	setp.lt.f64 	%p234, %fd50, %fd49;
	mov.u64 	%rd437, %rd436;
	mov.f64 	%fd359, %fd358;
	@%p234 bra 	$L__BB9_42;
	setp.lt.s64 	%p235, %rd436, %rd37;
	min.s64 	%rd437, %rd436, %rd37;
	selp.f64 	%fd359, %fd358, %fd48, %p235;
$L__BB9_42:
	mov.b64 	%rd418, %fd359;
	mov.b64 	{%r341, %r346}, %rd418;
	mov.b32 	%r357, 16;
	mov.b32 	%r358, 31;
	mov.b32 	%r359, -1;
	// begin inline asm
	shfl.sync.down.b32 %r340, %r341, %r357, %r358, %r359;
	// end inline asm
	// begin inline asm
	shfl.sync.down.b32 %r345, %r346, %r357, %r358, %r359;
	// end inline asm
	mov.b64 	%rd419, {%r340, %r345};
	mov.b64 	%fd53, %rd419;
	mov.b64 	{%r351, %r356}, %rd437;
	// begin inline asm
	shfl.sync.down.b32 %r350, %r351, %r357, %r358, %r359;
	// end inline asm
	// begin inline asm
	shfl.sync.down.b32 %r355, %r356, %r357, %r358, %r359;
	// end inline asm
	mov.b64 	%rd40, {%r350, %r355};
	setp.gt.s32 	%p236, %r259, 15;
	mov.u64 	%rd508, %rd437;
	mov.f64 	%fd422, %fd359;
	@%p236 bra 	$L__BB9_46;
	abs.f64 	%fd54, %fd359;
	abs.f64 	%fd55, %fd53;
	setp.lt.f64 	%p237, %fd54, %fd55;
	mov.u64 	%rd508, %rd40;
	mov.f64 	%fd422, %fd53;
	@%p237 bra 	$L__BB9_46;
	setp.lt.f64 	%p238, %fd55, %fd54;
	mov.u64 	%rd508, %rd437;
	mov.f64 	%fd422, %fd359;
	@%p238 bra 	$L__BB9_46;
	setp.lt.s64 	%p239, %rd437, %rd40;
	min.s64 	%rd508, %rd437, %rd40;
	selp.f64 	%fd422, %fd359, %fd53, %p239;
$L__BB9_46:
	setp.ne.s32 	%p240, %r259, 0;
	@%p240 bra 	$L__BB9_48;
	shr.u32 	%r360, %r1, 1;
	and.b32  	%r361, %r360, 496;
	mov.u32 	%r362, _ZN6thrust24THRUST_300001_SM_1000_NS8cuda_cub4core6detail5shmemE;
	add.s32 	%r363, %r362, %r361;
	st.shared.f64 	[%r363+8], %fd422;
	st.shared.u64 	[%r363+16], %rd508;
$L__BB9_48:
	bar.sync 	0;
	setp.ne.s32 	%p241, %r1, 0;
	@%p241 bra 	$L__BB9_232;
	ld.shared.f64 	%fd58, [_ZN6thrust24THRUST_300001_SM_1000_NS8cuda_cub4core6detail5shmemE+24];
	ld.shared.u64 	%rd43, [_ZN6thrust24THRUST_300001_SM_1000_NS8cuda_cub4core6detail5shmemE+32];
	abs.f64 	%fd59, %fd422;
	abs.f64 	%fd60, %fd58;
	setp.lt.f64 	%p242, %fd59, %fd60;
	mov.u64 	%rd439, %rd43;
	mov.f64 	%fd361, %fd58;
	@%p242 bra 	$L__BB9_52;
	setp.lt.f64 	%p243, %fd60, %fd59;
	mov.u64 	%rd439, %rd508;
	mov.f64 	%fd361, %fd422;
	@%p243 bra 	$L__BB9_52;
	setp.lt.s64 	%p244, %rd508, %rd43;
	min.s64 	%rd439, %rd508, %rd43;
	selp.f64 	%fd361, %fd422, %fd58, %p244;
$L__BB9_52:
	ld.shared.f64 	%fd63, [_ZN6thrust24THRUST_300001_SM_1000_NS8cuda_cub4core6detail5shmemE+40];
	ld.shared.u64 	%rd46, [_ZN6thrust24THRUST_300001_SM_1000_NS8cuda_cub4core6detail5shmemE+48];
	abs.f64 	%fd64, %fd361;
	abs.f64 	%fd65, %fd63;
	setp.lt.f64 	%p245, %fd64, %fd65;
	mov.u64 	%rd440, %rd46;
	mov.f64 	%fd362, %fd63;
	@%p245 bra 	$L__BB9_55;
	setp.lt.f64 	%p246, %fd65, %fd64;
	mov.u64 	%rd440, %rd439;
	mov.f64 	%fd362, %fd361;
	@%p246 bra 	$L__BB9_55;
	setp.lt.s64 	%p247, %rd439, %rd46;
	min.s64 	%rd440, %rd439, %rd46;
	selp.f64 	%fd362, %fd361, %fd63, %p247;
$L__BB9_55:
	ld.shared.f64 	%fd68, [_ZN6thrust24THRUST_300001_SM_1000_NS8cuda_cub4core6detail5shmemE+56];
	ld.shared.u64 	%rd49, [_ZN6thrust24THRUST_300001_SM_1000_NS8cuda_cub4core6detail5shmemE+64];
	abs.f64 	%fd69, %fd362;
	abs.f64 	%fd70, %fd68;
	setp.lt.f64 	%p248, %fd69, %fd70;
	mov.u64 	%rd441, %rd49;
	mov.f64 	%fd363, %fd68;
	@%p248 bra 	$L__BB9_58;
	setp.lt.f64 	%p249, %fd70, %fd69;
	mov.u64 	%rd441, %rd440;
	mov.f64 	%fd363, %fd362;
	@%p249 bra 	$L__BB9_58;
	setp.lt.s64 	%p250, %rd440, %rd49;
	min.s64 	%rd441, %rd440, %rd49;
	selp.f64 	%fd363, %fd362, %fd68, %p250;
$L__BB9_58:
	ld.shared.f64 	%fd73, [_ZN6thrust24THRUST_300001_SM_1000_NS8cuda_cub4core6detail5shmemE+72];
	ld.shared.u64 	%rd52, [_ZN6thrust24THRUST_300001_SM_1000_NS8cuda_cub4core6detail5shmemE+80];
	abs.f64 	%fd74, %fd363;
	abs.f64 	%fd75, %fd73;
	setp.lt.f64 	%p251, %fd74, %fd75;
	mov.u64 	%rd442, %rd52;
	mov.f64 	%fd364, %fd73;
	@%p251 bra 	$L__BB9_61;
	setp.lt.f64 	%p252, %fd75, %fd74;
	mov.u64 	%rd442, %rd441;
	mov.f64 	%fd364, %fd363;
	@%p252 bra 	$L__BB9_61;
	setp.lt.s64 	%p253, %rd441, %rd52;
	min.s64 	%rd442, %rd441, %rd52;
	selp.f64 	%fd364, %fd363, %fd73, %p253;
$L__BB9_61:
	ld.shared.f64 	%fd78, [_ZN6thrust24THRUST_300001_SM_1000_NS8cuda_cub4core6detail5shmemE+88];
	ld.shared.u64 	%rd55, [_ZN6thrust24THRUST_300001_SM_1000_NS8cuda_cub4core6detail5shmemE+96];
	abs.f64 	%fd79, %fd364;
	abs.f64 	%fd80, %fd78;
	setp.lt.f64 	%p254, %fd79, %fd80;
	mov.u64 	%rd443, %rd55;
	mov.f64 	%fd365, %fd78;
	@%p254 bra 	$L__BB9_64;
	setp.lt.f64 	%p255, %fd80, %fd79;
	mov.u64 	%rd443, %rd442;
	mov.f64 	%fd365, %fd364;
	@%p255 bra 	$L__BB9_64;
	setp.lt.s64 	%p256, %rd442, %rd55;
	min.s64 	%rd443, %rd442, %rd55;
	selp.f64 	%fd365, %fd364, %fd78, %p256;
$L__BB9_64:
	ld.shared.f64 	%fd83, [_ZN6thrust24THRUST_300001_SM_1000_NS8cuda_cub4core6detail5shmemE+104];
	ld.shared.u64 	%rd58, [_ZN6thrust24THRUST_300001_SM_1000_NS8cuda_cub4core6detail5shmemE+112];
	abs.f64 	%fd84, %fd365;
	abs.f64 	%fd85, %fd83;
	setp.lt.f64 	%p257, %fd84, %fd85;
	mov.u64 	%rd444, %rd58;
	mov.f64 	%fd366, %fd83;
	@%p257 bra 	$L__BB9_67;
	setp.lt.f64 	%p258, %fd85, %fd84;
	mov.u64 	%rd444, %rd443;
	mov.f64 	%fd366, %fd365;
	@%p258 bra 	$L__BB9_67;
	setp.lt.s64 	%p259, %rd443, %rd58;
	min.s64 	%rd444, %rd443, %rd58;
	selp.f64 	%fd366, %fd365, %fd83, %p259;
$L__BB9_67:
	ld.shared.f64 	%fd88, [_ZN6thrust24THRUST_300001_SM_1000_NS8cuda_cub4core6detail5shmemE+120];
	ld.shared.u64 	%rd61, [_ZN6thrust24THRUST_300001_SM_1000_NS8cuda_cub4core6detail5shmemE+128];
	abs.f64 	%fd89, %fd366;
	abs.f64 	%fd90, %fd88;
	setp.lt.f64 	%p260, %fd89, %fd90;
	mov.u64 	%rd508, %rd61;
	mov.f64 	%fd422, %fd88;
	@%p260 bra 	$L__BB9_232;
	setp.lt.f64 	%p261, %fd90, %fd89;
	mov.u64 	%rd508, %rd444;
	mov.f64 	%fd422, %fd366;
	@%p261 bra 	$L__BB9_232;
	setp.lt.s64 	%p262, %rd444, %rd61;
	min.s64 	%rd508, %rd444, %rd61;
	selp.f64 	%fd422, %fd366, %fd88, %p262;
	bra.uni 	$L__BB9_232;
$L__BB9_70:
	// begin inline asm
	mov.u32 %r146, %laneid;
	// end inline asm
	and.b32  	%r167, %r1, 992;
	add.s32 	%r168, %r167, 32;
	setp.gt.s32 	%p169, %r168, %r29;
	not.b32 	%r169, %r167;
	add.s32 	%r170, %r29, %r169;
	selp.b32 	%r165, %r170, 31, %p169;
	mov.b64 	%rd400, %fd354;
	mov.b64 	{%r148, %r153}, %rd400;
	mov.b32 	%r164, 1;
	mov.b32 	%r166, -1;
	// begin inline asm
	shfl.sync.down.b32 %r147, %r148, %r164, %r165, %r166;
	// end inline asm
	// begin inline asm
	shfl.sync.down.b32 %r152, %r153, %r164, %r165, %r166;
	// end inline asm
	mov.b64 	%rd401, {%r147, %r152};
	mov.b64 	%fd92, %rd401;
	mov.b64 	{%r158, %r163}, %rd432;
	// begin inline asm
	shfl.sync.down.b32 %r157, %r158, %r164, %r165, %r166;
	// end inline asm
	// begin inline asm
	shfl.sync.down.b32 %r162, %r163, %r164, %r165, %r166;
	// end inline asm
	mov.b64 	%rd63, {%r157, %r162};
	setp.ge.s32 	%p170, %r146, %r165;
	mov.u64 	%rd445, %rd432;
	mov.f64 	%fd367, %fd354;
	@%p170 bra 	$L__BB9_74;
	abs.f64 	%fd93, %fd354;
	abs.f64 	%fd94, %fd92;
	setp.lt.f64 	%p171, %fd93, %fd94;
	mov.u64 	%rd445, %rd63;
	mov.f64 	%fd367, %fd92;
	@%p171 bra 	$L__BB9_74;
	setp.lt.f64 	%p172, %fd94, %fd93;
	mov.u64 	%rd445, %rd432;
	mov.f64 	%fd367, %fd354;
	@%p172 bra 	$L__BB9_74;
	setp.lt.s64 	%p173, %rd432, %rd63;
	min.s64 	%rd445, %rd432, %rd63;
	selp.f64 	%fd367, %fd354, %fd92, %p173;
$L__BB9_74:
	mov.b64 	%rd402, %fd367;
	mov.b64 	{%r172, %r177}, %rd402;
	mov.b32 	%r188, 2;
	mov.b32 	%r190, -1;
	// begin inline asm
	shfl.sync.down.b32 %r171, %r172, %r188, %r165, %r190;
	// end inline asm
	// begin inline asm
	shfl.sync.down.b32 %r176, %r177, %r188, %r165, %r190;
	// end inline asm
	mov.b64 	%rd403, {%r171, %r176};
	mov.b64 	%fd97, %rd403;
	mov.b64 	{%r182, %r187}, %rd445;
	// begin inline asm
	shfl.sync.down.b32 %r181, %r182, %r188, %r165, %r190;
	// end inline asm
	// begin inline asm
	shfl.sync.down.b32 %r186, %r187, %r188, %r165, %r190;
	// end inline asm
	mov.b64 	%rd66, {%r181, %r186};
	add.s32 	%r191, %r146, 2;
	setp.gt.s32 	%p174, %r191, %r165;
	mov.u64 	%rd446, %rd445;
	mov.f64 	%fd368, %fd367;
	@%p174 bra 	$L__BB9_78;
	abs.f64 	%fd98, %fd367;
	abs.f64 	%fd99, %fd97;
	setp.lt.f64 	%p175, %fd98, %fd99;
	mov.u64 	%rd446, %rd66;
	mov.f64 	%fd368, %fd97;
	@%p175 bra 	$L__BB9_78;
	setp.lt.f64 	%p176, %fd99, %fd98;
	mov.u64 	%rd446, %rd445;
	mov.f64 	%fd368, %fd367;
	@%p176 bra 	$L__BB9_78;
	setp.lt.s64 	%p177, %rd445, %rd66;
	min.s64 	%rd446, %rd445, %rd66;
	selp.f64 	%fd368, %fd367, %fd97, %p177;
$L__BB9_78:
	mov.b64 	%rd404, %fd368;
	mov.b64 	{%r193, %r198}, %rd404;
	mov.b32 	%r209, 4;
	mov.b32 	%r211, -1;
	// begin inline asm
	shfl.sync.down.b32 %r192, %r193, %r209, %r165, %r211;
	// end inline asm
	// begin inline asm
	shfl.sync.down.b32 %r197, %r198, %r209, %r165, %r211;
	// end inline asm
	mov.b64 	%rd405, {%r192, %r197};
	mov.b64 	%fd102, %rd405;
	mov.b64 	{%r203, %r208}, %rd446;
	// begin inline asm
	shfl.sync.down.b32 %r202, %r203, %r209, %r165, %r211;
	// end inline asm
	// begin inline asm
	shfl.sync.down.b32 %r207, %r208, %r209, %r165, %r211;
	// end inline asm
	mov.b64 	%rd69, {%r202, %r207};
	add.s32 	%r212, %r146, 4;
	setp.gt.s32 	%p178, %r212, %r165;
	mov.u64 	%rd447, %rd446;
	mov.f64 	%fd369, %fd368;
	@%p178 bra 	$L__BB9_82;
	abs.f64 	%fd103, %fd368;
	abs.f64 	%fd104, %fd102;
	setp.lt.f64 	%p179, %fd103, %fd104;
	mov.u64 	%rd447, %rd69;
	mov.f64 	%fd369, %fd102;
	@%p179 bra 	$L__BB9_82;
	setp.lt.f64 	%p180, %fd104, %fd103;
	mov.u64 	%rd447, %rd446;
	mov.f64 	%fd369, %fd368;
	@%p180 bra 	$L__BB9_82;
	setp.lt.s64 	%p181, %rd446, %rd69;
	min.s64 	%rd447, %rd446, %rd69;
	selp.f64 	%fd369, %fd368, %fd102, %p181;
$L__BB9_82:
	mov.b64 	%rd406, %fd369;
	mov.b64 	{%r214, %r219}, %rd406;
	mov.b32 	%r230, 8;
	mov.b32 	%r232, -1;
	// begin inline asm
	shfl.sync.down.b32 %r213, %r214, %r230, %r165, %r232;
	// end inline asm
	// begin inline asm
	shfl.sync.down.b32 %r218, %r219, %r230, %r165, %r232;
	// end inline asm
	mov.b64 	%rd407, {%r213, %r218};
	mov.b64 	%fd107, %rd407;
	mov.b64 	{%r224, %r229}, %rd447;
	// begin inline asm
	shfl.sync.down.b32 %r223, %r224, %r230, %r165, %r232;
	// end inline asm
	// begin inline asm
	shfl.sync.down.b32 %r228, %r229, %r230, %r165, %r232;
	// end inline asm
	mov.b64 	%rd72, {%r223, %r228};
	add.s32 	%r233, %r146, 8;
	setp.gt.s32 	%p182, %r233, %r165;
	mov.u64 	%rd448, %rd447;
	mov.f64 	%fd370, %fd369;
	@%p182 bra 	$L__BB9_86;
	abs.f64 	%fd108, %fd369;
	abs.f64 	%fd109, %fd107;
	setp.lt.f64 	%p183, %fd108, %fd109;
	mov.u64 	%rd448, %rd72;
	mov.f64 	%fd370, %fd107;
	@%p183 bra 	$L__BB9_86;
	setp.lt.f64 	%p184, %fd109, %fd108;
	mov.u64 	%rd448, %rd447;
	mov.f64 	%fd370, %fd369;
	@%p184 bra 	$L__BB9_86;
	setp.lt.s64 	%p185, %rd447, %rd72;
	min.s64 	%rd448, %rd447, %rd72;
	selp.f64 	%fd370, %fd369, %fd107, %p185;
$L__BB9_86:
	mov.b64 	%rd408, %fd370;
	mov.b64 	{%r235, %r240}, %rd408;
	mov.b32 	%r251, 16;
	mov.b32 	%r253, -1;
	// begin inline asm
	shfl.sync.down.b32 %r234, %r235, %r251, %r165, %r253;
	// end inline asm
	// begin inline asm
	shfl.sync.down.b32 %r239, %r240, %r251, %r165, %r253;
	// end inline asm
	mov.b64 	%rd409, {%r234, %r239};
	mov.b64 	%fd112, %rd409;
	mov.b64 	{%r245, %r250}, %rd448;
	// begin inline asm
	shfl.sync.down.b32 %r244, %r245, %r251, %r165, %r253;
	// end inline asm
	// begin inline asm
	shfl.sync.down.b32 %r249, %r250, %r251, %r165, %r253;
	// end inline asm
	mov.b64 	%rd75, {%r244, %r249};
	add.s32 	%r254, %r146, 16;
	setp.gt.s32 	%p186, %r254, %r165;
	mov.u64 	%rd508, %rd448;
	mov.f64 	%fd422, %fd370;
	@%p186 bra 	$L__BB9_90;
	abs.f64 	%fd113, %fd370;
	abs.f64 	%fd114, %fd112;
	setp.lt.f64 	%p187, %fd113, %fd114;
	mov.u64 	%rd508, %rd75;
	mov.f64 	%fd422, %fd112;
	@%p187 bra 	$L__BB9_90;
	setp.lt.f64 	%p188, %fd114, %fd113;
	mov.u64 	%rd508, %rd448;
	mov.f64 	%fd422, %fd370;
	@%p188 bra 	$L__BB9_90;
	setp.lt.s64 	%p189, %rd448, %rd75;
	min.s64 	%rd508, %rd448, %rd75;
	selp.f64 	%fd422, %fd370, %fd112, %p189;
$L__BB9_90:
	setp.ne.s32 	%p190, %r146, 0;
	@%p190 bra 	$L__BB9_92;
	shr.u32 	%r255, %r1, 1;
	and.b32  	%r256, %r255, 496;
	mov.u32 	%r257, _ZN6thrust24THRUST_300001_SM_1000_NS8cuda_cub4core6detail5shmemE;
	add.s32 	%r258, %r257, %r256;
	st.shared.f64 	[%r258+8], %fd422;
	st.shared.u64 	[%r258+16], %rd508;
$L__BB9_92:
	bar.sync 	0;
	setp.ne.s32 	%p191, %r1, 0;
	@%p191 bra 	$L__BB9_232;
	setp.lt.s32 	%p192, %r29, 33;
	mov.f64 	%fd372, %fd422;
	mov.u64 	%rd450, %rd508;
	@%p192 bra 	$L__BB9_97;
	ld.shared.f64 	%fd117, [_ZN6thrust24THRUST_300001_SM_1000_NS8cuda_cub4core6detail5shmemE+24];
	ld.shared.u64 	%rd78, [_ZN6thrust24THRUST_300001_SM_1000_NS8cuda_cub4core6detail5shmemE+32];
	abs.f64 	%fd118, %fd422;
	abs.f64 	%fd119, %fd117;
	setp.lt.f64 	%p193, %fd118, %fd119;
	mov.f64 	%fd372, %fd117;
	mov.u64 	%rd450, %rd78;
	@%p193 bra 	$L__BB9_97;
	setp.lt.f64 	%p194, %fd119, %fd118;
	mov.f64 	%fd372, %fd422;
	mov.u64 	%rd450, %rd508;
	@%p194 bra 	$L__BB9_97;
	setp.lt.s64 	%p195, %rd508, %rd78;
	min.s64 	%rd450, %rd508, %rd78;
	selp.f64 	%fd372, %fd422, %fd117, %p195;
$L__BB9_97:
	setp.lt.s32 	%p196, %r29, 65;
	mov.f64 	%fd373, %fd372;
	mov.u64 	%rd451, %rd450;
	@%p196 bra 	$L__BB9_101;
	ld.shared.f64 	%fd122, [_ZN6thrust24THRUST_300001_SM_1000_NS8cuda_cub4core6detail5shmemE+40];
	ld.shared.u64 	%rd81, [_ZN6thrust24THRUST_300001_SM_1000_NS8cuda_cub4core6detail5shmemE+48];
	abs.f64 	%fd123, %fd372;
	abs.f64 	%fd124, %fd122;
	setp.lt.f64 	%p197, %fd123, %fd124;
	mov.f64 	%fd373, %fd122;
	mov.u64 	%rd451, %rd81;
	@%p197 bra 	$L__BB9_101;
	setp.lt.f64 	%p198, %fd124, %fd123;
	mov.f64 	%fd373, %fd372;
	mov.u64 	%rd451, %rd450;
	@%p198 bra 	$L__BB9_101;
	setp.lt.s64 	%p199, %rd450, %rd81;
	min.s64 	%rd451, %rd450, %rd81;
	selp.f64 	%fd373, %fd372, %fd122, %p199;
$L__BB9_101:
	setp.lt.s32 	%p200, %r29, 97;
	mov.f64 	%fd374, %fd373;
	mov.u64 	%rd452, %rd451;
	@%p200 bra 	$L__BB9_105;
	ld.shared.f64 	%fd127, [_ZN6thrust24THRUST_300001_SM_1000_NS8cuda_cub4core6detail5shmemE+56];
	ld.shared.u64 	%rd84, [_ZN6thrust24THRUST_300001_SM_1000_NS8cuda_cub4core6detail5shmemE+64];
	abs.f64 	%fd128, %fd373;
	abs.f64 	%fd129, %fd127;
	setp.lt.f64 	%p201, %fd128, %fd129;
	mov.f64 	%fd374, %fd127;
	mov.u64 	%rd452, %rd84;
	@%p201 bra 	$L__BB9_105;
	setp.lt.f64 	%p202, %fd129, %fd128;
	mov.f64 	%fd374, %fd373;
	mov.u64 	%rd452, %rd451;
	@%p202 bra 	$L__BB9_105;
	setp.lt.s64 	%p203, %rd451, %rd84;
	min.s64 	%rd452, %rd451, %rd84;
	selp.f64 	%fd374, %fd373, %fd127, %p203;
$L__BB9_105:
	setp.lt.s32 	%p204, %r29, 129;
	mov.f64 	%fd375, %fd374;
	mov.u64 	%rd453, %rd452;
	@%p204 bra 	$L__BB9_109;
	ld.shared.f64 	%fd132, [_ZN6thrust24THRUST_300001_SM_1000_NS8cuda_cub4core6detail5shmemE+72];
	ld.shared.u64 	%rd87, [_ZN6thrust24THRUST_300001_SM_1000_NS8cuda_cub4core6detail5shmemE+80];
	abs.f64 	%fd133, %fd374;
	abs.f64 	%fd134, %fd132;
	setp.lt.f64 	%p205, %fd133, %fd134;
	mov.f64 	%fd375, %fd132;
	mov.u64 	%rd453, %rd87;
	@%p205 bra 	$L__BB9_109;
	setp.lt.f64 	%p206, %fd134, %fd133;
	mov.f64 	%fd375, %fd374;
	mov.u64 	%rd453, %rd452;
	@%p206 bra 	$L__BB9_109;
	setp.lt.s64 	%p207, %rd452, %rd87;
	min.s64 	%rd453, %rd452, %rd87;
	selp.f64 	%fd375, %fd374, %fd132, %p207;
$L__BB9_109:
	setp.lt.s32 	%p208, %r29, 161;
	mov.f64 	%fd376, %fd375;
	mov.u64 	%rd454, %rd453;
	@%p208 bra 	$L__BB9_113;
	ld.shared.f64 	%fd137, [_ZN6thrust24THRUST_300001_SM_1000_NS8cuda_cub4core6detail5shmemE+88];
	ld.shared.u64 	%rd90, [_ZN6thrust24THRUST_300001_SM_1000_NS8cuda_cub4core6detail5shmemE+96];
	abs.f64 	%fd138, %fd375;
	abs.f64 	%fd139, %fd137;
	setp.lt.f64 	%p209, %fd138, %fd139;
	mov.f64 	%fd376, %fd137;
	mov.u64 	%rd454, %rd90;
	@%p209 bra 	$L__BB9_113;
	setp.lt.f64 	%p210, %fd139, %fd138;
	mov.f64 	%fd376, %fd375;
	mov.u64 	%rd454, %rd453;
	@%p210 bra 	$L__BB9_113;
	setp.lt.s64 	%p211, %rd453, %rd90;
	min.s64 	%rd454, %rd453, %rd90;
	selp.f64 	%fd376, %fd375, %fd137, %p211;
$L__BB9_113:
	setp.lt.s32 	%p212, %r29, 193;
	mov.f64 	%fd377, %fd376;
	mov.u64 	%rd455, %rd454;
	@%p212 bra 	$L__BB9_117;
	ld.shared.f64 	%fd142, [_ZN6thrust24THRUST_300001_SM_1000_NS8cuda_cub4core6detail5shmemE+104];
	ld.shared.u64 	%rd93, [_ZN6thrust24THRUST_300001_SM_1000_NS8cuda_cub4core6detail5shmemE+112];
	abs.f64 	%fd143, %fd376;
	abs.f64 	%fd144, %fd142;
	setp.lt.f64 	%p213, %fd143, %fd144;
	mov.f64 	%fd377, %fd142;
	mov.u64 	%rd455, %rd93;
	@%p213 bra 	$L__BB9_117;
	setp.lt.f64 	%p214, %fd144, %fd143;
	mov.f64 	%fd377, %fd376;
	mov.u64 	%rd455, %rd454;
	@%p214 bra 	$L__BB9_117;
	setp.lt.s64 	%p215, %rd454, %rd93;
	min.s64 	%rd455, %rd454, %rd93;
	selp.f64 	%fd377, %fd376, %fd142, %p215;
$L__BB9_117:
	setp.lt.s32 	%p216, %r29, 225;
	mov.u64 	%rd508, %rd455;
	mov.f64 	%fd422, %fd377;
	@%p216 bra 	$L__BB9_232;
	ld.shared.f64 	%fd147, [_ZN6thrust24THRUST_300001_SM_1000_NS8cuda_cub4core6detail5shmemE+120];
	ld.shared.u64 	%rd96, [_ZN6thrust24THRUST_300001_SM_1000_NS8cuda_cub4core6detail5shmemE+128];
	abs.f64 	%fd148, %fd377;
	abs.f64 	%fd149, %fd147;
	setp.lt.f64 	%p217, %fd148, %fd149;
	mov.u64 	%rd508, %rd96;
	mov.f64 	%fd422, %fd147;
	@%p217 bra 	$L__BB9_232;
	setp.lt.f64 	%p218, %fd149, %fd148;
	mov.u64 	%rd508, %rd455;
	mov.f64 	%fd422, %fd377;
	@%p218 bra 	$L__BB9_232;
	setp.lt.s64 	%p219, %rd455, %rd96;
	min.s64 	%rd508, %rd455, %rd96;
	selp.f64 	%fd422, %fd377, %fd147, %p219;
	bra.uni 	$L__BB9_232;
$L__BB9_121:
	mov.u32 	%r16, %tid.x;
	cvt.u64.u32 	%rd98, %r16;
	mul.wide.u32 	%rd258, %r16, 16;
	add.s64 	%rd239, %rd236, %rd258;
	// begin inline asm
	ld.global.nc.u64 %rd238, [%rd239];
	// end inline asm
	add.s64 	%rd241, %rd239, 8;
	// begin inline asm
	ld.global.nc.u64 %rd240, [%rd241];
	// end inline asm
	mov.b64 	%fd151, %rd238;
	add.s64 	%rd243, %rd239, 4096;
	// begin inline asm
	ld.global.nc.u64 %rd242, [%rd243];
	// end inline asm
	add.s64 	%rd245, %rd239, 4104;
	// begin inline asm
	ld.global.nc.u64 %rd456, [%rd245];
	// end inline asm
	mov.b64 	%fd378, %rd242;
	add.s64 	%rd247, %rd239, 8192;
	// begin inline asm
	ld.global.nc.u64 %rd246, [%rd247];
	// end inline asm
	add.s64 	%rd249, %rd239, 8200;
	// begin inline asm
	ld.global.nc.u64 %rd457, [%rd249];
	// end inline asm
	mov.b64 	%fd379, %rd246;
	add.s64 	%rd251, %rd239, 12288;
	// begin inline asm
	ld.global.nc.u64 %rd250, [%rd251];
	// end inline asm
	add.s64 	%rd253, %rd239, 12296;
	// begin inline asm
	ld.global.nc.u64 %rd458, [%rd253];
	// end inline asm
	mov.b64 	%fd380, %rd250;
	add.s64 	%rd255, %rd239, 16384;
	// begin inline asm
	ld.global.nc.u64 %rd254, [%rd255];
	// end inline asm
	add.s64 	%rd257, %rd239, 16392;
	// begin inline asm
	ld.global.nc.u64 %rd495, [%rd257];
	// end inline asm
	mov.b64 	%fd409, %rd254;
	abs.f64 	%fd156, %fd151;
	abs.f64 	%fd157, %fd378;
	setp.lt.f64 	%p3, %fd156, %fd157;
	@%p3 bra 	$L__BB9_123;
	setp.lt.f64 	%p4, %fd157, %fd156;
	setp.lt.s64 	%p5, %rd240, %rd456;
	or.pred  	%p6, %p4, %p5;
	selp.b64 	%rd456, %rd240, %rd456, %p6;
	selp.f64 	%fd378, %fd151, %fd378, %p6;
$L__BB9_123:
	abs.f64 	%fd160, %fd378;
	abs.f64 	%fd161, %fd379;
	setp.lt.f64 	%p7, %fd160, %fd161;
	@%p7 bra 	$L__BB9_125;
	setp.lt.f64 	%p8, %fd161, %fd160;
	setp.lt.s64 	%p9, %rd456, %rd457;
	or.pred  	%p10, %p8, %p9;
	selp.b64 	%rd457, %rd456, %rd457, %p10;
	selp.f64 	%fd379, %fd378, %fd379, %p10;
$L__BB9_125:
	abs.f64 	%fd164, %fd379;
	abs.f64 	%fd165, %fd380;
	setp.lt.f64 	%p11, %fd164, %fd165;
	@%p11 bra 	$L__BB9_127;
	setp.lt.f64 	%p12, %fd165, %fd164;
	setp.lt.s64 	%p13, %rd457, %rd458;
	or.pred  	%p14, %p12, %p13;
	selp.b64 	%rd458, %rd457, %rd458, %p14;
	selp.f64 	%fd380, %fd379, %fd380, %p14;
$L__BB9_127:
	abs.f64 	%fd168, %fd380;
	abs.f64 	%fd169, %fd409;
	setp.lt.f64 	%p15, %fd168, %fd169;
	@%p15 bra 	$L__BB9_129;
	setp.lt.f64 	%p16, %fd169, %fd168;
	setp.lt.s64 	%p17, %rd458, %rd495;
	or.pred  	%p18, %p16, %p17;
	selp.b64 	%rd495, %rd458, %rd495, %p18;
	selp.f64 	%fd409, %fd380, %fd409, %p18;
$L__BB9_129:
	setp.lt.u32 	%p19, %r29, 2560;
	mov.b64 	%rd474, 1280;
	@%p19 bra 	$L__BB9_165;
	add.s64 	%rd262, %rd1, -2560;
	mul.hi.u64 	%rd263, %rd262, -3689348814741910323;
	shr.u64 	%rd112, %rd263, 10;
	setp.lt.u64 	%p20, %rd262, 1280;
	mov.b64 	%rd474, 1280;
	@%p20 bra 	$L__BB9_153;
	add.s64 	%rd265, %rd112, 1;
	and.b64  	%rd460, %rd265, 36028797018963966;
	shl.b64 	%rd266, %rd98, 4;
	add.s64 	%rd267, %rd266, %rd236;
	add.s64 	%rd461, %rd267, 57352;
	mov.b64 	%rd474, 1280;
$L__BB9_132:
	add.s64 	%rd269, %rd461, -36872;
	// begin inline asm
	ld.global.nc.u64 %rd268, [%rd269];
	// end inline asm
	add.s64 	%rd271, %rd461, -36864;
	// begin inline asm
	ld.global.nc.u64 %rd464, [%rd271];
	// end inline asm
	mov.b64 	%fd383, %rd268;
	add.s64 	%rd273, %rd461, -32776;
	// begin inline asm
	ld.global.nc.u64 %rd272, [%rd273];
	// end inline asm
	add.s64 	%rd275, %rd461, -32768;
	// begin inline asm
	ld.global.nc.u64 %rd465, [%rd275];
	// end inline asm
	mov.b64 	%fd384, %rd272;
	add.s64 	%rd277, %rd461, -28680;
	// begin inline asm
	ld.global.nc.u64 %rd276, [%rd277];
	// end inline asm
	add.s64 	%rd279, %rd461, -28672;
	// begin inline asm
	ld.global.nc.u64 %rd466, [%rd279];
	// end inline asm
	mov.b64 	%fd385, %rd276;
	add.s64 	%rd281, %rd461, -24584;
	// begin inline asm
	ld.global.nc.u64 %rd280, [%rd281];
	// end inline asm
	add.s64 	%rd283, %rd461, -24576;
	// begin inline asm
	ld.global.nc.u64 %rd467, [%rd283];
	// end inline asm
	mov.b64 	%fd386, %rd280;
	add.s64 	%rd285, %rd461, -20488;
	// begin inline asm
	ld.global.nc.u64 %rd284, [%rd285];
	// end inline asm
	add.s64 	%rd287, %rd461, -20480;
	// begin inline asm
	ld.global.nc.u64 %rd468, [%rd287];
	// end inline asm
	mov.b64 	%fd387, %rd284;
	abs.f64 	%fd178, %fd409;
	abs.f64 	%fd179, %fd383;
	setp.lt.f64 	%p21, %fd178, %fd179;
	@%p21 bra 	$L__BB9_134;
	setp.lt.f64 	%p22, %fd179, %fd178;
	setp.lt.s64 	%p23, %rd495, %rd464;
	or.pred  	%p24, %p22, %p23;
	selp.b64 	%rd464, %rd495, %rd464, %p24;
	selp.f64 	%fd383, %fd409, %fd383, %p24;
$L__BB9_134:
	abs.f64 	%fd182, %fd383;
	abs.f64 	%fd183, %fd384;
	setp.lt.f64 	%p25, %fd182, %fd183;
	@%p25 bra 	$L__BB9_136;
	setp.lt.f64 	%p26, %fd183, %fd182;
	setp.lt.s64 	%p27, %rd464, %rd465;
	or.pred  	%p28, %p26, %p27;
	selp.b64 	%rd465, %rd464, %rd465, %p28;
	selp.f64 	%fd384, %fd383, %fd384, %p28;
$L__BB9_136:
	abs.f64 	%fd186, %fd384;
	abs.f64 	%fd187, %fd385;
	setp.lt.f64 	%p29, %fd186, %fd187;
	@%p29 bra 	$L__BB9_138;
	setp.lt.f64 	%p30, %fd187, %fd186;
	setp.lt.s64 	%p31, %rd465, %rd466;
	or.pred  	%p32, %p30, %p31;
	selp.b64 	%rd466, %rd465, %rd466, %p32;
	selp.f64 	%fd385, %fd384, %fd385, %p32;
$L__BB9_138:
	abs.f64 	%fd190, %fd385;
	abs.f64 	%fd191, %fd386;
	setp.lt.f64 	%p33, %fd190, %fd191;
	@%p33 bra 	$L__BB9_140;
	setp.lt.f64 	%p34, %fd191, %fd190;
	setp.lt.s64 	%p35, %rd466, %rd467;
	or.pred  	%p36, %p34, %p35;
	selp.b64 	%rd467, %rd466, %rd467, %p36;
	selp.f64 	%fd386, %fd385, %fd386, %p36;
$L__BB9_140:
	abs.f64 	%fd194, %fd386;
	abs.f64 	%fd195, %fd387;
	setp.lt.f64 	%p37, %fd194, %fd195;
	@%p37 bra 	$L__BB9_142;
	setp.lt.f64 	%p38, %fd195, %fd194;
	setp.lt.s64 	%p39, %rd467, %rd468;
	or.pred  	%p40, %p38, %p39;
	selp.b64 	%rd468, %rd467, %rd468, %p40;
	selp.f64 	%fd387, %fd386, %fd387, %p40;
$L__BB9_142:
	add.s64 	%rd289, %rd461, -16392;
	// begin inline asm
	ld.global.nc.u64 %rd288, [%rd289];
	// end inline asm
	add.s64 	%rd291, %rd461, -16384;
	// begin inline asm
	ld.global.nc.u64 %rd469, [%rd291];
	// end inline asm
	mov.b64 	%fd388, %rd288;
	add.s64 	%rd293, %rd461, -12296;
	// begin inline asm
	ld.global.nc.u64 %rd292, [%rd293];
	// end inline asm
	add.s64 	%rd295, %rd461, -12288;
	// begin inline asm
	ld.global.nc.u64 %rd470, [%rd295];
	// end inline asm
	mov.b64 	%fd389, %rd292;
	add.s64 	%rd297, %rd461, -8200;
	// begin inline asm
	ld.global.nc.u64 %rd296, [%rd297];
	// end inline asm
	add.s64 	%rd299, %rd461, -8192;
	// begin inline asm
	ld.global.nc.u64 %rd471, [%rd299];
	// end inline asm
	mov.b64 	%fd390, %rd296;
	add.s64 	%rd301, %rd461, -4104;
	// begin inline asm
	ld.global.nc.u64 %rd300, [%rd301];
	// end inline asm
	add.s64 	%rd303, %rd461, -4096;
	// begin inline asm
	ld.global.nc.u64 %rd472, [%rd303];
	// end inline asm
	mov.b64 	%fd391, %rd300;
	add.s64 	%rd305, %rd461, -8;
	// begin inline asm
	ld.global.nc.u64 %rd304, [%rd305];
	// end inline asm
	// begin inline asm
	ld.global.nc.u64 %rd495, [%rd461];
	// end inline asm
	mov.b64 	%fd409, %rd304;
	abs.f64 	%fd203, %fd387;
	abs.f64 	%fd204, %fd388;
	setp.lt.f64 	%p41, %fd203, %fd204;
	@%p41 bra 	$L__BB9_144;
	setp.lt.f64 	%p42, %fd204, %fd203;
	setp.lt.s64 	%p43, %rd468, %rd469;
	or.pred  	%p44, %p42, %p43;
	selp.b64 	%rd469, %rd468, %rd469, %p44;
	selp.f64 	%fd388, %fd387, %fd388, %p44;
$L__BB9_144:
	abs.f64 	%fd207, %fd388;
	abs.f64 	%fd208, %fd389;
	setp.lt.f64 	%p45, %fd207, %fd208;
	@%p45 bra 	$L__BB9_146;
	setp.lt.f64 	%p46, %fd208, %fd207;
	setp.lt.s64 	%p47, %rd469, %rd470;
	or.pred  	%p48, %p46, %p47;
	selp.b64 	%rd470, %rd469, %rd470, %p48;
	selp.f64 	%fd389, %fd388, %fd389, %p48;
$L__BB9_146:
	abs.f64 	%fd211, %fd389;
	abs.f64 	%fd212, %fd390;
	setp.lt.f64 	%p49, %fd211, %fd212;
	@%p49 bra 	$L__BB9_148;
	setp.lt.f64 	%p50, %fd212, %fd211;
	setp.lt.s64 	%p51, %rd470, %rd471;
	or.pred  	%p52, %p50, %p51;
	selp.b64 	%rd471, %rd470, %rd471, %p52;
	selp.f64 	%fd390, %fd389, %fd390, %p52;
$L__BB9_148:
	abs.f64 	%fd215, %fd390;
	abs.f64 	%fd216, %fd391;
	setp.lt.f64 	%p53, %fd215, %fd216;
	@%p53 bra 	$L__BB9_150;
	setp.lt.f64 	%p54, %fd216, %fd215;
	setp.lt.s64 	%p55, %rd471, %rd472;
	or.pred  	%p56, %p54, %p55;
	selp.b64 	%rd472, %rd471, %rd472, %p56;
	selp.f64 	%fd391, %fd390, %fd391, %p56;
$L__BB9_150:
	abs.f64 	%fd219, %fd391;
	abs.f64 	%fd220, %fd409;
	setp.lt.f64 	%p57, %fd219, %fd220;
	@%p57 bra 	$L__BB9_152;
	setp.lt.f64 	%p58, %fd220, %fd219;
	setp.lt.s64 	%p59, %rd472, %rd495;
	or.pred  	%p60, %p58, %p59;
	selp.b64 	%rd495, %rd472, %rd495, %p60;
	selp.f64 	%fd409, %fd391, %fd409, %p60;
$L__BB9_152:
	add.s64 	%rd474, %rd474, 2560;
	add.s64 	%rd461, %rd461, 40960;
	add.s64 	%rd460, %rd460, -2;
	setp.ne.s64 	%p61, %rd460, 0;
	@%p61 bra 	$L__BB9_132;
$L__BB9_153:
	and.b64  	%rd308, %rd112, 1;
	setp.eq.b64 	%p62, %rd308, 1;
	@%p62 bra 	$L__BB9_165;
	shl.b64 	%rd329, %rd474, 4;
	mul.wide.u32 	%rd330, %r16, 16;
	add.s64 	%rd331, %rd236, %rd330;
	add.s64 	%rd310, %rd331, %rd329;
	// begin inline asm
	ld.global.nc.u64 %rd309, [%rd310];
	// end inline asm
	add.s64 	%rd312, %rd310, 8;
	// begin inline asm
	ld.global.nc.u64 %rd478, [%rd312];
	// end inline asm
	mov.b64 	%fd395, %rd309;
	add.s64 	%rd314, %rd310, 4096;
	// begin inline asm
	ld.global.nc.u64 %rd313, [%rd314];
	// end inline asm
	add.s64 	%rd316, %rd310, 4104;
	// begin inline asm
	ld.global.nc.u64 %rd479, [%rd316];
	// end inline asm
	mov.b64 	%fd396, %rd313;
	add.s64 	%rd318, %rd310, 8192;
	// begin inline asm
	ld.global.nc.u64 %rd317, [%rd318];
	// end inline asm
	add.s64 	%rd320, %rd310, 8200;
	// begin inline asm
	ld.global.nc.u64 %rd480, [%rd320];
	// end inline asm
	mov.b64 	%fd397, %rd317;
	add.s64 	%rd322, %rd310, 12288;
	// begin inline asm
	ld.global.nc.u64 %rd321, [%rd322];
	// end inline asm
	add.s64 	%rd324, %rd310, 12296;
	// begin inline asm
	ld.global.nc.u64 %rd481, [%rd324];
	// end inline asm
	mov.b64 	%fd398, %rd321;
	add.s64 	%rd326, %rd310, 16384;
	// begin inline asm
	ld.global.nc.u64 %rd325, [%rd326];
	// end inline asm
	add.s64 	%rd328, %rd310, 16392;
	// begin inline asm
	ld.global.nc.u64 %rd482, [%rd328];
	// end inline asm
	mov.b64 	%fd399, %rd325;
	abs.f64 	%fd230, %fd409;
	abs.f64 	%fd231, %fd395;
	setp.lt.f64 	%p63, %fd230, %fd231;
	@%p63 bra 	$L__BB9_156;
	setp.lt.f64 	%p64, %fd231, %fd230;
	setp.lt.s64 	%p65, %rd495, %rd478;
	or.pred  	%p66, %p64, %p65;
	selp.b64 	%rd478, %rd495, %rd478, %p66;
	selp.f64 	%fd395, %fd409, %fd395, %p66;
$L__BB9_156:
	abs.f64 	%fd234, %fd395;
	abs.f64 	%fd235, %fd396;
	setp.lt.f64 	%p67, %fd234, %fd235;
	@%p67 bra 	$L__BB9_158;
	setp.lt.f64 	%p68, %fd235, %fd234;
	setp.lt.s64 	%p69, %rd478, %rd479;
	or.pred  	%p70, %p68, %p69;
	selp.b64 	%rd479, %rd478, %rd479, %p70;
	selp.f64 	%fd396, %fd395, %fd396, %p70;
$L__BB9_158:
	abs.f64 	%fd238, %fd396;
	abs.f64 	%fd239, %fd397;
	setp.lt.f64 	%p71, %fd238, %fd239;
	@%p71 bra 	$L__BB9_160;
	setp.lt.f64 	%p72, %fd239, %fd238;
	setp.lt.s64 	%p73, %rd479, %rd480;
	or.pred  	%p74, %p72, %p73;
	selp.b64 	%rd480, %rd479, %rd480, %p74;
	selp.f64 	%fd397, %fd396, %fd397, %p74;
$L__BB9_160:
	abs.f64 	%fd242, %fd397;
	abs.f64 	%fd243, %fd398;
	setp.lt.f64 	%p75, %fd242, %fd243;
	@%p75 bra 	$L__BB9_162;
	setp.lt.f64 	%p76, %fd243, %fd242;
	setp.lt.s64 	%p77, %rd480, %rd481;
	or.pred  	%p78, %p76, %p77;
	selp.b64 	%rd481, %rd480, %rd481, %p78;
	selp.f64 	%fd398, %fd397, %fd398, %p78;
$L__BB9_162:
	abs.f64 	%fd246, %fd398;
	abs.f64 	%fd247, %fd399;
	setp.lt.f64 	%p79, %fd246, %fd247;
	@%p79 bra 	$L__BB9_164;
	setp.lt.f64 	%p80, %fd247, %fd246;
	setp.lt.s64 	%p81, %rd481, %rd482;
	or.pred  	%p82, %p80, %p81;
	selp.b64 	%rd482, %rd481, %rd482, %p82;
	selp.f64 	%fd399, %fd398, %fd399, %p82;
$L__BB9_164:
	add.s64 	%rd474, %rd474, 1280;
	mov.u64 	%rd495, %rd482;
	mov.f64 	%fd409, %fd399;
$L__BB9_165:
	cvt.s64.s32 	%rd332, %r29;
	setp.ge.s64 	%p83, %rd474, %rd332;
	@%p83 bra 	$L__BB9_188;
	cvt.u32.u64 	%r17, %rd474;
	sub.s32 	%r18, %r29, %r17;
	setp.ge.s32 	%p84, %r16, %r18;
	@%p84 bra 	$L__BB9_188;
	not.b32 	%r30, %r16;
	add.s32 	%r31, %r29, %r30;
	sub.s32 	%r19, %r31, %r17;
	and.b32  	%r32, %r19, 768;
	setp.eq.s32 	%p85, %r32, 768;
	mov.u32 	%r372, %r16;
	@%p85 bra 	$L__BB9_173;
	cvt.u64.u32 	%rd334, %r16;
	add.s64 	%rd335, %rd474, %rd334;
	shl.b64 	%rd336, %rd335, 4;
	add.s64 	%rd485, %rd236, %rd336;
	shr.u32 	%r33, %r19, 8;
	add.s32 	%r34, %r33, 1;
	and.b32  	%r35, %r34, 3;
	neg.s32 	%r370, %r35;
	mov.u32 	%r372, %r16;
$L__BB9_169:
	.pragma "nounroll";
	mov.u64 	%rd176, %rd495;
	mov.f64 	%fd251, %fd409;
	// begin inline asm
	ld.global.nc.u64 %rd337, [%rd485];
	// end inline asm
	add.s64 	%rd340, %rd485, 8;
	// begin inline asm
	ld.global.nc.u64 %rd339, [%rd340];
	// end inline asm
	mov.b64 	%fd252, %rd337;
	abs.f64 	%fd253, %fd251;
	abs.f64 	%fd254, %fd252;
	setp.lt.f64 	%p86, %fd253, %fd254;
	mov.f64 	%fd409, %fd252;
	mov.u64 	%rd495, %rd339;
	@%p86 bra 	$L__BB9_172;
	setp.lt.f64 	%p87, %fd254, %fd253;
	mov.f64 	%fd409, %fd251;
	mov.u64 	%rd495, %rd176;
	@%p87 bra 	$L__BB9_172;
	setp.lt.s64 	%p88, %rd176, %rd339;
	selp.f64 	%fd409, %fd251, %fd252, %p88;
	min.s64 	%rd495, %rd176, %rd339;
$L__BB9_172:
	add.s32 	%r372, %r372, 256;
	add.s64 	%rd485, %rd485, 4096;
	add.s32 	%r370, %r370, 1;
	setp.ne.s32 	%p89, %r370, 0;
	@%p89 bra 	$L__BB9_169;
$L__BB9_173:
	setp.lt.u32 	%p90, %r19, 768;
	@%p90 bra 	$L__BB9_188;
	cvt.u64.u32 	%rd341, %r372;
	add.s64 	%rd342, %rd474, %rd341;
	shl.b64 	%rd343, %rd342, 4;
	add.s64 	%rd344, %rd343, %rd236;
	add.s64 	%rd490, %rd344, 12296;
$L__BB9_175:
	add.s64 	%rd346, %rd490, -12296;
	// begin inline asm
	ld.global.nc.u64 %rd345, [%rd346];
	// end inline asm
	add.s64 	%rd348, %rd490, -12288;
	// begin inline asm
	ld.global.nc.u64 %rd347, [%rd348];
	// end inline asm
	mov.b64 	%fd260, %rd345;
	abs.f64 	%fd261, %fd409;
	abs.f64 	%fd262, %fd260;
	setp.lt.f64 	%p91, %fd261, %fd262;
	mov.f64 	%fd406, %fd260;
	mov.u64 	%rd492, %rd347;
	@%p91 bra 	$L__BB9_178;
	setp.lt.f64 	%p92, %fd262, %fd261;
	mov.f64 	%fd406, %fd409;
	mov.u64 	%rd492, %rd495;
	@%p92 bra 	$L__BB9_178;
	setp.lt.s64 	%p93, %rd495, %rd347;
	selp.f64 	%fd406, %fd409, %fd260, %p93;
	min.s64 	%rd492, %rd495, %rd347;
$L__BB9_178:
	add.s64 	%rd350, %rd490, -8200;
	// begin inline asm
	ld.global.nc.u64 %rd349, [%rd350];
	// end inline asm
	add.s64 	%rd352, %rd490, -8192;
	// begin inline asm
	ld.global.nc.u64 %rd351, [%rd352];
	// end inline asm
	mov.b64 	%fd265, %rd349;
	abs.f64 	%fd266, %fd406;
	abs.f64 	%fd267, %fd265;
	setp.lt.f64 	%p94, %fd266, %fd267;
	mov.f64 	%fd407, %fd265;
	mov.u64 	%rd493, %rd351;
	@%p94 bra 	$L__BB9_181;
	setp.lt.f64 	%p95, %fd267, %fd266;
	mov.f64 	%fd407, %fd406;
	mov.u64 	%rd493, %rd492;
	@%p95 bra 	$L__BB9_181;
	setp.lt.s64 	%p96, %rd492, %rd351;
	selp.f64 	%fd407, %fd406, %fd265, %p96;
	min.s64 	%rd493, %rd492, %rd351;
$L__BB9_181:
	add.s64 	%rd354, %rd490, -4104;
	// begin inline asm
	ld.global.nc.u64 %rd353, [%rd354];
	// end inline asm
	add.s64 	%rd356, %rd490, -4096;
	// begin inline asm
	ld.global.nc.u64 %rd355, [%rd356];
	// end inline asm
	mov.b64 	%fd270, %rd353;
	abs.f64 	%fd271, %fd407;
	abs.f64 	%fd272, %fd270;
	setp.lt.f64 	%p97, %fd271, %fd272;
	mov.f64 	%fd408, %fd270;
	mov.u64 	%rd494, %rd355;
	@%p97 bra 	$L__BB9_184;
	setp.lt.f64 	%p98, %fd272, %fd271;
	mov.f64 	%fd408, %fd407;
	mov.u64 	%rd494, %rd493;
	@%p98 bra 	$L__BB9_184;
	setp.lt.s64 	%p99, %rd493, %rd355;
	selp.f64 	%fd408, %fd407, %fd270, %p99;
	min.s64 	%rd494, %rd493, %rd355;
$L__BB9_184:
	add.s64 	%rd358, %rd490, -8;
	// begin inline asm
	ld.global.nc.u64 %rd357, [%rd358];
	// end inline asm
	// begin inline asm
	ld.global.nc.u64 %rd359, [%rd490];
	// end inline asm
	mov.b64 	%fd275, %rd357;
	abs.f64 	%fd276, %fd408;
	abs.f64 	%fd277, %fd275;
	setp.lt.f64 	%p100, %fd276, %fd277;
	mov.f64 	%fd409, %fd275;
	mov.u64 	%rd495, %rd359;
	@%p100 bra 	$L__BB9_187;
	setp.lt.f64 	%p101, %fd277, %fd276;
	mov.f64 	%fd409, %fd408;
	mov.u64 	%rd495, %rd494;
	@%p101 bra 	$L__BB9_187;
	setp.lt.s64 	%p102, %rd494, %rd359;
	selp.f64 	%fd409, %fd408, %fd275, %p102;
	min.s64 	%rd495, %rd494, %rd359;
$L__BB9_187:
	add.s32 	%r372, %r372, 1024;
	add.s64 	%rd490, %rd490, 16384;
	setp.lt.s32 	%p103, %r372, %r18;
	@%p103 bra 	$L__BB9_175;
$L__BB9_188:
	// begin inline asm
	mov.u32 %r36, %laneid;
	// end inline asm
	mov.b64 	%rd361, %fd409;
	mov.b64 	{%r38, %r43}, %rd361;
	mov.b32 	%r54, 1;
	mov.b32 	%r55, 31;
	mov.b32 	%r56, -1;
	// begin inline asm
	shfl.sync.down.b32 %r37, %r38, %r54, %r55, %r56;
	// end inline asm
	// begin inline asm
	shfl.sync.down.b32 %r42, %r43, %r54, %r55, %r56;
	// end inline asm
	mov.b64 	%rd362, {%r37, %r42};
	mov.b64 	%fd281, %rd362;
	mov.b64 	{%r48, %r53}, %rd495;
	// begin inline asm
	shfl.sync.down.b32 %r47, %r48, %r54, %r55, %r56;
	// end inline asm
	// begin inline asm
	shfl.sync.down.b32 %r52, %r53, %r54, %r55, %r56;
	// end inline asm
	mov.b64 	%rd200, {%r47, %r52};
	setp.gt.s32 	%p104, %r36, 30;
	mov.f64 	%fd411, %fd409;
	mov.u64 	%rd497, %rd495;
	@%p104 bra 	$L__BB9_192;
	abs.f64 	%fd282, %fd409;
	abs.f64 	%fd283, %fd281;
	setp.lt.f64 	%p105, %fd282, %fd283;
	mov.f64 	%fd411, %fd281;
	mov.u64 	%rd497, %rd200;
	@%p105 bra 	$L__BB9_192;
	setp.lt.f64 	%p106, %fd283, %fd282;
	mov.f64 	%fd411, %fd409;
	mov.u64 	%rd497, %rd495;
	@%p106 bra 	$L__BB9_192;
	setp.lt.s64 	%p107, %rd495, %rd200;
	selp.f64 	%fd411, %fd409, %fd281, %p107;
	min.s64 	%rd497, %rd495, %rd200;
$L__BB9_192:
	mov.b64 	%rd363, %fd411;
	mov.b64 	{%r58, %r63}, %rd363;
	mov.b32 	%r74, 2;
	mov.b32 	%r75, 31;
	mov.b32 	%r76, -1;
	// begin inline asm
	shfl.sync.down.b32 %r57, %r58, %r74, %r75, %r76;
	// end inline asm
	// begin inline asm
	shfl.sync.down.b32 %r62, %r63, %r74, %r75, %r76;
	// end inline asm
	mov.b64 	%rd364, {%r57, %r62};
	mov.b64 	%fd286, %rd364;
	mov.b64 	{%r68, %r73}, %rd497;
	// begin inline asm
	shfl.sync.down.b32 %r67, %r68, %r74, %r75, %r76;
	// end inline asm
	// begin inline asm
	shfl.sync.down.b32 %r72, %r73, %r74, %r75, %r76;
	// end inline asm
	mov.b64 	%rd203, {%r67, %r72};
	setp.gt.s32 	%p108, %r36, 29;
	mov.f64 	%fd412, %fd411;
	mov.u64 	%rd498, %rd497;
	@%p108 bra 	$L__BB9_196;
	abs.f64 	%fd287, %fd411;
	abs.f64 	%fd288, %fd286;
	setp.lt.f64 	%p109, %fd287, %fd288;
	mov.f64 	%fd412, %fd286;
	mov.u64 	%rd498, %rd203;
	@%p109 bra 	$L__BB9_196;
	setp.lt.f64 	%p110, %fd288, %fd287;
	mov.f64 	%fd412, %fd411;
	mov.u64 	%rd498, %rd497;
	@%p110 bra 	$L__BB9_196;
	setp.lt.s64 	%p111, %rd497, %rd203;
	selp.f64 	%fd412, %fd411, %fd286, %p111;
	min.s64 	%rd498, %rd497, %rd203;
$L__BB9_196:
	mov.b64 	%rd365, %fd412;
	mov.b64 	{%r78, %r83}, %rd365;
	mov.b32 	%r94, 4;
	mov.b32 	%r95, 31;
	mov.b32 	%r96, -1;
	// begin inline asm
	shfl.sync.down.b32 %r77, %r78, %r94, %r95, %r96;
	// end inline asm
	// begin inline asm
	shfl.sync.down.b32 %r82, %r83, %r94, %r95, %r96;
	// end inline asm
	mov.b64 	%rd366, {%r77, %r82};
	mov.b64 	%fd291, %rd366;
	mov.b64 	{%r88, %r93}, %rd498;
	// begin inline asm
	shfl.sync.down.b32 %r87, %r88, %r94, %r95, %r96;
	// end inline asm
	// begin inline asm
	shfl.sync.down.b32 %r92, %r93, %r94, %r95, %r96;
	// end inline asm
	mov.b64 	%rd206, {%r87, %r92};
	setp.gt.s32 	%p112, %r36, 27;
	mov.f64 	%fd413, %fd412;
	mov.u64 	%rd499, %rd498;
	@%p112 bra 	$L__BB9_200;
	abs.f64 	%fd292, %fd412;
	abs.f64 	%fd293, %fd291;
	setp.lt.f64 	%p113, %fd292, %fd293;
	mov.f64 	%fd413, %fd291;
	mov.u64 	%rd499, %rd206;
	@%p113 bra 	$L__BB9_200;
	setp.lt.f64 	%p114, %fd293, %fd292;
	mov.f64 	%fd413, %fd412;
	mov.u64 	%rd499, %rd498;
	@%p114 bra 	$L__BB9_200;
	setp.lt.s64 	%p115, %rd498, %rd206;
	selp.f64 	%fd413, %fd412, %fd291, %p115;
	min.s64 	%rd499, %rd498, %rd206;
$L__BB9_200:
	mov.b64 	%rd367, %fd413;
	mov.b64 	{%r98, %r103}, %rd367;
	mov.b32 	%r114, 8;
	mov.b32 	%r115, 31;
	mov.b32 	%r116, -1;
	// begin inline asm
	shfl.sync.down.b32 %r97, %r98, %r114, %r115, %r116;
	// end inline asm
	// begin inline asm
	shfl.sync.down.b32 %r102, %r103, %r114, %r115, %r116;
	// end inline asm
	mov.b64 	%rd368, {%r97, %r102};
	mov.b64 	%fd296, %rd368;
	mov.b64 	{%r108, %r113}, %rd499;
	// begin inline asm
	shfl.sync.down.b32 %r107, %r108, %r114, %r115, %r116;
	// end inline asm
	// begin inline asm
	shfl.sync.down.b32 %r112, %r113, %r114, %r115, %r116;
	// end inline asm
	mov.b64 	%rd209, {%r107, %r112};
	setp.gt.s32 	%p116, %r36, 23;
	mov.f64 	%fd414, %fd413;
	mov.u64 	%rd500, %rd499;
	@%p116 bra 	$L__BB9_204;
	abs.f64 	%fd297, %fd413;
	abs.f64 	%fd298, %fd296;
	setp.lt.f64 	%p117, %fd297, %fd298;
	mov.f64 	%fd414, %fd296;
	mov.u64 	%rd500, %rd209;
	@%p117 bra 	$L__BB9_204;
	setp.lt.f64 	%p118, %fd298, %fd297;
	mov.f64 	%fd414, %fd413;
	mov.u64 	%rd500, %rd499;
	@%p118 bra 	$L__BB9_204;
	setp.lt.s64 	%p119, %rd499, %rd209;
	selp.f64 	%fd414, %fd413, %fd296, %p119;
	min.s64 	%rd500, %rd499, %rd209;
$L__BB9_204:
	mov.b64 	%rd369, %fd414;
	mov.b64 	{%r118, %r123}, %rd369;
	mov.b32 	%r134, 16;
	mov.b32 	%r135, 31;
	mov.b32 	%r136, -1;
	// begin inline asm
	shfl.sync.down.b32 %r117, %r118, %r134, %r135, %r136;
	// end inline asm
	// begin inline asm
	shfl.sync.down.b32 %r122, %r123, %r134, %r135, %r136;
	// end inline asm
	mov.b64 	%rd370, {%r117, %r122};
	mov.b64 	%fd301, %rd370;
	mov.b64 	{%r128, %r133}, %rd500;
	// begin inline asm
	shfl.sync.down.b32 %r127, %r128, %r134, %r135, %r136;
	// end inline asm
	// begin inline asm
	shfl.sync.down.b32 %r132, %r133, %r134, %r135, %r136;
	// end inline asm
	mov.b64 	%rd212, {%r127, %r132};
	setp.gt.s32 	%p120, %r36, 15;
	mov.f64 	%fd422, %fd414;
	mov.u64 	%rd508, %rd500;
	@%p120 bra 	$L__BB9_208;
	abs.f64 	%fd302, %fd414;
	abs.f64 	%fd303, %fd301;
	setp.lt.f64 	%p121, %fd302, %fd303;
	mov.f64 	%fd422, %fd301;
	mov.u64 	%rd508, %rd212;
	@%p121 bra 	$L__BB9_208;
	setp.lt.f64 	%p122, %fd303, %fd302;
	mov.f64 	%fd422, %fd414;
	mov.u64 	%rd508, %rd500;
	@%p122 bra 	$L__BB9_208;
	setp.lt.s64 	%p123, %rd500, %rd212;
	selp.f64 	%fd422, %fd414, %fd301, %p123;
	min.s64 	%rd508, %rd500, %rd212;
$L__BB9_208:
	setp.ne.s32 	%p124, %r36, 0;
	@%p124 bra 	$L__BB9_210;
	shr.u32 	%r137, %r16, 1;
	and.b32  	%r138, %r137, 496;
	mov.u32 	%r139, _ZN6thrust24THRUST_300001_SM_1000_NS8cuda_cub4core6detail5shmemE;
	add.s32 	%r140, %r139, %r138;
	st.shared.f64 	[%r140+8], %fd422;
	st.shared.u64 	[%r140+16], %rd508;
$L__BB9_210:
	bar.sync 	0;
	setp.ne.s32 	%p125, %r16, 0;
	@%p125 bra 	$L__BB9_232;
	ld.shared.f64 	%fd306, [_ZN6thrust24THRUST_300001_SM_1000_NS8cuda_cub4core6detail5shmemE+24];
	ld.shared.u64 	%rd215, [_ZN6thrust24THRUST_300001_SM_1000_NS8cuda_cub4core6detail5shmemE+32];
	abs.f64 	%fd307, %fd422;
	abs.f64 	%fd308, %fd306;
	setp.lt.f64 	%p126, %fd307, %fd308;
	mov.f64 	%fd416, %fd306;
	mov.u64 	%rd502, %rd215;
	@%p126 bra 	$L__BB9_214;
	setp.lt.f64 	%p127, %fd308, %fd307;
	mov.f64 	%fd416, %fd422;
	mov.u64 	%rd502, %rd508;
	@%p127 bra 	$L__BB9_214;
	setp.lt.s64 	%p128, %rd508, %rd215;
	selp.f64 	%fd416, %fd422, %fd306, %p128;
	min.s64 	%rd502, %rd508, %rd215;
$L__BB9_214:
	ld.shared.f64 	%fd311, [_ZN6thrust24THRUST_300001_SM_1000_NS8cuda_cub4core6detail5shmemE+40];
	ld.shared.u64 	%rd218, [_ZN6thrust24THRUST_300001_SM_1000_NS8cuda_cub4core6detail5shmemE+48];
	abs.f64 	%fd312, %fd416;
	abs.f64 	%fd313, %fd311;
	setp.lt.f64 	%p129, %fd312, %fd313;
	mov.f64 	%fd417, %fd311;
	mov.u64 	%rd503, %rd218;
	@%p129 bra 	$L__BB9_217;
	setp.lt.f64 	%p130, %fd313, %fd312;
	mov.f64 	%fd417, %fd416;
	mov.u64 	%rd503, %rd502;
	@%p130 bra 	$L__BB9_217;
	setp.lt.s64 	%p131, %rd502, %rd218;
	selp.f64 	%fd417, %fd416, %fd311, %p131;
	min.s64 	%rd503, %rd502, %rd218;
$L__BB9_217:
	ld.shared.f64 	%fd316, [_ZN6thrust24THRUST_300001_SM_1000_NS8cuda_cub4core6detail5shmemE+56];
	ld.shared.u64 	%rd221, [_ZN6thrust24THRUST_300001_SM_1000_NS8cuda_cub4core6detail5shmemE+64];
	abs.f64 	%fd317, %fd417;
	abs.f64 	%fd318, %fd316;
	setp.lt.f64 	%p132, %fd317, %fd318;
	mov.f64 	%fd418, %fd316;
	mov.u64 	%rd504, %rd221;
	@%p132 bra 	$L__BB9_220;
	setp.lt.f64 	%p133, %fd318, %fd317;
	mov.f64 	%fd418, %fd417;
	mov.u64 	%rd504, %rd503;
	@%p133 bra 	$L__BB9_220;
	setp.lt.s64 	%p134, %rd503, %rd221;
	selp.f64 	%fd418, %fd417, %fd316, %p134;
	min.s64 	%rd504, %rd503, %rd221;
$L__BB9_220:
	ld.shared.f64 	%fd321, [_ZN6thrust24THRUST_300001_SM_1000_NS8cuda_cub4core6detail5shmemE+72];
	ld.shared.u64 	%rd224, [_ZN6thrust24THRUST_300001_SM_1000_NS8cuda_cub4core6detail5shmemE+80];
	abs.f64 	%fd322, %fd418;
	abs.f64 	%fd323, %fd321;
	setp.lt.f64 	%p135, %fd322, %fd323;
	mov.f64 	%fd419, %fd321;
	mov.u64 	%rd505, %rd224;
	@%p135 bra 	$L__BB9_223;
	setp.lt.f64 	%p136, %fd323, %fd322;
	mov.f64 	%fd419, %fd418;
	mov.u64 	%rd505, %rd504;
	@%p136 bra 	$L__BB9_223;
	setp.lt.s64 	%p137, %rd504, %rd224;
	selp.f64 	%fd419, %fd418, %fd321, %p137;
	min.s64 	%rd505, %rd504, %rd224;
$L__BB9_223:
	ld.shared.f64 	%fd326, [_ZN6thrust24THRUST_300001_SM_1000_NS8cuda_cub4core6detail5shmemE+88];
	ld.shared.u64 	%rd227, [_ZN6thrust24THRUST_300001_SM_1000_NS8cuda_cub4core6detail5shmemE+96];
	abs.f64 	%fd327, %fd419;
	abs.f64 	%fd328, %fd326;
	setp.lt.f64 	%p138, %fd327, %fd328;
	mov.f64 	%fd420, %fd326;
	mov.u64 	%rd506, %rd227;
	@%p138 bra 	$L__BB9_226;
	setp.lt.f64 	%p139, %fd328, %fd327;
	mov.f64 	%fd420, %fd419;
	mov.u64 	%rd506, %rd505;
	@%p139 bra 	$L__BB9_226;
	setp.lt.s64 	%p140, %rd505, %rd227;
	selp.f64 	%fd420, %fd419, %fd326, %p140;
	min.s64 	%rd506, %rd505, %rd227;
$L__BB9_226:
	ld.shared.f64 	%fd331, [_ZN6thrust24THRUST_300001_SM_1000_NS8cuda_cub4core6detail5shmemE+104];
	ld.shared.u64 	%rd230, [_ZN6thrust24THRUST_300001_SM_1000_NS8cuda_cub4core6detail5shmemE+112];
	abs.f64 	%fd332, %fd420;
	abs.f64 	%fd333, %fd331;
	setp.lt.f64 	%p141, %fd332, %fd333;
	mov.f64 	%fd421, %fd331;
	mov.u64 	%rd507, %rd230;
	@%p141 bra 	$L__BB9_229;
	setp.lt.f64 	%p142, %fd333, %fd332;
	mov.f64 	%fd421, %fd420;
	mov.u64 	%rd507, %rd506;
	@%p142 bra 	$L__BB9_229;
	setp.lt.s64 	%p143, %rd506, %rd230;
	selp.f64 	%fd421, %fd420, %fd331, %p143;
	min.s64 	%rd507, %rd506, %rd230;
$L__BB9_229:
	ld.shared.f64 	%fd336, [_ZN6thrust24THRUST_300001_SM_1000_NS8cuda_cub4core6detail5shmemE+120];
	ld.shared.u64 	%rd233, [_ZN6thrust24THRUST_300001_SM_1000_NS8cuda_cub4core6detail5shmemE+128];
	abs.f64 	%fd337, %fd421;
	abs.f64 	%fd338, %fd336;
	setp.lt.f64 	%p144, %fd337, %fd338;
	mov.u64 	%rd508, %rd233;
	mov.f64 	%fd422, %fd336;
	@%p144 bra 	$L__BB9_232;
	setp.lt.f64 	%p145, %fd338, %fd337;
	mov.u64 	%rd508, %rd507;
	mov.f64 	%fd422, %fd421;
	@%p145 bra 	$L__BB9_232;
	setp.lt.s64 	%p146, %rd507, %rd233;
	selp.f64 	%fd422, %fd421, %fd336, %p146;
	min.s64 	%rd508, %rd507, %rd233;
$L__BB9_232:
	mov.u32 	%r364, %tid.x;
	setp.ne.s32 	%p263, %r364, 0;
	@%p263 bra 	$L__BB9_234;
	ld.param.u64 	%rd421, [_ZN6thrust24THRUST_300001_SM_1000_NS8cuda_cub4core6detail13_kernel_agentINS1_8__reduce11ReduceAgentIPN4cuda3std3__45tupleIJdlEEESC_SB_lNS1_9__extrema9arg_max_fIdl10comparatorEEEEJSC_SC_iSG_EEEvDpT0__param_1];
	cvta.to.global.u64 	%rd420, %rd421;
	st.global.f64 	[%rd420], %fd422;
	st.global.u64 	[%rd420+8], %rd508;
$L__BB9_234:
	ret;

}
	// .globl	_ZN3cub18CUB_300001_SM_10006detail11EmptyKernelIvEEvv
.visible .entry _ZN3cub18CUB_300001_SM_10006detail11EmptyKernelIvEEvv()
{


	ret;

}


// ===== COMPILED SASS (sm_100) =====

	.target	sm_100

	.elftype	@"ET_EXEC"


//--------------------- .note.nv.tkinfo           --------------------------
	.section	.note.nv.tkinfo,"",@"SHT_NOTE"
	.sectionflags	@"SHF_NOTE_NV_TKINFO"
	.tkinfo
        /*0018*/ 	.word	0x00000002
        /*0030*/ 	.string	""
        /*0030*/ 	.string	"ptxas"
        /*0030*/ 	.string	"Cuda compilation tools, release 13.0, V13.0.88"
        /*0030*/ 	.string	"Build cuda_13.0.r13.0/compiler.36424714_0"
        /*0030*/ 	.string	"-arch sm_100 -m 64 "



//--------------------- .note.nv.cuinfo           --------------------------
	.section	.note.nv.cuinfo,"",@"SHT_NOTE"
	.sectionflags	@"SHF_NOTE_NV_CUINFO"
        /*0018*/ 	.short	0x0002
        /*001a*/ 	.short	0x0064
        /*001c*/ 	.short	0x0082
	.zero		2


//--------------------- .nv.info                  --------------------------
	.section	.nv.info,"",@"SHT_CUDA_INFO"
	.align	4


	//----- nvinfo : EIATTR_REGCOUNT
	.align		4
        /*0000*/ 	.byte	0x04, 0x2f
        /*0002*/ 	.short	(.L_46 - .L_45)
	.align		4
.L_45:
        /*0004*/ 	.word	index@(_Z11swap_kernelPdiiiii)
        /*0008*/ 	.word	0x00000014


	//----- nvinfo : EIATTR_FRAME_SIZE
	.align		4
.L_46:
        /*000c*/ 	.byte	0x04, 0x11
        /*000e*/ 	.short	(.L_48 - .L_47)
	.align		4
.L_47:
        /*0010*/ 	.word	index@(_Z11swap_kernelPdiiiii)
        /*0014*/ 	.word	0x00000000


	//----- nvinfo : EIATTR_REGCOUNT
	.align		4
.L_48:
        /*0018*/ 	.byte	0x04, 0x2f
        /*001a*/ 	.short	(.L_50 - .L_49)
	.align		4
.L_49:
        /*001c*/ 	.word	index@(_Z6kernelPdiiii)
        /*0020*/ 	.word	0x00000025


	//----- nvinfo : EIATTR_FRAME_SIZE
	.align		4
.L_50:
        /*0024*/ 	.byte	0x04, 0x11
        /*0026*/ 	.short	(.L_52 - .L_51)
	.align		4
.L_51:
        /*0028*/ 	.word	index@($__internal_0_$__cuda_sm20_div_rn_f64_full)
        /*002c*/ 	.word	0x00000000


	//----- nvinfo : EIATTR_FRAME_SIZE
	.align		4
.L_52:
        /*0030*/ 	.byte	0x04, 0x11
        /*0032*/ 	.short	(.L_54 - .L_53)
	.align		4
.L_53:
        /*0034*/ 	.word	index@(_Z6kernelPdiiii)
        /*0038*/ 	.word	0x00000000


	//----- nvinfo : EIATTR_REGCOUNT
	.align		4
.L_54:
        /*003c*/ 	.byte	0x04, 0x2f
        /*003e*/ 	.short	(.L_56 - .L_55)
	.align		4
.L_55:
        /*0040*/ 	.word	index@(_ZN6thrust24THRUST_300001_SM_1000_NS8cuda_cub4core6detail13_kernel_agentINS1_8__reduce11ReduceAgentINS0_12zip_iteratorIN4cuda3std3__45tupleIJNS0_10device_ptrIdEENS0_17counting_iteratorIlNS0_11use_defaultESF_SF_EEEEEEEPNSB_IJdlEEESJ_iNS1_9__extrema9arg_max_fIdl10comparatorEEEEJSI_SK_iSO_EEEvDpT0_)
        /*0044*/ 	.word	0x00000020


	//----- nvinfo : EIATTR_FRAME_SIZE
	.align		4
.L_56:
        /*0048*/ 	.byte	0x04, 0x11
        /*004a*/ 	.short	(.L_58 - .L_57)
	.align		4
.L_57:
        /*004c*/ 	.word	index@(_ZN6thrust24THRUST_300001_SM_1000_NS8cuda_cub4core6detail13_kernel_agentINS1_8__reduce11ReduceAgentINS0_12zip_iteratorIN4cuda3std3__45tupleIJNS0_10device_ptrIdEENS0_17counting_iteratorIlNS0_11use_defaultESF_SF_EEEEEEEPNSB_IJdlEEESJ_iNS1_9__extrema9arg_max_fIdl10comparatorEEEEJSI_SK_iSO_EEEvDpT0_)
        /*0050*/ 	.word	0x00000000


	//----- nvinfo : EIATTR_REGCOUNT
	.align		4
.L_58:
        /*0054*/ 	.byte	0x04, 0x2f
        /*0056*/ 	.short	(.L_60 - .L_59)
	.align		4
.L_59:
        /*0058*/ 	.word	index@(_ZN6thrust24THRUST_300001_SM_1000_NS8cuda_cub4core6detail13_kernel_agentINS1_8__reduce11ReduceAgentINS0_12zip_iteratorIN4cuda3std3__45tupleIJNS0_10device_ptrIdEENS0_17counting_iteratorIlNS0_11use_defaultESF_SF_EEEEEEEPNSB_IJdlEEESJ_iNS1_9__extrema9arg_max_fIdl10comparatorEEEEJSI_SK_iN3cub18CUB_300001_SM_100013GridEvenShareIiEENSR_9GridQueueIjEESO_EEEvDpT0_)
        /*005c*/ 	.word	0x00000028


	//----- nvinfo : EIATTR_FRAME_SIZE
	.align		4
.L_60:
        /*0060*/ 	.byte	0x04, 0x11
        /*0062*/ 	.short	(.L_62 - .L_61)
	.align		4
.L_61:
        /*0064*/ 	.word	index@(_ZN6thrust24THRUST_300001_SM_1000_NS8cuda_cub4core6detail13_kernel_agentINS1_8__reduce11ReduceAgentINS0_12zip_iteratorIN4cuda3std3__45tupleIJNS0_10device_ptrIdEENS0_17counting_iteratorIlNS0_11use_defaultESF_SF_EEEEEEEPNSB_IJdlEEESJ_iNS1_9__extrema9arg_max_fIdl10comparatorEEEEJSI_SK_iN3cub18CUB_300001_SM_100013GridEvenShareIiEENSR_9GridQueueIjEESO_EEEvDpT0_)
        /*0068*/ 	.word	0x00000000


	//----- nvinfo : EIATTR_REGCOUNT
	.align		4
.L_62:
        /*006c*/ 	.byte	0x04, 0x2f
        /*006e*/ 	.short	(.L_64 - .L_63)
	.align		4
.L_63:
        /*0070*/ 	.word	index@(_ZN6thrust24THRUST_300001_SM_1000_NS8cuda_cub4core6detail13_kernel_agentINS1_8__reduce10DrainAgentIiEEJN3cub18CUB_300001_SM_10009GridQueueIjEEiEEEvDpT0_)
        /*0074*/ 	.word	0x00000008


	//----- nvinfo : EIATTR_FRAME_SIZE
	.align		4
.L_64:
        /*0078*/ 	.byte	0x04, 0x11
        /*007a*/ 	.short	(.L_66 - .L_65)
	.align		4
.L_65:
        /*007c*/ 	.word	index@(_ZN6thrust24THRUST_300001_SM_1000_NS8cuda_cub4core6detail13_kernel_agentINS1_8__reduce10DrainAgentIiEEJN3cub18CUB_300001_SM_10009GridQueueIjEEiEEEvDpT0_)
        /*0080*/ 	.word	0x00000000


	//----- nvinfo : EIATTR_REGCOUNT
	.align		4
.L_66:
        /*0084*/ 	.byte	0x04, 0x2f
        /*0086*/ 	.short	(.L_68 - .L_67)
	.align		4
.L_67:
        /*0088*/ 	.word	index@(_ZN6thrust24THRUST_300001_SM_1000_NS8cuda_cub4core6detail13_kernel_agentINS1_8__reduce11ReduceAgentIPN4cuda3std3__45tupleIJdlEEESC_SB_iNS1_9__extrema9arg_max_fIdl10comparatorEEEEJSC_SC_iSG_EEEvDpT0_)
        /*008c*/ 	.word	0x00000020


	//----- nvinfo : EIATTR_FRAME_SIZE
	.align		4
.L_68:
        /*0090*/ 	.byte	0x04, 0x11
        /*0092*/ 	.short	(.L_70 - .L_69)
	.align		4
.L_69:
        /*0094*/ 	.word	index@(_ZN6thrust24THRUST_300001_SM_1000_NS8cuda_cub4core6detail13_kernel_agentINS1_8__reduce11ReduceAgentIPN4cuda3std3__45tupleIJdlEEESC_SB_iNS1_9__extrema9arg_max_fIdl10comparatorEEEEJSC_SC_iSG_EEEvDpT0_)
        /*0098*/ 	.word	0x00000000


	//----- nvinfo : EIATTR_REGCOUNT
	.align		4
.L_70:
        /*009c*/ 	.byte	0x04, 0x2f
        /*009e*/ 	.short	(.L_72 - .L_71)
	.align		4
.L_71:
        /*00a0*/ 	.word	index@(_ZN6thrust24THRUST_300001_SM_1000_NS8cuda_cub4core6detail13_kernel_agentINS1_8__reduce11ReduceAgentINS0_12zip_iteratorIN4cuda3std3__45tupleIJNS0_10device_ptrIdEENS0_17counting_iteratorIlNS0_11use_defaultESF_SF_EEEEEEEPNSB_IJdlEEESJ_lNS1_9__extrema9arg_max_fIdl10comparatorEEEEJSI_SK_lSO_EEEvDpT0_)
        /*00a4*/ 	.word	0x00000020


	//----- nvinfo : EIATTR_FRAME_SIZE
	.align		4
.L_72:
        /*00a8*/ 	.byte	0x04, 0x11
        /*00aa*/ 	.short	(.L_74 - .L_73)
	.align		4
.L_73:
        /*00ac*/ 	.word	index@(_ZN6thrust24THRUST_300001_SM_1000_NS8cuda_cub4core6detail13_kernel_agentINS1_8__reduce11ReduceAgentINS0_12zip_iteratorIN4cuda3std3__45tupleIJNS0_10device_ptrIdEENS0_17counting_iteratorIlNS0_11use_defaultESF_SF_EEEEEEEPNSB_IJdlEEESJ_lNS1_9__extrema9arg_max_fIdl10comparatorEEEEJSI_SK_lSO_EEEvDpT0_)
        /*00b0*/ 	.word	0x00000000


	//----- nvinfo : EIATTR_REGCOUNT
	.align		4
.L_74:
        /*00b4*/ 	.byte	0x04, 0x2f
        /*00b6*/ 	.short	(.L_76 - .L_75)
	.align		4
.L_75:
        /*00b8*/ 	.word	index@(_ZN6thrust24THRUST_300001_SM_1000_NS8cuda_cub4core6detail13_kernel_agentINS1_8__reduce11ReduceAgentINS0_12zip_iteratorIN4cuda3std3__45tupleIJNS0_10device_ptrIdEENS0_17counting_iteratorIlNS0_11use_defaultESF_SF_EEEEEEEPNSB_IJdlEEESJ_lNS1_9__extrema9arg_max_fIdl10comparatorEEEEJSI_SK_lN3cub18CUB_300001_SM_100013GridEvenShareIlEENSR_9GridQueueIyEESO_EEEvDpT0_)
        /*00bc*/ 	.word	0x00000020


	//----- nvinfo : EIATTR_FRAME_SIZE
	.align		4
.L_76:
        /*00c0*/ 	.byte	0x04, 0x11
        /*00c2*/ 	.short	(.L_78 - .L_77)
	.align		4
.L_77:
        /*00c4*/ 	.word	index@(_ZN6thrust24THRUST_300001_SM_1000_NS8cuda_cub4core6detail13_kernel_agentINS1_8__reduce11ReduceAgentINS0_12zip_iteratorIN4cuda3std3__45tupleIJNS0_10device_ptrIdEENS0_17counting_iteratorIlNS0_11use_defaultESF_SF_EEEEEEEPNSB_IJdlEEESJ_lNS1_9__extrema9arg_max_fIdl10comparatorEEEEJSI_SK_lN3cub18CUB_300001_SM_100013GridEvenShareIlEENSR_9GridQueueIyEESO_EEEvDpT0_)
        /*00c8*/ 	.word	0x00000000


	//----- nvinfo : EIATTR_REGCOUNT
	.align		4
.L_78:
        /*00cc*/ 	.byte	0x04, 0x2f
        /*00ce*/ 	.short	(.L_80 - .L_79)
	.align		4
.L_79:
        /*00d0*/ 	.word	index@(_ZN6thrust24THRUST_300001_SM_1000_NS8cuda_cub4core6detail13_kernel_agentINS1_8__reduce10DrainAgentIlEEJN3cub18CUB_300001_SM_10009GridQueueIyEElEEEvDpT0_)
        /*00d4*/ 	.word	0x00000008


	//----- nvinfo : EIATTR_FRAME_SIZE
	.align		4
.L_80:
        /*00d8*/ 	.byte	0x04, 0x11
        /*00da*/ 	.short	(.L_82 - .L_81)
	.align		4
.L_81:
        /*00dc*/ 	.word	index@(_ZN6thrust24THRUST_300001_SM_1000_NS8cuda_cub4core6detail13_kernel_agentINS1_8__reduce10DrainAgentIlEEJN3cub18CUB_300001_SM_10009GridQueueIyEElEEEvDpT0_)
        /*00e0*/ 	.word	0x00000000


	//----- nvinfo : EIATTR_REGCOUNT
	.align		4
.L_82:
        /*00e4*/ 	.byte	0x04, 0x2f
        /*00e6*/ 	.short	(.L_84 - .L_83)
	.align		4
.L_83:
        /*00e8*/ 	.word	index@(_ZN6thrust24THRUST_300001_SM_1000_NS8cuda_cub4core6detail13_kernel_agentINS1_8__reduce11ReduceAgentIPN4cuda3std3__45tupleIJdlEEESC_SB_lNS1_9__extrema9arg_max_fIdl10comparatorEEEEJSC_SC_iSG_EEEvDpT0_)
        /*00ec*/ 	.word	0x00000020


	//----- nvinfo : EIATTR_FRAME_SIZE
	.align		4
.L_84:
        /*00f0*/ 	.byte	0x04, 0x11
        /*00f2*/ 	.short	(.L_86 - .L_85)
	.align		4
.L_85:
        /*00f4*/ 	.word	index@(_ZN6thrust24THRUST_300001_SM_1000_NS8cuda_cub4core6detail13_kernel_agentINS1_8__reduce11ReduceAgentIPN4cuda3std3__45tupleIJdlEEESC_SB_lNS1_9__extrema9arg_max_fIdl10comparatorEEEEJSC_SC_iSG_EEEvDpT0_)
        /*00f8*/ 	.word	0x00000000


	//----- nvinfo : EIATTR_REGCOUNT
	.align		4
.L_86:
        /*00fc*/ 	.byte	0x04, 0x2f
        /*00fe*/ 	.short	(.L_88 - .L_87)
	.align		4
.L_87:
        /*0100*/ 	.word	index@(_ZN3cub18CUB_300001_SM_10006detail11EmptyKernelIvEEvv)
        /*0104*/ 	.word	0x00000004


	//----- nvinfo : EIATTR_FRAME_SIZE
	.align		4
.L_88:
        /*0108*/ 	.byte	0x04, 0x11
        /*010a*/ 	.short	(.L_90 - .L_89)
	.align		4
.L_89:
        /*010c*/ 	.word	index@(_ZN3cub18CUB_300001_SM_10006detail11EmptyKernelIvEEvv)
        /*0110*/ 	.word	0x00000000


	//----- nvinfo : EIATTR_MIN_STACK_SIZE
	.align		4
.L_90:
        /*0114*/ 	.byte	0x04, 0x12
        /*0116*/ 	.short	(.L_92 - .L_91)
	.align		4
.L_91:
        /*0118*/ 	.word	index@(_ZN3cub18CUB_300001_SM_10006detail11EmptyKernelIvEEvv)
        /*011c*/ 	.word	0x00000000


	//----- nvinfo : EIATTR_MIN_STACK_SIZE
	.align		4
.L_92:
        /*0120*/ 	.byte	0x04, 0x12
        /*0122*/ 	.short	(.L_94 - .L_93)
	.align		4
.L_93:
        /*0124*/ 	.word	index@(_ZN6thrust24THRUST_300001_SM_1000_NS8cuda_cub4core6detail13_kernel_agentINS1_8__reduce11ReduceAgentIPN4cuda3std3__45tupleIJdlEEESC_SB_lNS1_9__extrema9arg_max_fIdl10comparatorEEEEJSC_SC_iSG_EEEvDpT0_)
        /*0128*/ 	.word	0x00000000


	//----- nvinfo : EIATTR_MIN_STACK_SIZE
	.align		4
.L_94:
        /*012c*/ 	.byte	0x04, 0x12
        /*012e*/ 	.short	(.L_96 - .L_95)
	.align		4
.L_95:
        /*0130*/ 	.word	index@(_ZN6thrust24THRUST_300001_SM_1000_NS8cuda_cub4core6detail13_kernel_agentINS1_8__reduce10DrainAgentIlEEJN3cub18CUB_300001_SM_10009GridQueueIyEElEEEvDpT0_)
        /*0134*/ 	.word	0x00000000


	//----- nvinfo : EIATTR_MIN_STACK_SIZE
	.align		4
.L_96:
        /*0138*/ 	.byte	0x04, 0x12
        /*013a*/ 	.short	(.L_98 - .L_97)
	.align		4
.L_97:
        /*013c*/ 	.word	index@(_ZN6thrust24THRUST_300001_SM_1000_NS8cuda_cub4core6detail13_kernel_agentINS1_8__reduce11ReduceAgentINS0_12zip_iteratorIN4cuda3std3__45tupleIJNS0_10device_ptrIdEENS0_17counting_iteratorIlNS0_11use_defaultESF_SF_EEEEEEEPNSB_IJdlEEESJ_lNS1_9__extrema9arg_max_fIdl10comparatorEEEEJSI_SK_lN3cub18CUB_300001_SM_100013GridEvenShareIlEENSR_9GridQueueIyEESO_EEEvDpT0_)
        /*0140*/ 	.word	0x00000000


	//----- nvinfo : EIATTR_MIN_STACK_SIZE
	.align		4
.L_98:
        /*0144*/ 	.byte	0x04, 0x12
        /*0146*/ 	.short	(.L_100 - .L_99)
	.align		4
.L_99:
        /*0148*/ 	.word	index@(_ZN6thrust24THRUST_300001_SM_1000_NS8cuda_cub4core6detail13_kernel_agentINS1_8__reduce11ReduceAgentINS0_12zip_iteratorIN4cuda3std3__45tupleIJNS0_10device_ptrIdEENS0_17counting_iteratorIlNS0_11use_defaultESF_SF_EEEEEEEPNSB_IJdlEEESJ_lNS1_9__extrema9arg_max_fIdl10comparatorEEEEJSI_SK_lSO_EEEvDpT0_)
        /*014c*/ 	.word	0x00000000


	//----- nvinfo : EIATTR_MIN_STACK_SIZE
	.align		4
.L_100:
        /*0150*/ 	.byte	0x04, 0x12
        /*0152*/ 	.short	(.L_102 - .L_101)
	.align		4
.L_101:
        /*0154*/ 	.word	index@(_ZN6thrust24THRUST_300001_SM_1000_NS8cuda_cub4core6detail13_kernel_agentINS1_8__reduce11ReduceAgentIPN4cuda3std3__45tupleIJdlEEESC_SB_iNS1_9__extrema9arg_max_fIdl10comparatorEEEEJSC_SC_iSG_EEEvDpT0_)
        /*0158*/ 	.word	0x00000000


	//----- nvinfo : EIATTR_MIN_STACK_SIZE
	.align		4
.L_102:
        /*015c*/ 	.byte	0x04, 0x12
        /*015e*/ 	.short	(.L_104 - .L_103)
	.align		4
.L_103:
        /*0160*/ 	.word	index@(_ZN6thrust24THRUST_300001_SM_1000_NS8cuda_cub4core6detail13_kernel_agentINS1_8__reduce10DrainAgentIiEEJN3cub18CUB_300001_SM_10009GridQueueIjEEiEEEvDpT0_)
        /*0164*/ 	.word	0x00000000


	//----- nvinfo : EIATTR_MIN_STACK_SIZE
	.align		4
.L_104:
        /*0168*/ 	.byte	0x04, 0x12
        /*016a*/ 	.short	(.L_106 - .L_105)
	.align		4
.L_105:
        /*016c*/ 	.word	index@(_ZN6thrust24THRUST_300001_SM_1000_NS8cuda_cub4core6detail13_kernel_agentINS1_8__reduce11ReduceAgentINS0_12zip_iteratorIN4cuda3std3__45tupleIJNS0_10device_ptrIdEENS0_17counting_iteratorIlNS0_11use_defaultESF_SF_EEEEEEEPNSB_IJdlEEESJ_iNS1_9__extrema9arg_max_fIdl10comparatorEEEEJSI_SK_iN3cub18CUB_300001_SM_100013GridEvenShareIiEENSR_9GridQueueIjEESO_EEEvDpT0_)
        /*0170*/ 	.word	0x00000000


	//----- nvinfo : EIATTR_MIN_STACK_SIZE
	.align		4
.L_106:
        /*0174*/ 	.byte	0x04, 0x12
        /*0176*/ 	.short	(.L_108 - .L_107)
	.align		4
.L_107:
        /*0178*/ 	.word	index@(_ZN6thrust24THRUST_300001_SM_1000_NS8cuda_cub4core6detail13_kernel_agentINS1_8__reduce11ReduceAgentINS0_12zip_iteratorIN4cuda3std3__45tupleIJNS0_10device_ptrIdEENS0_17counting_iteratorIlNS0_11use_defaultESF_SF_EEEEEEEPNSB_IJdlEEESJ_iNS1_9__extrema9arg_max_fIdl10comparatorEEEEJSI_SK_iSO_EEEvDpT0_)
        /*017c*/ 	.word	0x00000000


	//----- nvinfo : EIATTR_MIN_STACK_SIZE
	.align		4
.L_108:
        /*0180*/ 	.byte	0x04, 0x12
        /*0182*/ 	.short	(.L_110 - .L_109)
	.align		4
.L_109:
        /*0184*/ 	.word	index@(_Z6kernelPdiiii)
        /*0188*/ 	.word	0x00000000


	//----- nvinfo : EIATTR_MIN_STACK_SIZE
	.align		4
.L_110:
        /*018c*/ 	.byte	0x04, 0x12
        /*018e*/ 	.short	(.L_112 - .L_111)
	.align		4
.L_111:
        /*0190*/ 	.word	index@(_Z11swap_kernelPdiiiii)
        /*0194*/ 	.word	0x00000000
.L_112:


//--------------------- .nv.compat                --------------------------
	.section	.nv.compat,"",@"SHT_CUDA_COMPAT_INFO"
	.align	4
        /*0000*/ 	.byte	0x02, 0x09, 0x00, 0x00, 0x02, 0x02, 0x01, 0x00, 0x02, 0x05, 0x05, 0x00, 0x03, 0x07, 0x01, 0x01
        /*0010*/ 	.byte	0x02, 0x03, 0x00, 0x00, 0x02, 0x06, 0x01, 0x00, 0x04, 0x0b, 0x08, 0x00, 0x01, 0x00, 0x00, 0x00
        /*0020*/ 	.byte	0x00, 0x00, 0x00, 0x00


//--------------------- .nv.info._ZN3cub18CUB_300001_SM_10006detail11EmptyKernelIvEEvv --------------------------
	.section	.nv.info._ZN3cub18CUB_300001_SM_10006detail11EmptyKernelIvEEvv,"",@"SHT_CUDA_INFO"
	.sectionflags	@""
	.align	4


	//----- nvinfo : EIATTR_CUDA_API_VERSION
	.align		4
        /*0000*/ 	.byte	0x04, 0x37
        /*0002*/ 	.short	(.L_114 - .L_113)
.L_113:
        /*0004*/ 	.word	0x00000082


	//----- nvinfo : EIATTR_SPARSE_MMA_MASK
	.align		4
.L_114:
        /*0008*/ 	.byte	0x03, 0x50
        /*000a*/ 	.short	0x0000


	//----- nvinfo : EIATTR_MAXREG_COUNT
	.align		4
        /*000c*/ 	.byte	0x03, 0x1b
        /*000e*/ 	.short	0x00ff


	//----- nvinfo : EIATTR_MERCURY_ISA_VERSION
	.align		4
        /*0010*/ 	.byte	0x03, 0x5f
        /*0012*/ 	.short	0x0101


	//----- nvinfo : EIATTR_VRC_CTA_INIT_COUNT
	.align		4
        /*0014*/ 	.byte	0x02, 0x4a
	.zero		1
	.zero		1


	//----- nvinfo : EIATTR_EXIT_INSTR_OFFSETS
	.align		4
        /*0018*/ 	.byte	0x04, 0x1c
        /*001a*/ 	.short	(.L_116 - .L_115)


	//   ....[0]....
.L_115:
        /*001c*/ 	.word	0x00000010


	//----- nvinfo : EIATTR_SW_WAR
	.align		4
.L_116:
        /*0020*/ 	.byte	0x04, 0x36
        /*0022*/ 	.short	(.L_118 - .L_117)
.L_117:
        /*0024*/ 	.word	0x00000008
.L_118:


//--------------------- .nv.info._ZN6thrust24THRUST_300001_SM_1000_NS8cuda_cub4core6detail13_kernel_agentINS1_8__reduce11ReduceAgentIPN4cuda3std3__45tupleIJdlEEESC_SB_lNS1_9__extrema9arg_max_fIdl10comparatorEEEEJSC_SC_iSG_EEEvDpT0_ --------------------------
	.section	.nv.info._ZN6thrust24THRUST_300001_SM_1000_NS8cuda_cub4core6detail13_kernel_agentINS1_8__reduce11ReduceAgentIPN4cuda3std3__45tupleIJdlEEESC_SB_lNS1_9__extrema9arg_max_fIdl10comparatorEEEEJSC_SC_iSG_EEEvDpT0_,"",@"SHT_CUDA_INFO"
	.sectionflags	@""
	.align	4


	//----- nvinfo : EIATTR_CUDA_API_VERSION
	.align		4
        /*0000*/ 	.byte	0x04, 0x37
        /*0002*/ 	.short	(.L_120 - .L_119)
.L_119:
        /*0004*/ 	.word	0x00000082


	//----- nvinfo : EIATTR_KPARAM_INFO
	.align		4
.L_120:
        /*0008*/ 	.byte	0x04, 0x17
        /*000a*/ 	.short	(.L_122 - .L_121)
.L_121:
        /*000c*/ 	.word	0x00000000
        /*0010*/ 	.short	0x0003
        /*0012*/ 	.short	0x0014
        /*0014*/ 	.byte	0x00, 0xf0, 0x05, 0x00


	//----- nvinfo : EIATTR_KPARAM_INFO
	.align		4
.L_122:
        /*0018*/ 	.byte	0x04, 0x17
        /*001a*/ 	.short	(.L_124 - .L_123)
.L_123:
        /*001c*/ 	.word	0x00000000
        /*0020*/ 	.short	0x0002
        /*0022*/ 	.short	0x0010
        /*0024*/ 	.byte	0x00, 0xf0, 0x11, 0x00


	//----- nvinfo : EIATTR_KPARAM_INFO
	.align		4
.L_124:
        /*0028*/ 	.byte	0x04, 0x17
        /*002a*/ 	.short	(.L_126 - .L_125)
.L_125:
        /*002c*/ 	.word	0x00000000
        /*0030*/ 	.short	0x0001
        /*0032*/ 	.short	0x0008
        /*0034*/ 	.byte	0x00, 0xf5, 0x21, 0x00


	//----- nvinfo : EIATTR_KPARAM_INFO
	.align		4
.L_126:
        /*0038*/ 	.byte	0x04, 0x17
        /*003a*/ 	.short	(.L_128 - .L_127)
.L_127:
        /*003c*/ 	.word	0x00000000
        /*0040*/ 	.short	0x0000
        /*0042*/ 	.short	0x0000
        /*0044*/ 	.byte	0x00, 0xf5, 0x21, 0x00


	//----- nvinfo : EIATTR_SPARSE_MMA_MASK
	.align		4
.L_128:
        /*0048*/ 	.byte	0x03, 0x50
        /*004a*/ 	.short	0x0000


	//----- nvinfo : EIATTR_MAXREG_COUNT
	.align		4
        /*004c*/ 	.byte	0x03, 0x1b
        /*004e*/ 	.short	0x00ff


	//----- nvinfo : EIATTR_NUM_BARRIERS
	.align		4
        /*0050*/ 	.byte	0x02, 0x4c
        /*0052*/ 	.byte	0x01
	.zero		1


	//----- nvinfo : EIATTR_MERCURY_ISA_VERSION
	.align		4
        /*0054*/ 	.byte	0x03, 0x5f
        /*0056*/ 	.short	0x0101


	//----- nvinfo : EIATTR_COOP_GROUP_MASK_REGIDS
	.align		4
        /*0058*/ 	.byte	0x04, 0x29
        /*005a*/ 	.short	(.L_130 - .L_129)


	//   ....[0]....
.L_129:
        /*005c*/ 	.word	0xffffffff


	//   ....[1]....
        /*0060*/ 	.word	0xffffffff


	//   ....[2]....
        /*0064*/ 	.word	0xffffffff


	//   ....[3]....
        /*0068*/ 	.word	0xffffffff


	//   ....[4]....
        /*006c*/ 	.word	0xffffffff


	//   ....[5]....
        /*0070*/ 	.word	0xffffffff


	//   ....[6]....
        /*0074*/ 	.word	0xffffffff


	//   ....[7]....
        /*0078*/ 	.word	0xffffffff


	//   ....[8]....
        /*007c*/ 	.word	0xffffffff


	//   ....[9]....
        /*0080*/ 	.word	0xffffffff


	//   ....[10]....
        /*0084*/ 	.word	0xffffffff


	//   ....[11]....
        /*0088*/ 	.word	0xffffffff


	//   ....[12]....
        /*008c*/ 	.word	0xffffffff


	//   ....[13]....
        /*0090*/ 	.word	0xffffffff


	//   ....[14]....
        /*0094*/ 	.word	0xffffffff


	//   ....[15]....
        /*0098*/ 	.word	0xffffffff


	//   ....[16]....
        /*009c*/ 	.word	0xffffffff


	//   ....[17]....
        /*00a0*/ 	.word	0xffffffff


	//   ....[18]....
        /*00a4*/ 	.word	0xffffffff


	//   ....[19]....
        /*00a8*/ 	.word	0xffffffff


	//   ....[20]....
        /*00ac*/ 	.word	0xffffffff


	//   ....[21]....
        /*00b0*/ 	.word	0xffffffff


	//   ....[22]....
        /*00b4*/ 	.word	0xffffffff


	//   ....[23]....
        /*00b8*/ 	.word	0xffffffff


	//   ....[24]....
        /*00bc*/ 	.word	0xffffffff


	//   ....[25]....
        /*00c0*/ 	.word	0xffffffff


	//   ....[26]....
        /*00c4*/ 	.word	0xffffffff


	//   ....[27]....
        /*00c8*/ 	.word	0xffffffff


	//   ....[28]....
        /*00cc*/ 	.word	0xffffffff


	//   ....[29]....
        /*00d0*/ 	.word	0xffffffff


	//   ....[30]....
        /*00d4*/ 	.word	0xffffffff


	//   ....[31]....
        /*00d8*/ 	.word	0xffffffff


	//   ....[32]....
        /*00dc*/ 	.word	0xffffffff


	//   ....[33]....
        /*00e0*/ 	.word	0xffffffff


	//   ....[34]....
        /*00e4*/ 	.word	0xffffffff


	//   ....[35]....
        /*00e8*/ 	.word	0xffffffff


	//   ....[36]....
        /*00ec*/ 	.word	0xffffffff


	//   ....[37]....
        /*00f0*/ 	.word	0xffffffff


	//   ....[38]....
        /*00f4*/ 	.word	0xffffffff


	//   ....[39]....
        /*00f8*/ 	.word	0xffffffff


	//   ....[40]....
        /*00fc*/ 	.word	0xffffffff


	//   ....[41]....
        /*0100*/ 	.word	0xffffffff


	//   ....[42]....
        /*0104*/ 	.word	0xffffffff


	//   ....[43]....
        /*0108*/ 	.word	0xffffffff


	//   ....[44]....
        /*010c*/ 	.word	0xffffffff


	//   ....[45]....
        /*0110*/ 	.word	0xffffffff


	//   ....[46]....
        /*0114*/ 	.word	0xffffffff


	//   ....[47]....
        /*0118*/ 	.word	0xffffffff


	//   ....[48]....
        /*011c*/ 	.word	0xffffffff


	//   ....[49]....
        /*0120*/ 	.word	0xffffffff


	//   ....[50]....
        /*0124*/ 	.word	0xffffffff


	//   ....[51]....
        /*0128*/ 	.word	0xffffffff


	//   ....[52]....
        /*012c*/ 	.word	0xffffffff


	//   ....[53]....
        /*0130*/ 	.word	0xffffffff


	//   ....[54]....
        /*0134*/ 	.word	0xffffffff


	//   ....[55]....
        /*0138*/ 	.word	0xffffffff


	//   ....[56]....
        /*013c*/ 	.word	0xffffffff


	//   ....[57]....
        /*0140*/ 	.word	0xffffffff


	//   ....[58]....
        /*0144*/ 	.word	0xffffffff


	//   ....[59]....
        /*0148*/ 	.word	0xffffffff


	//----- nvinfo : EIATTR_COOP_GROUP_INSTR_OFFSETS
	.align		4
.L_130:
        /*014c*/ 	.byte	0x04, 0x28
        /*014e*/ 	.short	(.L_132 - .L_131)


	//   ....[0]....
.L_131:
        /*0150*/ 	.word	0x00000b70


	//   ....[1]....
        /*0154*/ 	.word	0x00000ba0


	//   ....[2]....
        /*0158*/ 	.word	0x00000bc0


	//   ....[3]....
        /*015c*/ 	.word	0x00000bd0


	//   ....[4]....
        /*0160*/ 	.word	0x00000d60


	//   ....[5]....
        /*0164*/ 	.word	0x00000d90


	//   ....[6]....
        /*0168*/ 	.word	0x00000dc0


	//   ....[7]....
        /*016c*/ 	.word	0x00000de0


	//   ....[8]....
        /*0170*/ 	.word	0x00000f60


	//   ....[9]....
        /*0174*/ 	.word	0x00000f90


	//   ....[10]....
        /*0178*/ 	.word	0x00000fc0


	//   ....[11]....
        /*017c*/ 	.word	0x00000fe0


	//   ....[12]....
        /*0180*/ 	.word	0x00001160


	//   ....[13]....
        /*0184*/ 	.word	0x00001190


	//   ....[14]....
        /*0188*/ 	.word	0x000011c0


	//   ....[15]....
        /*018c*/ 	.word	0x000011e0


	//   ....[16]....
        /*0190*/ 	.word	0x00001360


	//   ....[17]....
        /*0194*/ 	.word	0x00001390


	//   ....[18]....
        /*0198*/ 	.word	0x000013c0


	//   ....[19]....
        /*019c*/ 	.word	0x000013e0


	//   ....[20]....
        /*01a0*/ 	.word	0x00002140


	//   ....[21]....
        /*01a4*/ 	.word	0x00002150


	//   ....[22]....
        /*01a8*/ 	.word	0x00002160


	//   ....[23]....
        /*01ac*/ 	.word	0x00002180


	//   ....[24]....
        /*01b0*/ 	.word	0x00002300


	//   ....[25]....
        /*01b4*/ 	.word	0x00002340


	//   ....[26]....
        /*01b8*/ 	.word	0x00002370


	//   ....[27]....
        /*01bc*/ 	.word	0x00002390


	//   ....[28]....
        /*01c0*/ 	.word	0x00002510


	//   ....[29]....
        /*01c4*/ 	.word	0x00002550


	//   ....[30]....
        /*01c8*/ 	.word	0x00002580


	//   ....[31]....
        /*01cc*/ 	.word	0x000025a0


	//   ....[32]....
        /*01d0*/ 	.word	0x00002720


	//   ....[33]....
        /*01d4*/ 	.word	0x00002760


	//   ....[34]....
        /*01d8*/ 	.word	0x00002790


	//   ....[35]....
        /*01dc*/ 	.word	0x000027b0


	//   ....[36]....
        /*01e0*/ 	.word	0x00002930


	//   ....[37]....
        /*01e4*/ 	.word	0x00002970


	//   ....[38]....
        /*01e8*/ 	.word	0x000029a0


	//   ....[39]....
        /*01ec*/ 	.word	0x000029c0


	//   ....[40]....
        /*01f0*/ 	.word	0x00005760


	//   ....[41]....
        /*01f4*/ 	.word	0x00005790


	//   ....[42]....
        /*01f8*/ 	.word	0x000057b0


	//   ....[43]....
        /*01fc*/ 	.word	0x000057c0


	//   ....[44]....
        /*0200*/ 	.word	0x00005950


	//   ....[45]....
        /*0204*/ 	.word	0x00005980


	//   ....[46]....
        /*0208*/ 	.word	0x000059b0


	//   ....[47]....
        /*020c*/ 	.word	0x000059d0


	//   ....[48]....
        /*0210*/ 	.word	0x00005b50


	//   ....[49]....
        /*0214*/ 	.word	0x00005b80


	//   ....[50]....
        /*0218*/ 	.word	0x00005bb0


	//   ....[51]....
        /*021c*/ 	.word	0x00005bd0


	//   ....[52]....
        /*0220*/ 	.word	0x00005d50


	//   ....[53]....
        /*0224*/ 	.word	0x00005d80


	//   ....[54]....
        /*0228*/ 	.word	0x00005db0


	//   ....[55]....
        /*022c*/ 	.word	0x00005dd0


	//   ....[56]....
        /*0230*/ 	.word	0x00005f50


	//   ....[57]....
        /*0234*/ 	.word	0x00005f80


	//   ....[58]....
        /*0238*/ 	.word	0x00005fb0


	//   ....[59]....
        /*023c*/ 	.word	0x00005fd0


	//----- nvinfo : EIATTR_VRC_CTA_INIT_COUNT
	.align		4
.L_132:
        /*0240*/ 	.byte	0x02, 0x4a
	.zero		1
	.zero		1


	//----- nvinfo : EIATTR_EXIT_INSTR_OFFSETS
	.align		4
        /*0244*/ 	.byte	0x04, 0x1c
        /*0246*/ 	.short	(.L_134 - .L_133)


	//   ....[0]....
.L_133:
        /*0248*/ 	.word	0x00000030


	//   ....[1]....
        /*024c*/ 	.word	0x00006c70


	//   ....[2]....
        /*0250*/ 	.word	0x00006cb0


	//----- nvinfo : EIATTR_MAX_THREADS
	.align		4
.L_134:
        /*0254*/ 	.byte	0x04, 0x05
        /*0256*/ 	.short	(.L_136 - .L_135)
.L_135:
        /*0258*/ 	.word	0x00000100
        /*025c*/ 	.word	0x00000001
        /*0260*/ 	.word	0x00000001


	//----- nvinfo : EIATTR_CRS_STACK_SIZE
	.align		4
.L_136:
        /*0264*/ 	.byte	0x04, 0x1e
        /*0266*/ 	.short	(.L_138 - .L_137)
.L_137:
        /*0268*/ 	.word	0x00000000


	//----- nvinfo : EIATTR_CBANK_PARAM_SIZE
	.align		4
.L_138:
        /*026c*/ 	.byte	0x03, 0x19
        /*026e*/ 	.short	0x0015


	//----- nvinfo : EIATTR_PARAM_CBANK
	.align		4
        /*0270*/ 	.byte	0x04, 0x0a
        /*0272*/ 	.short	(.L_140 - .L_139)
	.align		4
.L_139:
        /*0274*/ 	.word	index@(.nv.constant0._ZN6thrust24THRUST_300001_SM_1000_NS8cuda_cub4core6detail13_kernel_agentINS1_8__reduce11ReduceAgentIPN4cuda3std3__45tupleIJdlEEESC_SB_lNS1_9__extrema9arg_max_fIdl10comparatorEEEEJSC_SC_iSG_EEEvDpT0_)
        /*0278*/ 	.short	0x0380
        /*027a*/ 	.short	0x0015


	//----- nvinfo : EIATTR_SW_WAR
	.align		4
.L_140:
        /*027c*/ 	.byte	0x04, 0x36
        /*027e*/ 	.short	(.L_142 - .L_141)
.L_141:
        /*0280*/ 	.word	0x00000008
.L_142:


//--------------------- .nv.info._ZN6thrust24THRUST_300001_SM_1000_NS8cuda_cub4core6detail13_kernel_agentINS1_8__reduce10DrainAgentIlEEJN3cub18CUB_300001_SM_10009GridQueueIyEElEEEvDpT0_ --------------------------
	.section	.nv.info._ZN6thrust24THRUST_300001_SM_1000_NS8cuda_cub4core6detail13_kernel_agentINS1_8__reduce10DrainAgentIlEEJN3cub18CUB_300001_SM_10009GridQueueIyEElEEEvDpT0_,"",@"SHT_CUDA_INFO"
	.sectionflags	@""
	.align	4


	//----- nvinfo : EIATTR_CUDA_API_VERSION
	.align		4
        /*0000*/ 	.byte	0x04, 0x37
        /*0002*/ 	.short	(.L_144 - .L_143)
.L_143:
        /*0004*/ 	.word	0x00000082


	//----- nvinfo : EIATTR_KPARAM_INFO
	.align		4
.L_144:
        /*0008*/ 	.byte	0x04, 0x17
        /*000a*/ 	.short	(.L_146 - .L_145)
.L_145:
        /*000c*/ 	.word	0x00000000
        /*0010*/ 	.short	0x0001
        /*0012*/ 	.short	0x0008
        /*0014*/ 	.byte	0x00, 0xf0, 0x21, 0x00


	//----- nvinfo : EIATTR_KPARAM_INFO
	.align		4
.L_146:
        /*0018*/ 	.byte	0x04, 0x17
        /*001a*/ 	.short	(.L_148 - .L_147)
.L_147:
        /*001c*/ 	.word	0x00000000
        /*0020*/ 	.short	0x0000
        /*0022*/ 	.short	0x0000
        /*0024*/ 	.byte	0x00, 0xf0, 0x21, 0x00


	//----- nvinfo : EIATTR_SPARSE_MMA_MASK
	.align		4
.L_148:
        /*0028*/ 	.byte	0x03, 0x50
        /*002a*/ 	.short	0x0000


	//----- nvinfo : EIATTR_MAXREG_COUNT
	.align		4
        /*002c*/ 	.byte	0x03, 0x1b
        /*002e*/ 	.short	0x00ff


	//----- nvinfo : EIATTR_MERCURY_ISA_VERSION
	.align		4
        /*0030*/ 	.byte	0x03, 0x5f
        /*0032*/ 	.short	0x0101


	//----- nvinfo : EIATTR_VRC_CTA_INIT_COUNT
	.align		4
        /*0034*/ 	.byte	0x02, 0x4a
	.zero		1
	.zero		1


	//----- nvinfo : EIATTR_EXIT_INSTR_OFFSETS
	.align		4
        /*0038*/ 	.byte	0x04, 0x1c
        /*003a*/ 	.short	(.L_150 - .L_149)


	//   ....[0]....
.L_149:
        /*003c*/ 	.word	0x00000060


	//----- nvinfo : EIATTR_MAX_THREADS
	.align		4
.L_150:
        /*0040*/ 	.byte	0x04, 0x05
        /*0042*/ 	.short	(.L_152 - .L_151)
.L_151:
        /*0044*/ 	.word	0x00000001
        /*0048*/ 	.word	0x00000001
        /*004c*/ 	.word	0x00000001


	//----- nvinfo : EIATTR_CBANK_PARAM_SIZE
	.align		4
.L_152:
        /*0050*/ 	.byte	0x03, 0x19
        /*0052*/ 	.short	0x0010


	//----- nvinfo : EIATTR_PARAM_CBANK
	.align		4
        /*0054*/ 	.byte	0x04, 0x0a
        /*0056*/ 	.short	(.L_154 - .L_153)
	.align		4
.L_153:
        /*0058*/ 	.word	index@(.nv.constant0._ZN6thrust24THRUST_300001_SM_1000_NS8cuda_cub4core6detail13_kernel_agentINS1_8__reduce10DrainAgentIlEEJN3cub18CUB_300001_SM_10009GridQueueIyEElEEEvDpT0_)
        /*005c*/ 	.short	0x0380
        /*005e*/ 	.short	0x0010


	//----- nvinfo : EIATTR_SW_WAR
	.align		4
.L_154:
        /*0060*/ 	.byte	0x04, 0x36
        /*0062*/ 	.short	(.L_156 - .L_155)
.L_155:
        /*0064*/ 	.word	0x00000008
.L_156:


//--------------------- .nv.info._ZN6thrust24THRUST_300001_SM_1000_NS8cuda_cub4core6detail13_kernel_agentINS1_8__reduce11ReduceAgentINS0_12zip_iteratorIN4cuda3std3__45tupleIJNS0_10device_ptrIdEENS0_17counting_iteratorIlNS0_11use_defaultESF_SF_EEEEEEEPNSB_IJdlEEESJ_lNS1_9__extrema9arg_max_fIdl10comparatorEEEEJSI_SK_lN3cub18CUB_300001_SM_100013GridEvenShareIlEENSR_9GridQueueIyEESO_EEEvDpT0_ --------------------------
	.section	.nv.info._ZN6thrust24THRUST_300001_SM_1000_NS8cuda_cub4core6detail13_kernel_agentINS1_8__reduce11ReduceAgentINS0_12zip_iteratorIN4cuda3std3__45tupleIJNS0_10device_ptrIdEENS0_17counting_iteratorIlNS0_11use_defaultESF_SF_EEEEEEEPNSB_IJdlEEESJ_lNS1_9__extrema9arg_max_fIdl10comparatorEEEEJSI_SK_lN3cub18CUB_300001_SM_100013GridEvenShareIlEENSR_9GridQueueIyEESO_EEEvDpT0_,"",@"SHT_CUDA_INFO"
	.sectionflags	@""
	.align	4


	//----- nvinfo : EIATTR_CUDA_API_VERSION
	.align		4
        /*0000*/ 	.byte	0x04, 0x37
        /*0002*/ 	.short	(.L_158 - .L_157)
.L_157:
        /*0004*/ 	.word	0x00000082


	//----- nvinfo : EIATTR_KPARAM_INFO
	.align		4
.L_158:
        /*0008*/ 	.byte	0x04, 0x17
        /*000a*/ 	.short	(.L_160 - .L_159)
.L_159:
        /*000c*/ 	.word	0x00000000
        /*0010*/ 	.short	0x0005
        /*0012*/ 	.short	0x0070
        /*0014*/ 	.byte	0x00, 0xf0, 0x05, 0x00


	//----- nvinfo : EIATTR_KPARAM_INFO
	.align		4
.L_160:
        /*0018*/ 	.byte	0x04, 0x17
        /*001a*/ 	.short	(.L_162 - .L_161)
.L_161:
        /*001c*/ 	.word	0x00000000
        /*0020*/ 	.short	0x0004
        /*0022*/ 	.short	0x0068
        /*0024*/ 	.byte	0x00, 0xf0, 0x21, 0x00


	//----- nvinfo : EIATTR_KPARAM_INFO
	.align		4
.L_162:
        /*0028*/ 	.byte	0x04, 0x17
        /*002a*/ 	.short	(.L_164 - .L_163)
.L_163:
        /*002c*/ 	.word	0x00000000
        /*0030*/ 	.short	0x0003
        /*0032*/ 	.short	0x0020
        /*0034*/ 	.byte	0x00, 0xf0, 0x21, 0x01


	//----- nvinfo : EIATTR_KPARAM_INFO
	.align		4
.L_164:
        /*0038*/ 	.byte	0x04, 0x17
        /*003a*/ 	.short	(.L_166 - .L_165)
.L_165:
        /*003c*/ 	.word	0x00000000
        /*0040*/ 	.short	0x0002
        /*0042*/ 	.short	0x0018
        /*0044*/ 	.byte	0x00, 0xf0, 0x21, 0x00


	//----- nvinfo : EIATTR_KPARAM_INFO
	.align		4
.L_166:
        /*0048*/ 	.byte	0x04, 0x17
        /*004a*/ 	.short	(.L_168 - .L_167)
.L_167:
        /*004c*/ 	.word	0x00000000
        /*0050*/ 	.short	0x0001
        /*0052*/ 	.short	0x0010
        /*0054*/ 	.byte	0x00, 0xf5, 0x21, 0x00


	//----- nvinfo : EIATTR_KPARAM_INFO
	.align		4
.L_168:
        /*0058*/ 	.byte	0x04, 0x17
        /*005a*/ 	.short	(.L_170 - .L_169)
.L_169:
        /*005c*/ 	.word	0x00000000
        /*0060*/ 	.short	0x0000
        /*0062*/ 	.short	0x0000
        /*0064*/ 	.byte	0x00, 0xf0, 0x41, 0x00


	//----- nvinfo : EIATTR_SPARSE_MMA_MASK
	.align		4
.L_170:
        /*0068*/ 	.byte	0x03, 0x50
        /*006a*/ 	.short	0x0000


	//----- nvinfo : EIATTR_MAXREG_COUNT
	.align		4
        /*006c*/ 	.byte	0x03, 0x1b
        /*006e*/ 	.short	0x00ff


	//----- nvinfo : EIATTR_NUM_BARRIERS
	.align		4
        /*0070*/ 	.byte	0x02, 0x4c
        /*0072*/ 	.byte	0x01
	.zero		1


	//----- nvinfo : EIATTR_MERCURY_ISA_VERSION
	.align		4
        /*0074*/ 	.byte	0x03, 0x5f
        /*0076*/ 	.short	0x0101


	//----- nvinfo : EIATTR_COOP_GROUP_MASK_REGIDS
	.align		4
        /*0078*/ 	.byte	0x04, 0x29
        /*007a*/ 	.short	(.L_172 - .L_171)


	//   ....[0]....
.L_171:
        /*007c*/ 	.word	0xffffffff


	//   ....[1]....
        /*0080*/ 	.word	0xffffffff


	//   ....[2]....
        /*0084*/ 	.word	0xffffffff


	//   ....[3]....
        /*0088*/ 	.word	0xffffffff


	//   ....[4]....
        /*008c*/ 	.word	0xffffffff


	//   ....[5]....
        /*0090*/ 	.word	0xffffffff


	//   ....[6]....
        /*0094*/ 	.word	0xffffffff


	//   ....[7]....
        /*0098*/ 	.word	0xffffffff


	//   ....[8]....
        /*009c*/ 	.word	0xffffffff


	//   ....[9]....
        /*00a0*/ 	.word	0xffffffff


	//   ....[10]....
        /*00a4*/ 	.word	0xffffffff


	//   ....[11]....
        /*00a8*/ 	.word	0xffffffff


	//   ....[12]....
        /*00ac*/ 	.word	0xffffffff


	//   ....[13]....
        /*00b0*/ 	.word	0xffffffff


	//   ....[14]....
        /*00b4*/ 	.word	0xffffffff


	//   ....[15]....
        /*00b8*/ 	.word	0xffffffff


	//   ....[16]....
        /*00bc*/ 	.word	0xffffffff


	//   ....[17]....
        /*00c0*/ 	.word	0xffffffff


	//   ....[18]....
        /*00c4*/ 	.word	0xffffffff


	//   ....[19]....
        /*00c8*/ 	.word	0xffffffff


	//   ....[20]....
        /*00cc*/ 	.word	0xffffffff


	//   ....[21]....
        /*00d0*/ 	.word	0xffffffff


	//   ....[22]....
        /*00d4*/ 	.word	0xffffffff


	//   ....[23]....
        /*00d8*/ 	.word	0xffffffff


	//   ....[24]....
        /*00dc*/ 	.word	0xffffffff


	//   ....[25]....
        /*00e0*/ 	.word	0xffffffff


	//   ....[26]....
        /*00e4*/ 	.word	0xffffffff


	//   ....[27]....
        /*00e8*/ 	.word	0xffffffff


	//   ....[28]....
        /*00ec*/ 	.word	0xffffffff


	//   ....[29]....
        /*00f0*/ 	.word	0xffffffff


	//   ....[30]....
        /*00f4*/ 	.word	0xffffffff


	//   ....[31]....
        /*00f8*/ 	.word	0xffffffff


	//   ....[32]....
        /*00fc*/ 	.word	0xffffffff


	//   ....[33]....
        /*0100*/ 	.word	0xffffffff


	//   ....[34]....
        /*0104*/ 	.word	0xffffffff


	//   ....[35]....
        /*0108*/ 	.word	0xffffffff


	//   ....[36]....
        /*010c*/ 	.word	0xffffffff


	//   ....[37]....
        /*0110*/ 	.word	0xffffffff


	//   ....[38]....
        /*0114*/ 	.word	0xffffffff


	//   ....[39]....
        /*0118*/ 	.word	0xffffffff


	//   ....[40]....
        /*011c*/ 	.word	0xffffffff


	//   ....[41]....
        /*0120*/ 	.word	0xffffffff


	//   ....[42]....
        /*0124*/ 	.word	0xffffffff


	//   ....[43]....
        /*0128*/ 	.word	0xffffffff


	//   ....[44]....
        /*012c*/ 	.word	0xffffffff


	//   ....[45]....
        /*0130*/ 	.word	0xffffffff


	//   ....[46]....
        /*0134*/ 	.word	0xffffffff


	//   ....[47]....
        /*0138*/ 	.word	0xffffffff


	//   ....[48]....
        /*013c*/ 	.word	0xffffffff


	//   ....[49]....
        /*0140*/ 	.word	0xffffffff


	//   ....[50]....
        /*0144*/ 	.word	0xffffffff


	//   ....[51]....
        /*0148*/ 	.word	0xffffffff


	//   ....[52]....
        /*014c*/ 	.word	0xffffffff


	//   ....[53]....
        /*0150*/ 	.word	0xffffffff


	//   ....[54]....
        /*0154*/ 	.word	0xffffffff


	//   ....[55]....
        /*0158*/ 	.word	0xffffffff


	//   ....[56]....
        /*015c*/ 	.word	0xffffffff


	//   ....[57]....
        /*0160*/ 	.word	0xffffffff


	//   ....[58]....
        /*0164*/ 	.word	0xffffffff


	//   ....[59]....
        /*0168*/ 	.word	0xffffffff


	//----- nvinfo : EIATTR_COOP_GROUP_INSTR_OFFSETS
	.align		4
.L_172:
        /*016c*/ 	.byte	0x04, 0x28
        /*016e*/ 	.short	(.L_174 - .L_173)


	//   ....[0]....
.L_173:
        /*0170*/ 	.word	0x00000d70


	//   ....[1]....
        /*0174*/ 	.word	0x00000da0


	//   ....[2]....
        /*0178*/ 	.word	0x00000dc0


	//   ....[3]....
        /*017c*/ 	.word	0x00000dd0


	//   ....[4]....
        /*0180*/ 	.word	0x00000f60


	//   ....[5]....
        /*0184*/ 	.word	0x00000f90


	//   ....[6]....
        /*0188*/ 	.word	0x00000fc0


	//   ....[7]....
        /*018c*/ 	.word	0x00000fe0


	//   ....[8]....
        /*0190*/ 	.word	0x00001160


	//   ....[9]....
        /*0194*/ 	.word	0x00001190


	//   ....[10]....
        /*0198*/ 	.word	0x000011c0


	//   ....[11]....
        /*019c*/ 	.word	0x000011e0


	//   ....[12]....
        /*01a0*/ 	.word	0x00001360


	//   ....[13]....
        /*01a4*/ 	.word	0x00001390


	//   ....[14]....
        /*01a8*/ 	.word	0x000013c0


	//   ....[15]....
        /*01ac*/ 	.word	0x000013e0


	//   ....[16]....
        /*01b0*/ 	.word	0x00001560


	//   ....[17]....
        /*01b4*/ 	.word	0x00001590


	//   ....[18]....
        /*01b8*/ 	.word	0x000015c0


	//   ....[19]....
        /*01bc*/ 	.word	0x000015e0


	//   ....[20]....
        /*01c0*/ 	.word	0x00002340


	//   ....[21]....
        /*01c4*/ 	.word	0x00002350


	//   ....[22]....
        /*01c8*/ 	.word	0x00002360


	//   ....[23]....
        /*01cc*/ 	.word	0x00002380


	//   ....[24]....
        /*01d0*/ 	.word	0x00002500


	//   ....[25]....
        /*01d4*/ 	.word	0x00002540


	//   ....[26]....
        /*01d8*/ 	.word	0x00002570


	//   ....[27]....
        /*01dc*/ 	.word	0x00002590


	//   ....[28]....
        /*01e0*/ 	.word	0x00002710


	//   ....[29]....
        /*01e4*/ 	.word	0x00002750


	//   ....[30]....
        /*01e8*/ 	.word	0x00002780


	//   ....[31]....
        /*01ec*/ 	.word	0x000027a0


	//   ....[32]....
        /*01f0*/ 	.word	0x00002920


	//   ....[33]....
        /*01f4*/ 	.word	0x00002960


	//   ....[34]....
        /*01f8*/ 	.word	0x00002990


	//   ....[35]....
        /*01fc*/ 	.word	0x000029b0


	//   ....[36]....
        /*0200*/ 	.word	0x00002b30


	//   ....[37]....
        /*0204*/ 	.word	0x00002b70


	//   ....[38]....
        /*0208*/ 	.word	0x00002ba0


	//   ....[39]....
        /*020c*/ 	.word	0x00002bc0


	//   ....[40]....
        /*0210*/ 	.word	0x000053c0


	//   ....[41]....
        /*0214*/ 	.word	0x000053f0


	//   ....[42]....
        /*0218*/ 	.word	0x00005410


	//   ....[43]....
        /*021c*/ 	.word	0x00005420


	//   ....[44]....
        /*0220*/ 	.word	0x000055b0


	//   ....[45]....
        /*0224*/ 	.word	0x000055e0


	//   ....[46]....
        /*0228*/ 	.word	0x00005610


	//   ....[47]....
        /*022c*/ 	.word	0x00005630


	//   ....[48]....
        /*0230*/ 	.word	0x000057b0


	//   ....[49]....
        /*0234*/ 	.word	0x000057e0


	//   ....[50]....
        /*0238*/ 	.word	0x00005810


	//   ....[51]....
        /*023c*/ 	.word	0x00005830


	//   ....[52]....
        /*0240*/ 	.word	0x000059b0


	//   ....[53]....
        /*0244*/ 	.word	0x000059e0


	//   ....[54]....
        /*0248*/ 	.word	0x00005a10


	//   ....[55]....
        /*024c*/ 	.word	0x00005a30


	//   ....[56]....
        /*0250*/ 	.word	0x00005bb0


	//   ....[57]....
        /*0254*/ 	.word	0x00005be0


	//   ....[58]....
        /*0258*/ 	.word	0x00005c10


	//   ....[59]....
        /*025c*/ 	.word	0x00005c30


	//----- nvinfo : EIATTR_VRC_CTA_INIT_COUNT
	.align		4
.L_174:
        /*0260*/ 	.byte	0x02, 0x4a
	.zero		1
	.zero		1


	//----- nvinfo : EIATTR_EXIT_INSTR_OFFSETS
	.align		4
        /*0264*/ 	.byte	0x04, 0x1c
        /*0266*/ 	.short	(.L_176 - .L_175)


	//   ....[0]....
.L_175:
        /*0268*/ 	.word	0x000068d0


	//   ....[1]....
        /*026c*/ 	.word	0x00006920


	//----- nvinfo : EIATTR_MAX_THREADS
	.align		4
.L_176:
        /*0270*/ 	.byte	0x04, 0x05
        /*0272*/ 	.short	(.L_178 - .L_177)
.L_177:
        /*0274*/ 	.word	0x00000100
        /*0278*/ 	.word	0x00000001
        /*027c*/ 	.word	0x00000001


	//----- nvinfo : EIATTR_CRS_STACK_SIZE
	.align		4
.L_178:
        /*0280*/ 	.byte	0x04, 0x1e
        /*0282*/ 	.short	(.L_180 - .L_179)
.L_179:
        /*0284*/ 	.word	0x00000000


	//----- nvinfo : EIATTR_CBANK_PARAM_SIZE
	.align		4
.L_180:
        /*0288*/ 	.byte	0x03, 0x19
        /*028a*/ 	.short	0x0071


	//----- nvinfo : EIATTR_PARAM_CBANK
	.align		4
        /*028c*/ 	.byte	0x04, 0x0a
        /*028e*/ 	.short	(.L_182 - .L_181)
	.align		4
.L_181:
        /*0290*/ 	.word	index@(.nv.constant0._ZN6thrust24THRUST_300001_SM_1000_NS8cuda_cub4core6detail13_kernel_agentINS1_8__reduce11ReduceAgentINS0_12zip_iteratorIN4cuda3std3__45tupleIJNS0_10device_ptrIdEENS0_17counting_iteratorIlNS0_11use_defaultESF_SF_EEEEEEEPNSB_IJdlEEESJ_lNS1_9__extrema9arg_max_fIdl10comparatorEEEEJSI_SK_lN3cub18CUB_300001_SM_100013GridEvenShareIlEENSR_9GridQueueIyEESO_EEEvDpT0_)
        /*0294*/ 	.short	0x0380
        /*0296*/ 	.short	0x0071


	//----- nvinfo : EIATTR_SW_WAR
	.align		4
.L_182:
        /*0298*/ 	.byte	0x04, 0x36
        /*029a*/ 	.short	(.L_184 - .L_183)
.L_183:
        /*029c*/ 	.word	0x00000008
.L_184:


//--------------------- .nv.info._ZN6thrust24THRUST_300001_SM_1000_NS8cuda_cub4core6detail13_kernel_agentINS1_8__reduce11ReduceAgentINS0_12zip_iteratorIN4cuda3std3__45tupleIJNS0_10device_ptrIdEENS0_17counting_iteratorIlNS0_11use_defaultESF_SF_EEEEEEEPNSB_IJdlEEESJ_lNS1_9__extrema9arg_max_fIdl10comparatorEEEEJSI_SK_lSO_EEEvDpT0_ --------------------------
	.section	.nv.info._ZN6thrust24THRUST_300001_SM_1000_NS8cuda_cub4core6detail13_kernel_agentINS1_8__reduce11ReduceAgentINS0_12zip_iteratorIN4cuda3std3__45tupleIJNS0_10device_ptrIdEENS0_17counting_iteratorIlNS0_11use_defaultESF_SF_EEEEEEEPNSB_IJdlEEESJ_lNS1_9__extrema9arg_max_fIdl10comparatorEEEEJSI_SK_lSO_EEEvDpT0_,"",@"SHT_CUDA_INFO"
	.sectionflags	@""
	.align	4


	//----- nvinfo : EIATTR_CUDA_API_VERSION
	.align		4
        /*0000*/ 	.byte	0x04, 0x37
        /*0002*/ 	.short	(.L_186 - .L_185)
.L_185:
        /*0004*/ 	.word	0x00000082


	//----- nvinfo : EIATTR_KPARAM_INFO
	.align		4
.L_186:
        /*0008*/ 	.byte	0x04, 0x17
        /*000a*/ 	.short	(.L_188 - .L_187)
.L_187:
        /*000c*/ 	.word	0x00000000
        /*0010*/ 	.short	0x0003
        /*0012*/ 	.short	0x0020
        /*0014*/ 	.byte	0x00, 0xf0, 0x05, 0x00


	//----- nvinfo : EIATTR_KPARAM_INFO
	.align		4
.L_188:
        /*0018*/ 	.byte	0x04, 0x17
        /*001a*/ 	.short	(.L_190 - .L_189)
.L_189:
        /*001c*/ 	.word	0x00000000
        /*0020*/ 	.short	0x0002
        /*0022*/ 	.short	0x0018
        /*0024*/ 	.byte	0x00, 0xf0, 0x21, 0x00


	//----- nvinfo : EIATTR_KPARAM_INFO
	.align		4
.L_190:
        /*0028*/ 	.byte	0x04, 0x17
        /*002a*/ 	.short	(.L_192 - .L_191)
.L_191:
        /*002c*/ 	.word	0x00000000
        /*0030*/ 	.short	0x0001
        /*0032*/ 	.short	0x0010
        /*0034*/ 	.byte	0x00, 0xf5, 0x21, 0x00


	//----- nvinfo : EIATTR_KPARAM_INFO
	.align		4
.L_192:
        /*0038*/ 	.byte	0x04, 0x17
        /*003a*/ 	.short	(.L_194 - .L_193)
.L_193:
        /*003c*/ 	.word	0x00000000
        /*0040*/ 	.short	0x0000
        /*0042*/ 	.short	0x0000
        /*0044*/ 	.byte	0x00, 0xf0, 0x41, 0x00


	//----- nvinfo : EIATTR_SPARSE_MMA_MASK
	.align		4
.L_194:
        /*0048*/ 	.byte	0x03, 0x50
        /*004a*/ 	.short	0x0000


	//----- nvinfo : EIATTR_MAXREG_COUNT
	.align		4
        /*004c*/ 	.byte	0x03, 0x1b
        /*004e*/ 	.short	0x00ff


	//----- nvinfo : EIATTR_NUM_BARRIERS
	.align		4
        /*0050*/ 	.byte	0x02, 0x4c
        /*0052*/ 	.byte	0x01
	.zero		1


	//----- nvinfo : EIATTR_MERCURY_ISA_VERSION
	.align		4
        /*0054*/ 	.byte	0x03, 0x5f
        /*0056*/ 	.short	0x0101


	//----- nvinfo : EIATTR_COOP_GROUP_MASK_REGIDS
	.align		4
        /*0058*/ 	.byte	0x04, 0x29
        /*005a*/ 	.short	(.L_196 - .L_195)


	//   ....[0]....
.L_195:
        /*005c*/ 	.word	0xffffffff


	//   ....[1]....
        /*0060*/ 	.word	0xffffffff


	//   ....[2]....
        /*0064*/ 	.word	0xffffffff


	//   ....[3]....
        /*0068*/ 	.word	0xffffffff


	//   ....[4]....
        /*006c*/ 	.word	0xffffffff


	//   ....[5]....
        /*0070*/ 	.word	0xffffffff


	//   ....[6]....
        /*0074*/ 	.word	0xffffffff


	//   ....[7]....
        /*0078*/ 	.word	0xffffffff


	//   ....[8]....
        /*007c*/ 	.word	0xffffffff


	//   ....[9]....
        /*0080*/ 	.word	0xffffffff


	//   ....[10]....
        /*0084*/ 	.word	0xffffffff


	//   ....[11]....
        /*0088*/ 	.word	0xffffffff


	//   ....[12]....
        /*008c*/ 	.word	0xffffffff


	//   ....[13]....
        /*0090*/ 	.word	0xffffffff


	//   ....[14]....
        /*0094*/ 	.word	0xffffffff


	//   ....[15]....
        /*0098*/ 	.word	0xffffffff


	//   ....[16]....
        /*009c*/ 	.word	0xffffffff


	//   ....[17]....
        /*00a0*/ 	.word	0xffffffff


	//   ....[18]....
        /*00a4*/ 	.word	0xffffffff


	//   ....[19]....
        /*00a8*/ 	.word	0xffffffff


	//   ....[20]....
        /*00ac*/ 	.word	0xffffffff


	//   ....[21]....
        /*00b0*/ 	.word	0xffffffff


	//   ....[22]....
        /*00b4*/ 	.word	0xffffffff


	//   ....[23]....
        /*00b8*/ 	.word	0xffffffff


	//   ....[24]....
        /*00bc*/ 	.word	0xffffffff


	//   ....[25]....
        /*00c0*/ 	.word	0xffffffff


	//   ....[26]....
        /*00c4*/ 	.word	0xffffffff


	//   ....[27]....
        /*00c8*/ 	.word	0xffffffff


	//   ....[28]....
        /*00cc*/ 	.word	0xffffffff


	//   ....[29]....
        /*00d0*/ 	.word	0xffffffff


	//   ....[30]....
        /*00d4*/ 	.word	0xffffffff


	//   ....[31]....
        /*00d8*/ 	.word	0xffffffff


	//   ....[32]....
        /*00dc*/ 	.word	0xffffffff


	//   ....[33]....
        /*00e0*/ 	.word	0xffffffff


	//   ....[34]....
        /*00e4*/ 	.word	0xffffffff


	//   ....[35]....
        /*00e8*/ 	.word	0xffffffff


	//   ....[36]....
        /*00ec*/ 	.word	0xffffffff


	//   ....[37]....
        /*00f0*/ 	.word	0xffffffff


	//   ....[38]....
        /*00f4*/ 	.word	0xffffffff


	//   ....[39]....
        /*00f8*/ 	.word	0xffffffff


	//   ....[40]....
        /*00fc*/ 	.word	0xffffffff


	//   ....[41]....
        /*0100*/ 	.word	0xffffffff


	//   ....[42]....
        /*0104*/ 	.word	0xffffffff


	//   ....[43]....
        /*0108*/ 	.word	0xffffffff


	//   ....[44]....
        /*010c*/ 	.word	0xffffffff


	//   ....[45]....
        /*0110*/ 	.word	0xffffffff


	//   ....[46]....
        /*0114*/ 	.word	0xffffffff


	//   ....[47]....
        /*0118*/ 	.word	0xffffffff


	//   ....[48]....
        /*011c*/ 	.word	0xffffffff


	//   ....[49]....
        /*0120*/ 	.word	0xffffffff


	//   ....[50]....
        /*0124*/ 	.word	0xffffffff


	//   ....[51]....
        /*0128*/ 	.word	0xffffffff


	//   ....[52]....
        /*012c*/ 	.word	0xffffffff


	//   ....[53]....
        /*0130*/ 	.word	0xffffffff


	//   ....[54]....
        /*0134*/ 	.word	0xffffffff


	//   ....[55]....
        /*0138*/ 	.word	0xffffffff


	//   ....[56]....
        /*013c*/ 	.word	0xffffffff


	//   ....[57]....
        /*0140*/ 	.word	0xffffffff


	//   ....[58]....
        /*0144*/ 	.word	0xffffffff


	//   ....[59]....
        /*0148*/ 	.word	0xffffffff


	//----- nvinfo : EIATTR_COOP_GROUP_INSTR_OFFSETS
	.align		4
.L_196:
        /*014c*/ 	.byte	0x04, 0x28
        /*014e*/ 	.short	(.L_198 - .L_197)


	//   ....[0]....
.L_197:
        /*0150*/ 	.word	0x00000cb0


	//   ....[1]....
        /*0154*/ 	.word	0x00000ce0


	//   ....[2]....
        /*0158*/ 	.word	0x00000d00


	//   ....[3]....
        /*015c*/ 	.word	0x00000d10


	//   ....[4]....
        /*0160*/ 	.word	0x00000ea0


	//   ....[5]....
        /*0164*/ 	.word	0x00000ed0


	//   ....[6]....
        /*0168*/ 	.word	0x00000f00


	//   ....[7]....
        /*016c*/ 	.word	0x00000f20


	//   ....[8]....
        /*0170*/ 	.word	0x000010a0


	//   ....[9]....
        /*0174*/ 	.word	0x000010d0


	//   ....[10]....
        /*0178*/ 	.word	0x00001100


	//   ....[11]....
        /*017c*/ 	.word	0x00001120


	//   ....[12]....
        /*0180*/ 	.word	0x000012a0


	//   ....[13]....
        /*0184*/ 	.word	0x000012d0


	//   ....[14]....
        /*0188*/ 	.word	0x00001300


	//   ....[15]....
        /*018c*/ 	.word	0x00001320


	//   ....[16]....
        /*0190*/ 	.word	0x000014a0


	//   ....[17]....
        /*0194*/ 	.word	0x000014e0


	//   ....[18]....
        /*0198*/ 	.word	0x00001510


	//   ....[19]....
        /*019c*/ 	.word	0x00001520


	//   ....[20]....
        /*01a0*/ 	.word	0x00002280


	//   ....[21]....
        /*01a4*/ 	.word	0x00002290


	//   ....[22]....
        /*01a8*/ 	.word	0x000022a0


	//   ....[23]....
        /*01ac*/ 	.word	0x000022c0


	//   ....[24]....
        /*01b0*/ 	.word	0x00002440


	//   ....[25]....
        /*01b4*/ 	.word	0x00002480


	//   ....[26]....
        /*01b8*/ 	.word	0x000024b0


	//   ....[27]....
        /*01bc*/ 	.word	0x000024d0


	//   ....[28]....
        /*01c0*/ 	.word	0x00002650


	//   ....[29]....
        /*01c4*/ 	.word	0x00002690


	//   ....[30]....
        /*01c8*/ 	.word	0x000026c0


	//   ....[31]....
        /*01cc*/ 	.word	0x000026e0


	//   ....[32]....
        /*01d0*/ 	.word	0x00002860


	//   ....[33]....
        /*01d4*/ 	.word	0x000028a0


	//   ....[34]....
        /*01d8*/ 	.word	0x000028d0


	//   ....[35]....
        /*01dc*/ 	.word	0x000028f0


	//   ....[36]....
        /*01e0*/ 	.word	0x00002a70


	//   ....[37]....
        /*01e4*/ 	.word	0x00002ab0


	//   ....[38]....
        /*01e8*/ 	.word	0x00002ae0


	//   ....[39]....
        /*01ec*/ 	.word	0x00002b00


	//   ....[40]....
        /*01f0*/ 	.word	0x00004f40


	//   ....[41]....
        /*01f4*/ 	.word	0x00004f70


	//   ....[42]....
        /*01f8*/ 	.word	0x00004f90


	//   ....[43]....
        /*01fc*/ 	.word	0x00004fa0


	//   ....[44]....
        /*0200*/ 	.word	0x00005130


	//   ....[45]....
        /*0204*/ 	.word	0x00005160


	//   ....[46]....
        /*0208*/ 	.word	0x00005190


	//   ....[47]....
        /*020c*/ 	.word	0x000051b0


	//   ....[48]....
        /*0210*/ 	.word	0x00005330


	//   ....[49]....
        /*0214*/ 	.word	0x00005360


	//   ....[50]....
        /*0218*/ 	.word	0x00005390


	//   ....[51]....
        /*021c*/ 	.word	0x000053b0


	//   ....[52]....
        /*0220*/ 	.word	0x00005530


	//   ....[53]....
        /*0224*/ 	.word	0x00005560


	//   ....[54]....
        /*0228*/ 	.word	0x00005590


	//   ....[55]....
        /*022c*/ 	.word	0x000055b0


	//   ....[56]....
        /*0230*/ 	.word	0x00005730


	//   ....[57]....
        /*0234*/ 	.word	0x00005760


	//   ....[58]....
        /*0238*/ 	.word	0x00005790


	//   ....[59]....
        /*023c*/ 	.word	0x000057b0


	//----- nvinfo : EIATTR_VRC_CTA_INIT_COUNT
	.align		4
.L_198:
        /*0240*/ 	.byte	0x02, 0x4a
	.zero		1
	.zero		1


	//----- nvinfo : EIATTR_EXIT_INSTR_OFFSETS
	.align		4
        /*0244*/ 	.byte	0x04, 0x1c
        /*0246*/ 	.short	(.L_200 - .L_199)


	//   ....[0]....
.L_199:
        /*0248*/ 	.word	0x00000040


	//   ....[1]....
        /*024c*/ 	.word	0x00006450


	//   ....[2]....
        /*0250*/ 	.word	0x00006490


	//----- nvinfo : EIATTR_MAX_THREADS
	.align		4
.L_200:
        /*0254*/ 	.byte	0x04, 0x05
        /*0256*/ 	.short	(.L_202 - .L_201)
.L_201:
        /*0258*/ 	.word	0x00000100
        /*025c*/ 	.word	0x00000001
        /*0260*/ 	.word	0x00000001


	//----- nvinfo : EIATTR_CRS_STACK_SIZE
	.align		4
.L_202:
        /*0264*/ 	.byte	0x04, 0x1e
        /*0266*/ 	.short	(.L_204 - .L_203)
.L_203:
        /*0268*/ 	.word	0x00000000


	//----- nvinfo : EIATTR_CBANK_PARAM_SIZE
	.align		4
.L_204:
        /*026c*/ 	.byte	0x03, 0x19
        /*026e*/ 	.short	0x0021


	//----- nvinfo : EIATTR_PARAM_CBANK
	.align		4
        /*0270*/ 	.byte	0x04, 0x0a
        /*0272*/ 	.short	(.L_206 - .L_205)
	.align		4
.L_205:
        /*0274*/ 	.word	index@(.nv.constant0._ZN6thrust24THRUST_300001_SM_1000_NS8cuda_cub4core6detail13_kernel_agentINS1_8__reduce11ReduceAgentINS0_12zip_iteratorIN4cuda3std3__45tupleIJNS0_10device_ptrIdEENS0_17counting_iteratorIlNS0_11use_defaultESF_SF_EEEEEEEPNSB_IJdlEEESJ_lNS1_9__extrema9arg_max_fIdl10comparatorEEEEJSI_SK_lSO_EEEvDpT0_)
        /*0278*/ 	.short	0x0380
        /*027a*/ 	.short	0x0021


	//----- nvinfo : EIATTR_SW_WAR
	.align		4
.L_206:
        /*027c*/ 	.byte	0x04, 0x36
        /*027e*/ 	.short	(.L_208 - .L_207)
.L_207:
        /*0280*/ 	.word	0x00000008
.L_208:


//--------------------- .nv.info._ZN6thrust24THRUST_300001_SM_1000_NS8cuda_cub4core6detail13_kernel_agentINS1_8__reduce11ReduceAgentIPN4cuda3std3__45tupleIJdlEEESC_SB_iNS1_9__extrema9arg_max_fIdl10comparatorEEEEJSC_SC_iSG_EEEvDpT0_ --------------------------
	.section	.nv.info._ZN6thrust24THRUST_300001_SM_1000_NS8cuda_cub4core6detail13_kernel_agentINS1_8__reduce11ReduceAgentIPN4cuda3std3__45tupleIJdlEEESC_SB_iNS1_9__extrema9arg_max_fIdl10comparatorEEEEJSC_SC_iSG_EEEvDpT0_,"",@"SHT_CUDA_INFO"
	.sectionflags	@""
	.align	4


	//----- nvinfo : EIATTR_CUDA_API_VERSION
	.align		4
        /*0000*/ 	.byte	0x04, 0x37
        /*0002*/ 	.short	(.L_210 - .L_209)
.L_209:
        /*0004*/ 	.word	0x00000082


	//----- nvinfo : EIATTR_KPARAM_INFO
	.align		4
.L_210:
        /*0008*/ 	.byte	0x04, 0x17
        /*000a*/ 	.short	(.L_212 - .L_211)
.L_211:
        /*000c*/ 	.word	0x00000000
        /*0010*/ 	.short	0x0003
        /*0012*/ 	.short	0x0014
        /*0014*/ 	.byte	0x00, 0xf0, 0x05, 0x00


	//----- nvinfo : EIATTR_KPARAM_INFO
	.align		4
.L_212:
        /*0018*/ 	.byte	0x04, 0x17
        /*001a*/ 	.short	(.L_214 - .L_213)
.L_213:
        /*001c*/ 	.word	0x00000000
        /*0020*/ 	.short	0x0002
        /*0022*/ 	.short	0x0010
        /*0024*/ 	.byte	0x00, 0xf0, 0x11, 0x00


	//----- nvinfo : EIATTR_KPARAM_INFO
	.align		4
.L_214:
        /*0028*/ 	.byte	0x04, 0x17
        /*002a*/ 	.short	(.L_216 - .L_215)
.L_215:
        /*002c*/ 	.word	0x00000000
        /*0030*/ 	.short	0x0001
        /*0032*/ 	.short	0x0008
        /*0034*/ 	.byte	0x00, 0xf5, 0x21, 0x00


	//----- nvinfo : EIATTR_KPARAM_INFO
	.align		4
.L_216:
        /*0038*/ 	.byte	0x04, 0x17
        /*003a*/ 	.short	(.L_218 - .L_217)
.L_217:
        /*003c*/ 	.word	0x00000000
        /*0040*/ 	.short	0x0000
        /*0042*/ 	.short	0x0000
        /*0044*/ 	.byte	0x00, 0xf5, 0x21, 0x00


	//----- nvinfo : EIATTR_SPARSE_MMA_MASK
	.align		4
.L_218:
        /*0048*/ 	.byte	0x03, 0x50
        /*004a*/ 	.short	0x0000


	//----- nvinfo : EIATTR_MAXREG_COUNT
	.align		4
        /*004c*/ 	.byte	0x03, 0x1b
        /*004e*/ 	.short	0x00ff


	//----- nvinfo : EIATTR_NUM_BARRIERS
	.align		4
        /*0050*/ 	.byte	0x02, 0x4c
        /*0052*/ 	.byte	0x01
	.zero		1


	//----- nvinfo : EIATTR_MERCURY_ISA_VERSION
	.align		4
        /*0054*/ 	.byte	0x03, 0x5f
        /*0056*/ 	.short	0x0101


	//----- nvinfo : EIATTR_COOP_GROUP_MASK_REGIDS
	.align		4
        /*0058*/ 	.byte	0x04, 0x29
        /*005a*/ 	.short	(.L_220 - .L_219)


	//   ....[0]....
.L_219:
        /*005c*/ 	.word	0xffffffff


	//   ....[1]....
        /*0060*/ 	.word	0xffffffff


	//   ....[2]....
        /*0064*/ 	.word	0xffffffff


	//   ....[3]....
        /*0068*/ 	.word	0xffffffff


	//   ....[4]....
        /*006c*/ 	.word	0xffffffff


	//   ....[5]....
        /*0070*/ 	.word	0xffffffff


	//   ....[6]....
        /*0074*/ 	.word	0xffffffff


	//   ....[7]....
        /*0078*/ 	.word	0xffffffff


	//   ....[8]....
        /*007c*/ 	.word	0xffffffff


	//   ....[9]....
        /*0080*/ 	.word	0xffffffff


	//   ....[10]....
        /*0084*/ 	.word	0xffffffff


	//   ....[11]....
        /*0088*/ 	.word	0xffffffff


	//   ....[12]....
        /*008c*/ 	.word	0xffffffff


	//   ....[13]....
        /*0090*/ 	.word	0xffffffff


	//   ....[14]....
        /*0094*/ 	.word	0xffffffff


	//   ....[15]....
        /*0098*/ 	.word	0xffffffff


	//   ....[16]....
        /*009c*/ 	.word	0xffffffff


	//   ....[17]....
        /*00a0*/ 	.word	0xffffffff


	//   ....[18]....
        /*00a4*/ 	.word	0xffffffff


	//   ....[19]....
        /*00a8*/ 	.word	0xffffffff


	//   ....[20]....
        /*00ac*/ 	.word	0xffffffff


	//   ....[21]....
        /*00b0*/ 	.word	0xffffffff


	//   ....[22]....
        /*00b4*/ 	.word	0xffffffff


	//   ....[23]....
        /*00b8*/ 	.word	0xffffffff


	//   ....[24]....
        /*00bc*/ 	.word	0xffffffff


	//   ....[25]....
        /*00c0*/ 	.word	0xffffffff


	//   ....[26]....
        /*00c4*/ 	.word	0xffffffff


	//   ....[27]....
        /*00c8*/ 	.word	0xffffffff


	//   ....[28]....
        /*00cc*/ 	.word	0xffffffff


	//   ....[29]....
        /*00d0*/ 	.word	0xffffffff


	//   ....[30]....
        /*00d4*/ 	.word	0xffffffff


	//   ....[31]....
        /*00d8*/ 	.word	0xffffffff


	//   ....[32]....
        /*00dc*/ 	.word	0xffffffff


	//   ....[33]....
        /*00e0*/ 	.word	0xffffffff


	//   ....[34]....
        /*00e4*/ 	.word	0xffffffff


	//   ....[35]....
        /*00e8*/ 	.word	0xffffffff


	//   ....[36]....
        /*00ec*/ 	.word	0xffffffff


	//   ....[37]....
        /*00f0*/ 	.word	0xffffffff


	//   ....[38]....
        /*00f4*/ 	.word	0xffffffff


	//   ....[39]....
        /*00f8*/ 	.word	0xffffffff


	//   ....[40]....
        /*00fc*/ 	.word	0xffffffff


	//   ....[41]....
        /*0100*/ 	.word	0xffffffff


	//   ....[42]....
        /*0104*/ 	.word	0xffffffff


	//   ....[43]....
        /*0108*/ 	.word	0xffffffff


	//   ....[44]....
        /*010c*/ 	.word	0xffffffff


	//   ....[45]....
        /*0110*/ 	.word	0xffffffff


	//   ....[46]....
        /*0114*/ 	.word	0xffffffff


	//   ....[47]....
        /*0118*/ 	.word	0xffffffff


	//   ....[48]....
        /*011c*/ 	.word	0xffffffff


	//   ....[49]....
        /*0120*/ 	.word	0xffffffff


	//   ....[50]....
        /*0124*/ 	.word	0xffffffff


	//   ....[51]....
        /*0128*/ 	.word	0xffffffff


	//   ....[52]....
        /*012c*/ 	.word	0xffffffff


	//   ....[53]....
        /*0130*/ 	.word	0xffffffff


	//   ....[54]....
        /*0134*/ 	.word	0xffffffff


	//   ....[55]....
        /*0138*/ 	.word	0xffffffff


	//   ....[56]....
        /*013c*/ 	.word	0xffffffff


	//   ....[57]....
        /*0140*/ 	.word	0xffffffff


	//   ....[58]....
        /*0144*/ 	.word	0xffffffff


	//   ....[59]....
        /*0148*/ 	.word	0xffffffff


	//----- nvinfo : EIATTR_COOP_GROUP_INSTR_OFFSETS
	.align		4
.L_220:
        /*014c*/ 	.byte	0x04, 0x28
        /*014e*/ 	.short	(.L_222 - .L_221)


	//   ....[0]....
.L_221:
        /*0150*/ 	.word	0x00000b70


	//   ....[1]....
        /*0154*/ 	.word	0x00000ba0


	//   ....[2]....
        /*0158*/ 	.word	0x00000bc0


	//   ....[3]....
        /*015c*/ 	.word	0x00000bd0


	//   ....[4]....
        /*0160*/ 	.word	0x00000d60


	//   ....[5]....
        /*0164*/ 	.word	0x00000d90


	//   ....[6]....
        /*0168*/ 	.word	0x00000dc0


	//   ....[7]....
        /*016c*/ 	.word	0x00000de0


	//   ....[8]....
        /*0170*/ 	.word	0x00000f60


	//   ....[9]....
        /*0174*/ 	.word	0x00000f90


	//   ....[10]....
        /*0178*/ 	.word	0x00000fc0


	//   ....[11]....
        /*017c*/ 	.word	0x00000fe0


	//   ....[12]....
        /*0180*/ 	.word	0x00001160


	//   ....[13]....
        /*0184*/ 	.word	0x00001190


	//   ....[14]....
        /*0188*/ 	.word	0x000011c0


	//   ....[15]....
        /*018c*/ 	.word	0x000011e0


	//   ....[16]....
        /*0190*/ 	.word	0x00001360


	//   ....[17]....
        /*0194*/ 	.word	0x000013a0


	//   ....[18]....
        /*0198*/ 	.word	0x000013d0


	//   ....[19]....
        /*019c*/ 	.word	0x000013e0


	//   ....[20]....
        /*01a0*/ 	.word	0x00002140


	//   ....[21]....
        /*01a4*/ 	.word	0x00002150


	//   ....[22]....
        /*01a8*/ 	.word	0x00002160


	//   ....[23]....
        /*01ac*/ 	.word	0x00002180


	//   ....[24]....
        /*01b0*/ 	.word	0x00002300


	//   ....[25]....
        /*01b4*/ 	.word	0x00002340


	//   ....[26]....
        /*01b8*/ 	.word	0x00002370


	//   ....[27]....
        /*01bc*/ 	.word	0x00002390


	//   ....[28]....
        /*01c0*/ 	.word	0x00002510


	//   ....[29]....
        /*01c4*/ 	.word	0x00002550


	//   ....[30]....
        /*01c8*/ 	.word	0x00002580


	//   ....[31]....
        /*01cc*/ 	.word	0x000025a0


	//   ....[32]....
        /*01d0*/ 	.word	0x00002720


	//   ....[33]....
        /*01d4*/ 	.word	0x00002760


	//   ....[34]....
        /*01d8*/ 	.word	0x00002790


	//   ....[35]....
        /*01dc*/ 	.word	0x000027b0


	//   ....[36]....
        /*01e0*/ 	.word	0x00002930


	//   ....[37]....
        /*01e4*/ 	.word	0x00002970


	//   ....[38]....
        /*01e8*/ 	.word	0x000029b0


	//   ....[39]....
        /*01ec*/ 	.word	0x000029c0


	//   ....[40]....
        /*01f0*/ 	.word	0x00004d80


	//   ....[41]....
        /*01f4*/ 	.word	0x00004db0


	//   ....[42]....
        /*01f8*/ 	.word	0x00004dd0


	//   ....[43]....
        /*01fc*/ 	.word	0x00004de0


	//   ....[44]....
        /*0200*/ 	.word	0x00004f70


	//   ....[45]....
        /*0204*/ 	.word	0x00004fa0


	//   ....[46]....
        /*0208*/ 	.word	0x00004fd0


	//   ....[47]....
        /*020c*/ 	.word	0x00004ff0


	//   ....[48]....
        /*0210*/ 	.word	0x00005170


	//   ....[49]....
        /*0214*/ 	.word	0x000051a0


	//   ....[50]....
        /*0218*/ 	.word	0x000051d0


	//   ....[51]....
        /*021c*/ 	.word	0x000051f0


	//   ....[52]....
        /*0220*/ 	.word	0x00005370


	//   ....[53]....
        /*0224*/ 	.word	0x000053a0


	//   ....[54]....
        /*0228*/ 	.word	0x000053d0


	//   ....[55]....
        /*022c*/ 	.word	0x000053f0


	//   ....[56]....
        /*0230*/ 	.word	0x00005570


	//   ....[57]....
        /*0234*/ 	.word	0x000055a0


	//   ....[58]....
        /*0238*/ 	.word	0x000055d0


	//   ....[59]....
        /*023c*/ 	.word	0x000055f0


	//----- nvinfo : EIATTR_VRC_CTA_INIT_COUNT
	.align		4
.L_222:
        /*0240*/ 	.byte	0x02, 0x4a
	.zero		1
	.zero		1


	//----- nvinfo : EIATTR_EXIT_INSTR_OFFSETS
	.align		4
        /*0244*/ 	.byte	0x04, 0x1c
        /*0246*/ 	.short	(.L_224 - .L_223)


	//   ....[0]....
.L_223:
        /*0248*/ 	.word	0x00000030


	//   ....[1]....
        /*024c*/ 	.word	0x00006290


	//   ....[2]....
        /*0250*/ 	.word	0x000062d0


	//----- nvinfo : EIATTR_MAX_THREADS
	.align		4
.L_224:
        /*0254*/ 	.byte	0x04, 0x05
        /*0256*/ 	.short	(.L_226 - .L_225)
.L_225:
        /*0258*/ 	.word	0x00000100
        /*025c*/ 	.word	0x00000001
        /*0260*/ 	.word	0x00000001


	//----- nvinfo : EIATTR_CRS_STACK_SIZE
	.align		4
.L_226:
        /*0264*/ 	.byte	0x04, 0x1e
        /*0266*/ 	.short	(.L_228 - .L_227)
.L_227:
        /*0268*/ 	.word	0x00000000


	//----- nvinfo : EIATTR_CBANK_PARAM_SIZE
	.align		4
.L_228:
        /*026c*/ 	.byte	0x03, 0x19
        /*026e*/ 	.short	0x0015


	//----- nvinfo : EIATTR_PARAM_CBANK
	.align		4
        /*0270*/ 	.byte	0x04, 0x0a
        /*0272*/ 	.short	(.L_230 - .L_229)
	.align		4
.L_229:
        /*0274*/ 	.word	index@(.nv.constant0._ZN6thrust24THRUST_300001_SM_1000_NS8cuda_cub4core6detail13_kernel_agentINS1_8__reduce11ReduceAgentIPN4cuda3std3__45tupleIJdlEEESC_SB_iNS1_9__extrema9arg_max_fIdl10comparatorEEEEJSC_SC_iSG_EEEvDpT0_)
        /*0278*/ 	.short	0x0380
        /*027a*/ 	.short	0x0015


	//----- nvinfo : EIATTR_SW_WAR
	.align		4
.L_230:
        /*027c*/ 	.byte	0x04, 0x36
        /*027e*/ 	.short	(.L_232 - .L_231)
.L_231:
        /*0280*/ 	.word	0x00000008
.L_232:


//--------------------- .nv.info._ZN6thrust24THRUST_300001_SM_1000_NS8cuda_cub4core6detail13_kernel_agentINS1_8__reduce10DrainAgentIiEEJN3cub18CUB_300001_SM_10009GridQueueIjEEiEEEvDpT0_ --------------------------
	.section	.nv.info._ZN6thrust24THRUST_300001_SM_1000_NS8cuda_cub4core6detail13_kernel_agentINS1_8__reduce10DrainAgentIiEEJN3cub18CUB_300001_SM_10009GridQueueIjEEiEEEvDpT0_,"",@"SHT_CUDA_INFO"
	.sectionflags	@""
	.align	4


	//----- nvinfo : EIATTR_CUDA_API_VERSION
	.align		4
        /*0000*/ 	.byte	0x04, 0x37
        /*0002*/ 	.short	(.L_234 - .L_233)
.L_233:
        /*0004*/ 	.word	0x00000082


	//----- nvinfo : EIATTR_KPARAM_INFO
	.align		4
.L_234:
        /*0008*/ 	.byte	0x04, 0x17
        /*000a*/ 	.short	(.L_236 - .L_235)
.L_235:
        /*000c*/ 	.word	0x00000000
        /*0010*/ 	.short	0x0001
        /*0012*/ 	.short	0x0008
        /*0014*/ 	.byte	0x00, 0xf0, 0x11, 0x00


	//----- nvinfo : EIATTR_KPARAM_INFO
	.align		4
.L_236:
        /*0018*/ 	.byte	0x04, 0x17
        /*001a*/ 	.short	(.L_238 - .L_237)
.L_237:
        /*001c*/ 	.word	0x00000000
        /*0020*/ 	.short	0x0000
        /*0022*/ 	.short	0x0000
        /*0024*/ 	.byte	0x00, 0xf0, 0x21, 0x00


	//----- nvinfo : EIATTR_SPARSE_MMA_MASK
	.align		4
.L_238:
        /*0028*/ 	.byte	0x03, 0x50
        /*002a*/ 	.short	0x0000


	//----- nvinfo : EIATTR_MAXREG_COUNT
	.align		4
        /*002c*/ 	.byte	0x03, 0x1b
        /*002e*/ 	.short	0x00ff


	//----- nvinfo : EIATTR_MERCURY_ISA_VERSION
	.align		4
        /*0030*/ 	.byte	0x03, 0x5f
        /*0032*/ 	.short	0x0101


	//----- nvinfo : EIATTR_VRC_CTA_INIT_COUNT
	.align		4
        /*0034*/ 	.byte	0x02, 0x4a
	.zero		1
	.zero		1


	//----- nvinfo : EIATTR_EXIT_INSTR_OFFSETS
	.align		4
        /*0038*/ 	.byte	0x04, 0x1c
        /*003a*/ 	.short	(.L_240 - .L_239)


	//   ....[0]....
.L_239:
        /*003c*/ 	.word	0x00000060


	//----- nvinfo : EIATTR_MAX_THREADS
	.align		4
.L_240:
        /*0040*/ 	.byte	0x04, 0x05
        /*0042*/ 	.short	(.L_242 - .L_241)
.L_241:
        /*0044*/ 	.word	0x00000001
        /*0048*/ 	.word	0x00000001
        /*004c*/ 	.word	0x00000001


	//----- nvinfo : EIATTR_CBANK_PARAM_SIZE
	.align		4
.L_242:
        /*0050*/ 	.byte	0x03, 0x19
        /*0052*/ 	.short	0x000c


	//----- nvinfo : EIATTR_PARAM_CBANK
	.align		4
        /*0054*/ 	.byte	0x04, 0x0a
        /*0056*/ 	.short	(.L_244 - .L_243)
	.align		4
.L_243:
        /*0058*/ 	.word	index@(.nv.constant0._ZN6thrust24THRUST_300001_SM_1000_NS8cuda_cub4core6detail13_kernel_agentINS1_8__reduce10DrainAgentIiEEJN3cub18CUB_300001_SM_10009GridQueueIjEEiEEEvDpT0_)
        /*005c*/ 	.short	0x0380
        /*005e*/ 	.short	0x000c


	//----- nvinfo : EIATTR_SW_WAR
	.align		4
.L_244:
        /*0060*/ 	.byte	0x04, 0x36
        /*0062*/ 	.short	(.L_246 - .L_245)
.L_245:
        /*0064*/ 	.word	0x00000008
.L_246:


//--------------------- .nv.info._ZN6thrust24THRUST_300001_SM_1000_NS8cuda_cub4core6detail13_kernel_agentINS1_8__reduce11ReduceAgentINS0_12zip_iteratorIN4cuda3std3__45tupleIJNS0_10device_ptrIdEENS0_17counting_iteratorIlNS0_11use_defaultESF_SF_EEEEEEEPNSB_IJdlEEESJ_iNS1_9__extrema9arg_max_fIdl10comparatorEEEEJSI_SK_iN3cub18CUB_300001_SM_100013GridEvenShareIiEENSR_9GridQueueIjEESO_EEEvDpT0_ --------------------------
	.section	.nv.info._ZN6thrust24THRUST_300001_SM_1000_NS8cuda_cub4core6detail13_kernel_agentINS1_8__reduce11ReduceAgentINS0_12zip_iteratorIN4cuda3std3__45tupleIJNS0_10device_ptrIdEENS0_17counting_iteratorIlNS0_11use_defaultESF_SF_EEEEEEEPNSB_IJdlEEESJ_iNS1_9__extrema9arg_max_fIdl10comparatorEEEEJSI_SK_iN3cub18CUB_300001_SM_100013GridEvenShareIiEENSR_9GridQueueIjEESO_EEEvDpT0_,"",@"SHT_CUDA_INFO"
	.sectionflags	@""
	.align	4


	//----- nvinfo : EIATTR_CUDA_API_VERSION
	.align		4
        /*0000*/ 	.byte	0x04, 0x37
        /*0002*/ 	.short	(.L_248 - .L_247)
.L_247:
        /*0004*/ 	.word	0x00000082


	//----- nvinfo : EIATTR_KPARAM_INFO
	.align		4
.L_248:
        /*0008*/ 	.byte	0x04, 0x17
        /*000a*/ 	.short	(.L_250 - .L_249)
.L_249:
        /*000c*/ 	.word	0x00000000
        /*0010*/ 	.short	0x0005
        /*0012*/ 	.short	0x0050
        /*0014*/ 	.byte	0x00, 0xf0, 0x05, 0x00


	//----- nvinfo : EIATTR_KPARAM_INFO
	.align		4
.L_250:
        /*0018*/ 	.byte	0x04, 0x17
        /*001a*/ 	.short	(.L_252 - .L_251)
.L_251:
        /*001c*/ 	.word	0x00000000
        /*0020*/ 	.short	0x0004
        /*0022*/ 	.short	0x0048
        /*0024*/ 	.byte	0x00, 0xf0, 0x21, 0x00


	//----- nvinfo : EIATTR_KPARAM_INFO
	.align		4
.L_252:
        /*0028*/ 	.byte	0x04, 0x17
        /*002a*/ 	.short	(.L_254 - .L_253)
.L_253:
        /*002c*/ 	.word	0x00000000
        /*0030*/ 	.short	0x0003
        /*0032*/ 	.short	0x001c
        /*0034*/ 	.byte	0x00, 0xf0, 0xa1, 0x00


	//----- nvinfo : EIATTR_KPARAM_INFO
	.align		4
.L_254:
        /*0038*/ 	.byte	0x04, 0x17
        /*003a*/ 	.short	(.L_256 - .L_255)
.L_255:
        /*003c*/ 	.word	0x00000000
        /*0040*/ 	.short	0x0002
        /*0042*/ 	.short	0x0018
        /*0044*/ 	.byte	0x00, 0xf0, 0x11, 0x00


	//----- nvinfo : EIATTR_KPARAM_INFO
	.align		4
.L_256:
        /*0048*/ 	.byte	0x04, 0x17
        /*004a*/ 	.short	(.L_258 - .L_257)
.L_257:
        /*004c*/ 	.word	0x00000000
        /*0050*/ 	.short	0x0001
        /*0052*/ 	.short	0x0010
        /*0054*/ 	.byte	0x00, 0xf5, 0x21, 0x00


	//----- nvinfo : EIATTR_KPARAM_INFO
	.align		4
.L_258:
        /*0058*/ 	.byte	0x04, 0x17
        /*005a*/ 	.short	(.L_260 - .L_259)
.L_259:
        /*005c*/ 	.word	0x00000000
        /*0060*/ 	.short	0x0000
        /*0062*/ 	.short	0x0000
        /*0064*/ 	.byte	0x00, 0xf0, 0x41, 0x00


	//----- nvinfo : EIATTR_SPARSE_MMA_MASK
	.align		4
.L_260:
        /*0068*/ 	.byte	0x03, 0x50
        /*006a*/ 	.short	0x0000


	//----- nvinfo : EIATTR_MAXREG_COUNT
	.align		4
        /*006c*/ 	.byte	0x03, 0x1b
        /*006e*/ 	.short	0x00ff


	//----- nvinfo : EIATTR_NUM_BARRIERS
	.align		4
        /*0070*/ 	.byte	0x02, 0x4c
        /*0072*/ 	.byte	0x01
	.zero		1


	//----- nvinfo : EIATTR_MERCURY_ISA_VERSION
	.align		4
        /*0074*/ 	.byte	0x03, 0x5f
        /*0076*/ 	.short	0x0101


	//----- nvinfo : EIATTR_COOP_GROUP_MASK_REGIDS
	.align		4
        /*0078*/ 	.byte	0x04, 0x29
        /*007a*/ 	.short	(.L_262 - .L_261)


	//   ....[0]....
.L_261:
        /*007c*/ 	.word	0xffffffff


	//   ....[1]....
        /*0080*/ 	.word	0xffffffff


	//   ....[2]....
        /*0084*/ 	.word	0xffffffff


	//   ....[3]....
        /*0088*/ 	.word	0xffffffff


	//   ....[4]....
        /*008c*/ 	.word	0xffffffff


	//   ....[5]....
        /*0090*/ 	.word	0xffffffff


	//   ....[6]....
        /*0094*/ 	.word	0xffffffff


	//   ....[7]....
        /*0098*/ 	.word	0xffffffff


	//   ....[8]....
        /*009c*/ 	.word	0xffffffff


	//   ....[9]....
        /*00a0*/ 	.word	0xffffffff


	//   ....[10]....
        /*00a4*/ 	.word	0xffffffff


	//   ....[11]....
        /*00a8*/ 	.word	0xffffffff


	//   ....[12]....
        /*00ac*/ 	.word	0xffffffff


	//   ....[13]....
        /*00b0*/ 	.word	0xffffffff


	//   ....[14]....
        /*00b4*/ 	.word	0xffffffff


	//   ....[15]....
        /*00b8*/ 	.word	0xffffffff


	//   ....[16]....
        /*00bc*/ 	.word	0xffffffff


	//   ....[17]....
        /*00c0*/ 	.word	0xffffffff


	//   ....[18]....
        /*00c4*/ 	.word	0xffffffff


	//   ....[19]....
        /*00c8*/ 	.word	0xffffffff


	//   ....[20]....
        /*00cc*/ 	.word	0xffffffff


	//   ....[21]....
        /*00d0*/ 	.word	0xffffffff


	//   ....[22]....
        /*00d4*/ 	.word	0xffffffff


	//   ....[23]....
        /*00d8*/ 	.word	0xffffffff


	//   ....[24]....
        /*00dc*/ 	.word	0xffffffff


	//   ....[25]....
        /*00e0*/ 	.word	0xffffffff


	//   ....[26]....
        /*00e4*/ 	.word	0xffffffff


	//   ....[27]....
        /*00e8*/ 	.word	0xffffffff


	//   ....[28]....
        /*00ec*/ 	.word	0xffffffff


	//   ....[29]....
        /*00f0*/ 	.word	0xffffffff


	//   ....[30]....
        /*00f4*/ 	.word	0xffffffff


	//   ....[31]....
        /*00f8*/ 	.word	0xffffffff


	//   ....[32]....
        /*00fc*/ 	.word	0xffffffff


	//   ....[33]....
        /*0100*/ 	.word	0xffffffff


	//   ....[34]....
        /*0104*/ 	.word	0xffffffff


	//   ....[35]....
        /*0108*/ 	.word	0xffffffff


	//   ....[36]....
        /*010c*/ 	.word	0xffffffff


	//   ....[37]....
        /*0110*/ 	.word	0xffffffff


	//   ....[38]....
        /*0114*/ 	.word	0xffffffff


	//   ....[39]....
        /*0118*/ 	.word	0xffffffff


	//   ....[40]....
        /*011c*/ 	.word	0xffffffff


	//   ....[41]....
        /*0120*/ 	.word	0xffffffff


	//   ....[42]....
        /*0124*/ 	.word	0xffffffff


	//   ....[43]....
        /*0128*/ 	.word	0xffffffff


	//   ....[44]....
        /*012c*/ 	.word	0xffffffff


	//   ....[45]....
        /*0130*/ 	.word	0xffffffff


	//   ....[46]....
        /*0134*/ 	.word	0xffffffff


	//   ....[47]....
        /*0138*/ 	.word	0xffffffff


	//   ....[48]....
        /*013c*/ 	.word	0xffffffff


	//   ....[49]....
        /*0140*/ 	.word	0xffffffff


	//   ....[50]....
        /*0144*/ 	.word	0xffffffff


	//   ....[51]....
        /*0148*/ 	.word	0xffffffff


	//   ....[52]....
        /*014c*/ 	.word	0xffffffff


	//   ....[53]....
        /*0150*/ 	.word	0xffffffff


	//   ....[54]....
        /*0154*/ 	.word	0xffffffff


	//   ....[55]....
        /*0158*/ 	.word	0xffffffff


	//   ....[56]....
        /*015c*/ 	.word	0xffffffff


	//   ....[57]....
        /*0160*/ 	.word	0xffffffff


	//   ....[58]....
        /*0164*/ 	.word	0xffffffff


	//   ....[59]....
        /*0168*/ 	.word	0xffffffff


	//----- nvinfo : EIATTR_COOP_GROUP_INSTR_OFFSETS
	.align		4
.L_262:
        /*016c*/ 	.byte	0x04, 0x28
        /*016e*/ 	.short	(.L_264 - .L_263)


	//   ....[0]....
.L_263:
        /*0170*/ 	.word	0x00000cd0


	//   ....[1]....
        /*0174*/ 	.word	0x00000d00


	//   ....[2]....
        /*0178*/ 	.word	0x00000d20


	//   ....[3]....
        /*017c*/ 	.word	0x00000d30


	//   ....[4]....
        /*0180*/ 	.word	0x00000ec0


	//   ....[5]....
        /*0184*/ 	.word	0x00000ef0


	//   ....[6]....
        /*0188*/ 	.word	0x00000f20


	//   ....[7]....
        /*018c*/ 	.word	0x00000f40


	//   ....[8]....
        /*0190*/ 	.word	0x000010c0


	//   ....[9]....
        /*0194*/ 	.word	0x00001100


	//   ....[10]....
        /*0198*/ 	.word	0x00001130


	//   ....[11]....
        /*019c*/ 	.word	0x00001140


	//   ....[12]....
        /*01a0*/ 	.word	0x000012c0


	//   ....[13]....
        /*01a4*/ 	.word	0x000012f0


	//   ....[14]....
        /*01a8*/ 	.word	0x00001320


	//   ....[15]....
        /*01ac*/ 	.word	0x00001340


	//   ....[16]....
        /*01b0*/ 	.word	0x000014c0


	//   ....[17]....
        /*01b4*/ 	.word	0x000014f0


	//   ....[18]....
        /*01b8*/ 	.word	0x00001520


	//   ....[19]....
        /*01bc*/ 	.word	0x00001540


	//   ....[20]....
        /*01c0*/ 	.word	0x000022b0


	//   ....[21]....
        /*01c4*/ 	.word	0x000022c0


	//   ....[22]....
        /*01c8*/ 	.word	0x000022d0


	//   ....[23]....
        /*01cc*/ 	.word	0x000022f0


	//   ....[24]....
        /*01d0*/ 	.word	0x00002470


	//   ....[25]....
        /*01d4*/ 	.word	0x000024b0


	//   ....[26]....
        /*01d8*/ 	.word	0x000024e0


	//   ....[27]....
        /*01dc*/ 	.word	0x00002500


	//   ....[28]....
        /*01e0*/ 	.word	0x00002680


	//   ....[29]....
        /*01e4*/ 	.word	0x000026c0


	//   ....[30]....
        /*01e8*/ 	.word	0x000026f0


	//   ....[31]....
        /*01ec*/ 	.word	0x00002710


	//   ....[32]....
        /*01f0*/ 	.word	0x00002890


	//   ....[33]....
        /*01f4*/ 	.word	0x000028d0


	//   ....[34]....
        /*01f8*/ 	.word	0x00002900


	//   ....[35]....
        /*01fc*/ 	.word	0x00002920


	//   ....[36]....
        /*0200*/ 	.word	0x00002aa0


	//   ....[37]....
        /*0204*/ 	.word	0x00002ae0


	//   ....[38]....
        /*0208*/ 	.word	0x00002b10


	//   ....[39]....
        /*020c*/ 	.word	0x00002b30


	//   ....[40]....
        /*0210*/ 	.word	0x000051f0


	//   ....[41]....
        /*0214*/ 	.word	0x00005220


	//   ....[42]....
        /*0218*/ 	.word	0x00005240


	//   ....[43]....
        /*021c*/ 	.word	0x00005250


	//   ....[44]....
        /*0220*/ 	.word	0x000053e0


	//   ....[45]....
        /*0224*/ 	.word	0x00005410


	//   ....[46]....
        /*0228*/ 	.word	0x00005440


	//   ....[47]....
        /*022c*/ 	.word	0x00005460


	//   ....[48]....
        /*0230*/ 	.word	0x000055e0


	//   ....[49]....
        /*0234*/ 	.word	0x00005610


	//   ....[50]....
        /*0238*/ 	.word	0x00005640


	//   ....[51]....
        /*023c*/ 	.word	0x00005660


	//   ....[52]....
        /*0240*/ 	.word	0x000057e0


	//   ....[53]....
        /*0244*/ 	.word	0x00005810


	//   ....[54]....
        /*0248*/ 	.word	0x00005840


	//   ....[55]....
        /*024c*/ 	.word	0x00005860


	//   ....[56]....
        /*0250*/ 	.word	0x000059e0


	//   ....[57]....
        /*0254*/ 	.word	0x00005a10


	//   ....[58]....
        /*0258*/ 	.word	0x00005a40


	//   ....[59]....
        /*025c*/ 	.word	0x00005a60


	//----- nvinfo : EIATTR_VRC_CTA_INIT_COUNT
	.align		4
.L_264:
        /*0260*/ 	.byte	0x02, 0x4a
	.zero		1
	.zero		1


	//----- nvinfo : EIATTR_EXIT_INSTR_OFFSETS
	.align		4
        /*0264*/ 	.byte	0x04, 0x1c
        /*0266*/ 	.short	(.L_266 - .L_265)


	//   ....[0]....
.L_265:
        /*0268*/ 	.word	0x00006710


	//   ....[1]....
        /*026c*/ 	.word	0x00006770


	//----- nvinfo : EIATTR_MAX_THREADS
	.align		4
.L_266:
        /*0270*/ 	.byte	0x04, 0x05
        /*0272*/ 	.short	(.L_268 - .L_267)
.L_267:
        /*0274*/ 	.word	0x00000100
        /*0278*/ 	.word	0x00000001
        /*027c*/ 	.word	0x00000001


	//----- nvinfo : EIATTR_CRS_STACK_SIZE
	.align		4
.L_268:
        /*0280*/ 	.byte	0x04, 0x1e
        /*0282*/ 	.short	(.L_270 - .L_269)
.L_269:
        /*0284*/ 	.word	0x00000000


	//----- nvinfo : EIATTR_CBANK_PARAM_SIZE
	.align		4
.L_270:
        /*0288*/ 	.byte	0x03, 0x19
        /*028a*/ 	.short	0x0051


	//----- nvinfo : EIATTR_PARAM_CBANK
	.align		4
        /*028c*/ 	.byte	0x04, 0x0a
        /*028e*/ 	.short	(.L_272 - .L_271)
	.align		4
.L_271:
        /*0290*/ 	.word	index@(.nv.constant0._ZN6thrust24THRUST_300001_SM_1000_NS8cuda_cub4core6detail13_kernel_agentINS1_8__reduce11ReduceAgentINS0_12zip_iteratorIN4cuda3std3__45tupleIJNS0_10device_ptrIdEENS0_17counting_iteratorIlNS0_11use_defaultESF_SF_EEEEEEEPNSB_IJdlEEESJ_iNS1_9__extrema9arg_max_fIdl10comparatorEEEEJSI_SK_iN3cub18CUB_300001_SM_100013GridEvenShareIiEENSR_9GridQueueIjEESO_EEEvDpT0_)
        /*0294*/ 	.short	0x0380
        /*0296*/ 	.short	0x0051


	//----- nvinfo : EIATTR_SW_WAR
	.align		4
.L_272:
        /*0298*/ 	.byte	0x04, 0x36
        /*029a*/ 	.short	(.L_274 - .L_273)
.L_273:
        /*029c*/ 	.word	0x00000008
.L_274:


//--------------------- .nv.info._ZN6thrust24THRUST_300001_SM_1000_NS8cuda_cub4core6detail13_kernel_agentINS1_8__reduce11ReduceAgentINS0_12zip_iteratorIN4cuda3std3__45tupleIJNS0_10device_ptrIdEENS0_17counting_iteratorIlNS0_11use_defaultESF_SF_EEEEEEEPNSB_IJdlEEESJ_iNS1_9__extrema9arg_max_fIdl10comparatorEEEEJSI_SK_iSO_EEEvDpT0_ --------------------------
	.section	.nv.info._ZN6thrust24THRUST_300001_SM_1000_NS8cuda_cub4core6detail13_kernel_agentINS1_8__reduce11ReduceAgentINS0_12zip_iteratorIN4cuda3std3__45tupleIJNS0_10device_ptrIdEENS0_17counting_iteratorIlNS0_11use_defaultESF_SF_EEEEEEEPNSB_IJdlEEESJ_iNS1_9__extrema9arg_max_fIdl10comparatorEEEEJSI_SK_iSO_EEEvDpT0_,"",@"SHT_CUDA_INFO"
	.sectionflags	@""
	.align	4


	//----- nvinfo : EIATTR_CUDA_API_VERSION
	.align		4
        /*0000*/ 	.byte	0x04, 0x37
        /*0002*/ 	.short	(.L_276 - .L_275)
.L_275:
        /*0004*/ 	.word	0x00000082


	//----- nvinfo : EIATTR_KPARAM_INFO
	.align		4
.L_276:
        /*0008*/ 	.byte	0x04, 0x17
        /*000a*/ 	.short	(.L_278 - .L_277)
.L_277:
        /*000c*/ 	.word	0x00000000
        /*0010*/ 	.short	0x0003
        /*0012*/ 	.short	0x001c
        /*0014*/ 	.byte	0x00, 0xf0, 0x05, 0x00


	//----- nvinfo : EIATTR_KPARAM_INFO
	.align		4
.L_278:
        /*0018*/ 	.byte	0x04, 0x17
        /*001a*/ 	.short	(.L_280 - .L_279)
.L_279:
        /*001c*/ 	.word	0x00000000
        /*0020*/ 	.short	0x0002
        /*0022*/ 	.short	0x0018
        /*0024*/ 	.byte	0x00, 0xf0, 0x11, 0x00


	//----- nvinfo : EIATTR_KPARAM_INFO
	.align		4
.L_280:
        /*0028*/ 	.byte	0x04, 0x17
        /*002a*/ 	.short	(.L_282 - .L_281)
.L_281:
        /*002c*/ 	.word	0x00000000
        /*0030*/ 	.short	0x0001
        /*0032*/ 	.short	0x0010
        /*0034*/ 	.byte	0x00, 0xf5, 0x21, 0x00


	//----- nvinfo : EIATTR_KPARAM_INFO
	.align		4
.L_282:
        /*0038*/ 	.byte	0x04, 0x17
        /*003a*/ 	.short	(.L_284 - .L_283)
.L_283:
        /*003c*/ 	.word	0x00000000
        /*0040*/ 	.short	0x0000
        /*0042*/ 	.short	0x0000
        /*0044*/ 	.byte	0x00, 0xf0, 0x41, 0x00


	//----- nvinfo : EIATTR_SPARSE_MMA_MASK
	.align		4
.L_284:
        /*0048*/ 	.byte	0x03, 0x50
        /*004a*/ 	.short	0x0000


	//----- nvinfo : EIATTR_MAXREG_COUNT
	.align		4
        /*004c*/ 	.byte	0x03, 0x1b
        /*004e*/ 	.short	0x00ff


	//----- nvinfo : EIATTR_NUM_BARRIERS
	.align		4
        /*0050*/ 	.byte	0x02, 0x4c
        /*0052*/ 	.byte	0x01
	.zero		1


	//----- nvinfo : EIATTR_MERCURY_ISA_VERSION
	.align		4
        /*0054*/ 	.byte	0x03, 0x5f
        /*0056*/ 	.short	0x0101


	//----- nvinfo : EIATTR_COOP_GROUP_MASK_REGIDS
	.align		4
        /*0058*/ 	.byte	0x04, 0x29
        /*005a*/ 	.short	(.L_286 - .L_285)


	//   ....[0]....
.L_285:
        /*005c*/ 	.word	0xffffffff


	//   ....[1]....
        /*0060*/ 	.word	0xffffffff


	//   ....[2]....
        /*0064*/ 	.word	0xffffffff


	//   ....[3]....
        /*0068*/ 	.word	0xffffffff


	//   ....[4]....
        /*006c*/ 	.word	0xffffffff


	//   ....[5]....
        /*0070*/ 	.word	0xffffffff


	//   ....[6]....
        /*0074*/ 	.word	0xffffffff


	//   ....[7]....
        /*0078*/ 	.word	0xffffffff


	//   ....[8]....
        /*007c*/ 	.word	0xffffffff


	//   ....[9]....
        /*0080*/ 	.word	0xffffffff


	//   ....[10]....
        /*0084*/ 	.word	0xffffffff


	//   ....[11]....
        /*0088*/ 	.word	0xffffffff


	//   ....[12]....
        /*008c*/ 	.word	0xffffffff


	//   ....[13]....
        /*0090*/ 	.word	0xffffffff


	//   ....[14]....
        /*0094*/ 	.word	0xffffffff


	//   ....[15]....
        /*0098*/ 	.word	0xffffffff


	//   ....[16]....
        /*009c*/ 	.word	0xffffffff


	//   ....[17]....
        /*00a0*/ 	.word	0xffffffff


	//   ....[18]....
        /*00a4*/ 	.word	0xffffffff


	//   ....[19]....
        /*00a8*/ 	.word	0xffffffff


	//   ....[20]....
        /*00ac*/ 	.word	0xffffffff


	//   ....[21]....
        /*00b0*/ 	.word	0xffffffff


	//   ....[22]....
        /*00b4*/ 	.word	0xffffffff


	//   ....[23]....
        /*00b8*/ 	.word	0xffffffff


	//   ....[24]....
        /*00bc*/ 	.word	0xffffffff


	//   ....[25]....
        /*00c0*/ 	.word	0xffffffff


	//   ....[26]....
        /*00c4*/ 	.word	0xffffffff


	//   ....[27]....
        /*00c8*/ 	.word	0xffffffff


	//   ....[28]....
        /*00cc*/ 	.word	0xffffffff


	//   ....[29]....
        /*00d0*/ 	.word	0xffffffff


	//   ....[30]....
        /*00d4*/ 	.word	0xffffffff


	//   ....[31]....
        /*00d8*/ 	.word	0xffffffff


	//   ....[32]....
        /*00dc*/ 	.word	0xffffffff


	//   ....[33]....
        /*00e0*/ 	.word	0xffffffff


	//   ....[34]....
        /*00e4*/ 	.word	0xffffffff


	//   ....[35]....
        /*00e8*/ 	.word	0xffffffff


	//   ....[36]....
        /*00ec*/ 	.word	0xffffffff


	//   ....[37]....
        /*00f0*/ 	.word	0xffffffff


	//   ....[38]....
        /*00f4*/ 	.word	0xffffffff


	//   ....[39]....
        /*00f8*/ 	.word	0xffffffff


	//   ....[40]....
        /*00fc*/ 	.word	0xffffffff


	//   ....[41]....
        /*0100*/ 	.word	0xffffffff


	//   ....[42]....
        /*0104*/ 	.word	0xffffffff


	//   ....[43]....
        /*0108*/ 	.word	0xffffffff


	//   ....[44]....
        /*010c*/ 	.word	0xffffffff


	//   ....[45]....
        /*0110*/ 	.word	0xffffffff


	//   ....[46]....
        /*0114*/ 	.word	0xffffffff


	//   ....[47]....
        /*0118*/ 	.word	0xffffffff


	//   ....[48]....
        /*011c*/ 	.word	0xffffffff


	//   ....[49]....
        /*0120*/ 	.word	0xffffffff


	//   ....[50]....
        /*0124*/ 	.word	0xffffffff


	//   ....[51]....
        /*0128*/ 	.word	0xffffffff


	//   ....[52]....
        /*012c*/ 	.word	0xffffffff


	//   ....[53]....
        /*0130*/ 	.word	0xffffffff


	//   ....[54]....
        /*0134*/ 	.word	0xffffffff


	//   ....[55]....
        /*0138*/ 	.word	0xffffffff


	//   ....[56]....
        /*013c*/ 	.word	0xffffffff


	//   ....[57]....
        /*0140*/ 	.word	0xffffffff


	//   ....[58]....
        /*0144*/ 	.word	0xffffffff


	//   ....[59]....
        /*0148*/ 	.word	0xffffffff


	//----- nvinfo : EIATTR_COOP_GROUP_INSTR_OFFSETS
	.align		4
.L_286:
        /*014c*/ 	.byte	0x04, 0x28
        /*014e*/ 	.short	(.L_288 - .L_287)


	//   ....[0]....
.L_287:
        /*0150*/ 	.word	0x00000c90


	//   ....[1]....
        /*0154*/ 	.word	0x00000cc0


	//   ....[2]....
        /*0158*/ 	.word	0x00000ce0


	//   ....[3]....
        /*015c*/ 	.word	0x00000cf0


	//   ....[4]....
        /*0160*/ 	.word	0x00000e80


	//   ....[5]....
        /*0164*/ 	.word	0x00000eb0


	//   ....[6]....
        /*0168*/ 	.word	0x00000ee0


	//   ....[7]....
        /*016c*/ 	.word	0x00000f00


	//   ....[8]....
        /*0170*/ 	.word	0x00001080


	//   ....[9]....
        /*0174*/ 	.word	0x000010b0


	//   ....[10]....
        /*0178*/ 	.word	0x000010e0


	//   ....[11]....
        /*017c*/ 	.word	0x00001100


	//   ....[12]....
        /*0180*/ 	.word	0x00001280


	//   ....[13]....
        /*0184*/ 	.word	0x000012b0


	//   ....[14]....
        /*0188*/ 	.word	0x000012e0


	//   ....[15]....
        /*018c*/ 	.word	0x00001300


	//   ....[16]....
        /*0190*/ 	.word	0x00001480


	//   ....[17]....
        /*0194*/ 	.word	0x000014b0


	//   ....[18]....
        /*0198*/ 	.word	0x000014e0


	//   ....[19]....
        /*019c*/ 	.word	0x00001500


	//   ....[20]....
        /*01a0*/ 	.word	0x00002260


	//   ....[21]....
        /*01a4*/ 	.word	0x00002270


	//   ....[22]....
        /*01a8*/ 	.word	0x00002280


	//   ....[23]....
        /*01ac*/ 	.word	0x000022a0


	//   ....[24]....
        /*01b0*/ 	.word	0x00002420


	//   ....[25]....
        /*01b4*/ 	.word	0x00002460


	//   ....[26]....
        /*01b8*/ 	.word	0x00002490


	//   ....[27]....
        /*01bc*/ 	.word	0x000024b0


	//   ....[28]....
        /*01c0*/ 	.word	0x00002630


	//   ....[29]....
        /*01c4*/ 	.word	0x00002670


	//   ....[30]....
        /*01c8*/ 	.word	0x000026a0


	//   ....[31]....
        /*01cc*/ 	.word	0x000026c0


	//   ....[32]....
        /*01d0*/ 	.word	0x00002840


	//   ....[33]....
        /*01d4*/ 	.word	0x00002880


	//   ....[34]....
        /*01d8*/ 	.word	0x000028b0


	//   ....[35]....
        /*01dc*/ 	.word	0x000028d0


	//   ....[36]....
        /*01e0*/ 	.word	0x00002a50


	//   ....[37]....
        /*01e4*/ 	.word	0x00002a90


	//   ....[38]....
        /*01e8*/ 	.word	0x00002ac0


	//   ....[39]....
        /*01ec*/ 	.word	0x00002ae0


	//   ....[40]....
        /*01f0*/ 	.word	0x00004f90


	//   ....[41]....
        /*01f4*/ 	.word	0x00004fc0


	//   ....[42]....
        /*01f8*/ 	.word	0x00004fe0


	//   ....[43]....
        /*01fc*/ 	.word	0x00004ff0


	//   ....[44]....
        /*0200*/ 	.word	0x00005180


	//   ....[45]....
        /*0204*/ 	.word	0x000051b0


	//   ....[46]....
        /*0208*/ 	.word	0x000051e0


	//   ....[47]....
        /*020c*/ 	.word	0x00005200


	//   ....[48]....
        /*0210*/ 	.word	0x00005380


	//   ....[49]....
        /*0214*/ 	.word	0x000053b0


	//   ....[50]....
        /*0218*/ 	.word	0x000053e0


	//   ....[51]....
        /*021c*/ 	.word	0x00005400


	//   ....[52]....
        /*0220*/ 	.word	0x00005580


	//   ....[53]....
        /*0224*/ 	.word	0x000055c0


	//   ....[54]....
        /*0228*/ 	.word	0x000055f0


	//   ....[55]....
        /*022c*/ 	.word	0x00005600


	//   ....[56]....
        /*0230*/ 	.word	0x00005780


	//   ....[57]....
        /*0234*/ 	.word	0x000057b0


	//   ....[58]....
        /*0238*/ 	.word	0x000057e0


	//   ....[59]....
        /*023c*/ 	.word	0x00005800


	//----- nvinfo : EIATTR_VRC_CTA_INIT_COUNT
	.align		4
.L_288:
        /*0240*/ 	.byte	0x02, 0x4a
	.zero		1
	.zero		1


	//----- nvinfo : EIATTR_EXIT_INSTR_OFFSETS
	.align		4
        /*0244*/ 	.byte	0x04, 0x1c
        /*0246*/ 	.short	(.L_290 - .L_289)


	//   ....[0]....
.L_289:
        /*0248*/ 	.word	0x00000030


	//   ....[1]....
        /*024c*/ 	.word	0x000064a0


	//   ....[2]....
        /*0250*/ 	.word	0x000064e0


	//----- nvinfo : EIATTR_MAX_THREADS
	.align		4
.L_290:
        /*0254*/ 	.byte	0x04, 0x05
        /*0256*/ 	.short	(.L_292 - .L_291)
.L_291:
        /*0258*/ 	.word	0x00000100
        /*025c*/ 	.word	0x00000001
        /*0260*/ 	.word	0x00000001


	//----- nvinfo : EIATTR_CRS_STACK_SIZE
	.align		4
.L_292:
        /*0264*/ 	.byte	0x04, 0x1e
        /*0266*/ 	.short	(.L_294 - .L_293)
.L_293:
        /*0268*/ 	.word	0x00000000


	//----- nvinfo : EIATTR_CBANK_PARAM_SIZE
	.align		4
.L_294:
        /*026c*/ 	.byte	0x03, 0x19
        /*026e*/ 	.short	0x001d


	//----- nvinfo : EIATTR_PARAM_CBANK
	.align		4
        /*0270*/ 	.byte	0x04, 0x0a
        /*0272*/ 	.short	(.L_296 - .L_295)
	.align		4
.L_295:
        /*0274*/ 	.word	index@(.nv.constant0._ZN6thrust24THRUST_300001_SM_1000_NS8cuda_cub4core6detail13_kernel_agentINS1_8__reduce11ReduceAgentINS0_12zip_iteratorIN4cuda3std3__45tupleIJNS0_10device_ptrIdEENS0_17counting_iteratorIlNS0_11use_defaultESF_SF_EEEEEEEPNSB_IJdlEEESJ_iNS1_9__extrema9arg_max_fIdl10comparatorEEEEJSI_SK_iSO_EEEvDpT0_)
        /*0278*/ 	.short	0x0380
        /*027a*/ 	.short	0x001d


	//----- nvinfo : EIATTR_SW_WAR
	.align		4
.L_296:
        /*027c*/ 	.byte	0x04, 0x36
        /*027e*/ 	.short	(.L_298 - .L_297)
.L_297:
        /*0280*/ 	.word	0x00000008
.L_298:


//--------------------- .nv.info._Z6kernelPdiiii  --------------------------
	.section	.nv.info._Z6kernelPdiiii,"",@"SHT_CUDA_INFO"
	.sectionflags	@""
	.align	4


	//----- nvinfo : EIATTR_CUDA_API_VERSION
	.align		4
        /*0000*/ 	.byte	0x04, 0x37
        /*0002*/ 	.short	(.L_300 - .L_299)
.L_299:
        /*0004*/ 	.word	0x00000082


	//----- nvinfo : EIATTR_KPARAM_INFO
	.align		4
.L_300:
        /*0008*/ 	.byte	0x04, 0x17
        /*000a*/ 	.short	(.L_302 - .L_301)
.L_301:
        /*000c*/ 	.word	0x00000000
        /*0010*/ 	.short	0x0004
        /*0012*/ 	.short	0x0014
        /*0014*/ 	.byte	0x00, 0xf0, 0x11, 0x00


	//----- nvinfo : EIATTR_KPARAM_INFO
	.align		4
.L_302:
        /*0018*/ 	.byte	0x04, 0x17
        /*001a*/ 	.short	(.L_304 - .L_303)
.L_303:
        /*001c*/ 	.word	0x00000000
        /*0020*/ 	.short	0x0003
        /*0022*/ 	.short	0x0010
        /*0024*/ 	.byte	0x00, 0xf0, 0x11, 0x00


	//----- nvinfo : EIATTR_KPARAM_INFO
	.align		4
.L_304:
        /*0028*/ 	.byte	0x04, 0x17
        /*002a*/ 	.short	(.L_306 - .L_305)
.L_305:
        /*002c*/ 	.word	0x00000000
        /*0030*/ 	.short	0x0002
        /*0032*/ 	.short	0x000c
        /*0034*/ 	.byte	0x00, 0xf0, 0x11, 0x00


	//----- nvinfo : EIATTR_KPARAM_INFO
	.align		4
.L_306:
        /*0038*/ 	.byte	0x04, 0x17
        /*003a*/ 	.short	(.L_308 - .L_307)
.L_307:
        /*003c*/ 	.word	0x00000000
        /*0040*/ 	.short	0x0001
        /*0042*/ 	.short	0x0008
        /*0044*/ 	.byte	0x00, 0xf0, 0x11, 0x00


	//----- nvinfo : EIATTR_KPARAM_INFO
	.align		4
.L_308:
        /*0048*/ 	.byte	0x04, 0x17
        /*004a*/ 	.short	(.L_310 - .L_309)
.L_309:
        /*004c*/ 	.word	0x00000000
        /*0050*/ 	.short	0x0000
        /*0052*/ 	.short	0x0000
        /*0054*/ 	.byte	0x00, 0xf5, 0x21, 0x00


	//----- nvinfo : EIATTR_SPARSE_MMA_MASK
	.align		4
.L_310:
        /*0058*/ 	.byte	0x03, 0x50
        /*005a*/ 	.short	0x0000


	//----- nvinfo : EIATTR_MAXREG_COUNT
	.align		4
        /*005c*/ 	.byte	0x03, 0x1b
        /*005e*/ 	.short	0x00ff


	//----- nvinfo : EIATTR_MERCURY_ISA_VERSION
	.align		4
        /*0060*/ 	.byte	0x03, 0x5f
        /*0062*/ 	.short	0x0101


	//----- nvinfo : EIATTR_VRC_CTA_INIT_COUNT
	.align		4
        /*0064*/ 	.byte	0x02, 0x4a
	.zero		1
	.zero		1


	//----- nvinfo : EIATTR_EXIT_INSTR_OFFSETS
	.align		4
        /*0068*/ 	.byte	0x04, 0x1c
        /*006a*/ 	.short	(.L_312 - .L_311)


	//   ....[0]....
.L_311:
        /*006c*/ 	.word	0x000000a0


	//   ....[1]....
        /*0070*/ 	.word	0x00000530


	//----- nvinfo : EIATTR_CRS_STACK_SIZE
	.align		4
.L_312:
        /*0074*/ 	.byte	0x04, 0x1e
        /*0076*/ 	.short	(.L_314 - .L_313)
.L_313:
        /*0078*/ 	.word	0x00000000


	//----- nvinfo : EIATTR_CBANK_PARAM_SIZE
	.align		4
.L_314:
        /*007c*/ 	.byte	0x03, 0x19
        /*007e*/ 	.short	0x0018


	//----- nvinfo : EIATTR_PARAM_CBANK
	.align		4
        /*0080*/ 	.byte	0x04, 0x0a
        /*0082*/ 	.short	(.L_316 - .L_315)
	.align		4
.L_315:
        /*0084*/ 	.word	index@(.nv.constant0._Z6kernelPdiiii)
        /*0088*/ 	.short	0x0380
        /*008a*/ 	.short	0x0018


	//----- nvinfo : EIATTR_SW_WAR
	.align		4
.L_316:
        /*008c*/ 	.byte	0x04, 0x36
        /*008e*/ 	.short	(.L_318 - .L_317)
.L_317:
        /*0090*/ 	.word	0x00000008
.L_318:


//--------------------- .nv.info._Z11swap_kernelPdiiiii --------------------------
	.section	.nv.info._Z11swap_kernelPdiiiii,"",@"SHT_CUDA_INFO"
	.sectionflags	@""
	.align	4


	//----- nvinfo : EIATTR_CUDA_API_VERSION
	.align		4
        /*0000*/ 	.byte	0x04, 0x37
        /*0002*/ 	.short	(.L_320 - .L_319)
.L_319:
        /*0004*/ 	.word	0x00000082


	//----- nvinfo : EIATTR_KPARAM_INFO
	.align		4
.L_320:
        /*0008*/ 	.byte	0x04, 0x17
        /*000a*/ 	.short	(.L_322 - .L_321)
.L_321:
        /*000c*/ 	.word	0x00000000
        /*0010*/ 	.short	0x0005
        /*0012*/ 	.short	0x0018
        /*0014*/ 	.byte	0x00, 0xf0, 0x11, 0x00


	//----- nvinfo : EIATTR_KPARAM_INFO
	.align		4
.L_322:
        /*0018*/ 	.byte	0x04, 0x17
        /*001a*/ 	.short	(.L_324 - .L_323)
.L_323:
        /*001c*/ 	.word	0x00000000
        /*0020*/ 	.short	0x0004
        /*0022*/ 	.short	0x0014
        /*0024*/ 	.byte	0x00, 0xf0, 0x11, 0x00


	//----- nvinfo : EIATTR_KPARAM_INFO
	.align		4
.L_324:
        /*0028*/ 	.byte	0x04, 0x17
        /*002a*/ 	.short	(.L_326 - .L_325)
.L_325:
        /*002c*/ 	.word	0x00000000
        /*0030*/ 	.short	0x0003
        /*0032*/ 	.short	0x0010
        /*0034*/ 	.byte	0x00, 0xf0, 0x11, 0x00


	//----- nvinfo : EIATTR_KPARAM_INFO
	.align		4
.L_326:
        /*0038*/ 	.byte	0x04, 0x17
        /*003a*/ 	.short	(.L_328 - .L_327)
.L_327:
        /*003c*/ 	.word	0x00000000
        /*0040*/ 	.short	0x0002
        /*0042*/ 	.short	0x000c
        /*0044*/ 	.byte	0x00, 0xf0, 0x11, 0x00


	//----- nvinfo : EIATTR_KPARAM_INFO
	.align		4
.L_328:
        /*0048*/ 	.byte	0x04, 0x17
        /*004a*/ 	.short	(.L_330 - .L_329)
.L_329:
        /*004c*/ 	.word	0x00000000
        /*0050*/ 	.short	0x0001
        /*0052*/ 	.short	0x0008
        /*0054*/ 	.byte	0x00, 0xf0, 0x11, 0x00


	//----- nvinfo : EIATTR_KPARAM_INFO
	.align		4
.L_330:
        /*0058*/ 	.byte	0x04, 0x17
        /*005a*/ 	.short	(.L_332 - .L_331)
.L_331:
        /*005c*/ 	.word	0x00000000
        /*0060*/ 	.short	0x0000
        /*0062*/ 	.short	0x0000
        /*0064*/ 	.byte	0x00, 0xf5, 0x21, 0x00


	//----- nvinfo : EIATTR_SPARSE_MMA_MASK
	.align		4
.L_332:
        /*0068*/ 	.byte	0x03, 0x50
        /*006a*/ 	.short	0x0000


	//----- nvinfo : EIATTR_MAXREG_COUNT
	.align		4
        /*006c*/ 	.byte	0x03, 0x1b
        /*006e*/ 	.short	0x00ff


	//----- nvinfo : EIATTR_MERCURY_ISA_VERSION
	.align		4
        /*0070*/ 	.byte	0x03, 0x5f
        /*0072*/ 	.short	0x0101


	//----- nvinfo : EIATTR_VRC_CTA_INIT_COUNT
	.align		4
        /*0074*/ 	.byte	0x02, 0x4a
	.zero		1
	.zero		1


	//----- nvinfo : EIATTR_EXIT_INSTR_OFFSETS
	.align		4
        /*0078*/ 	.byte	0x04, 0x1c
        /*007a*/ 	.short	(.L_334 - .L_333)


	//   ....[0]....
.L_333:
        /*007c*/ 	.word	0x00000090


	//   ....[1]....
        /*0080*/ 	.word	0x000001e0


	//----- nvinfo : EIATTR_CRS_STACK_SIZE
	.align		4
.L_334:
        /*0084*/ 	.byte	0x04, 0x1e
        /*0086*/ 	.short	(.L_336 - .L_335)
.L_335:
        /*0088*/ 	.word	0x00000000


	//----- nvinfo : EIATTR_CBANK_PARAM_SIZE
	.align		4
.L_336:
        /*008c*/ 	.byte	0x03, 0x19
        /*008e*/ 	.short	0x001c


	//----- nvinfo : EIATTR_PARAM_CBANK
	.align		4
        /*0090*/ 	.byte	0x04, 0x0a
        /*0092*/ 	.short	(.L_338 - .L_337)
	.align		4
.L_337:
        /*0094*/ 	.word	index@(.nv.constant0._Z11swap_kernelPdiiiii)
        /*0098*/ 	.short	0x0380
        /*009a*/ 	.short	0x001c


	//----- nvinfo : EIATTR_SW_WAR
	.align		4
.L_338:
        /*009c*/ 	.byte	0x04, 0x36
        /*009e*/ 	.short	(.L_340 - .L_339)
.L_339:
        /*00a0*/ 	.word	0x00000008
.L_340:


//--------------------- .nv.callgraph             --------------------------
	.section	.nv.callgraph,"",@"SHT_CUDA_CALLGRAPH"
	.align	4
	.sectionentsize	8
	.align		4
        /*0000*/ 	.word	0x00000000
	.align		4
        /*0004*/ 	.word	0xffffffff
	.align		4
        /*0008*/ 	.word	0x00000000
	.align		4
        /*000c*/ 	.word	0xfffffffe
	.align		4
        /*0010*/ 	.word	0x00000000
	.align		4
        /*0014*/ 	.word	0xfffffffd
	.align		4
        /*0018*/ 	.word	0x00000000
	.align		4
        /*001c*/ 	.word	0xfffffffc


//--------------------- .nv.constant4             --------------------------
	.section	.nv.constant4,"a",@progbits
	.align	8
	.align		8
.nv.constant4:
        /*0000*/ 	.dword	_ZN34_INTERNAL_71f2172b_4_k_cu_9792f8254cuda3std3__45__cpo5beginE
	.align		8
        /*0008*/ 	.dword	_ZN34_INTERNAL_71f2172b_4_k_cu_9792f8254cuda3std3__45__cpo3endE
	.align		8
        /*0010*/ 	.dword	_ZN34_INTERNAL_71f2172b_4_k_cu_9792f8254cuda3std3__45__cpo6cbeginE
	.align		8
        /*0018*/ 	.dword	_ZN34_INTERNAL_71f2172b_4_k_cu_9792f8254cuda3std3__45__cpo4cendE
	.align		8
        /*0020*/ 	.dword	_ZN34_INTERNAL_71f2172b_4_k_cu_9792f8254cuda3std3__45__cpo6rbeginE
	.align		8
        /*0028*/ 	.dword	_ZN34_INTERNAL_71f2172b_4_k_cu_9792f8254cuda3std3__45__cpo4rendE
	.align		8
        /*0030*/ 	.dword	_ZN34_INTERNAL_71f2172b_4_k_cu_9792f8254cuda3std3__45__cpo7crbeginE
	.align		8
        /*0038*/ 	.dword	_ZN34_INTERNAL_71f2172b_4_k_cu_9792f8254cuda3std3__45__cpo5crendE
	.align		8
        /*0040*/ 	.dword	_ZN34_INTERNAL_71f2172b_4_k_cu_9792f8254cuda3std3__436_GLOBAL__N__71f2172b_4_k_cu_9792f8256ignoreE
	.align		8
        /*0048*/ 	.dword	_ZN34_INTERNAL_71f2172b_4_k_cu_9792f8254cuda3std3__419piecewise_constructE
	.align		8
        /*0050*/ 	.dword	_ZN34_INTERNAL_71f2172b_4_k_cu_9792f8254cuda3std3__48in_placeE
	.align		8
        /*0058*/ 	.dword	_ZN34_INTERNAL_71f2172b_4_k_cu_9792f8254cuda3std3__420unreachable_sentinelE
	.align		8
        /*0060*/ 	.dword	_ZN34_INTERNAL_71f2172b_4_k_cu_9792f8254cuda3std3__47nulloptE
	.align		8
        /*0068*/ 	.dword	_ZN34_INTERNAL_71f2172b_4_k_cu_9792f8254cuda3std3__48unexpectE
	.align		8
        /*0070*/ 	.dword	_ZN34_INTERNAL_71f2172b_4_k_cu_9792f8254cuda3std6ranges3__45__cpo4swapE
	.align		8
        /*0078*/ 	.dword	_ZN34_INTERNAL_71f2172b_4_k_cu_9792f8254cuda3std6ranges3__45__cpo9iter_moveE
	.align		8
        /*0080*/ 	.dword	_ZN34_INTERNAL_71f2172b_4_k_cu_9792f8254cuda3std6ranges3__45__cpo5beginE
	.align		8
        /*0088*/ 	.dword	_ZN34_INTERNAL_71f2172b_4_k_cu_9792f8254cuda3std6ranges3__45__cpo3endE
	.align		8
        /*0090*/ 	.dword	_ZN34_INTERNAL_71f2172b_4_k_cu_9792f8254cuda3std6ranges3__45__cpo6cbeginE
	.align		8
        /*0098*/ 	.dword	_ZN34_INTERNAL_71f2172b_4_k_cu_9792f8254cuda3std6ranges3__45__cpo4cendE
	.align		8
        /*00a0*/ 	.dword	_ZN34_INTERNAL_71f2172b_4_k_cu_9792f8254cuda3std6ranges3__45__cpo7advanceE
	.align		8
        /*00a8*/ 	.dword	_ZN34_INTERNAL_71f2172b_4_k_cu_9792f8254cuda3std6ranges3__45__cpo9iter_swapE
	.align		8
        /*00b0*/ 	.dword	_ZN34_INTERNAL_71f2172b_4_k_cu_9792f8254cuda3std6ranges3__45__cpo4nextE
	.align		8
        /*00b8*/ 	.dword	_ZN34_INTERNAL_71f2172b_4_k_cu_9792f8254cuda3std6ranges3__45__cpo4prevE
	.align		8
        /*00c0*/ 	.dword	_ZN34_INTERNAL_71f2172b_4_k_cu_9792f8254cuda3std6ranges3__45__cpo4dataE
	.align		8
        /*00c8*/ 	.dword	_ZN34_INTERNAL_71f2172b_4_k_cu_9792f8254cuda3std6ranges3__45__cpo5cdataE
	.align		8
        /*00d0*/ 	.dword	_ZN34_INTERNAL_71f2172b_4_k_cu_9792f8254cuda3std6ranges3__45__cpo4sizeE
	.align		8
        /*00d8*/ 	.dword	_ZN34_INTERNAL_71f2172b_4_k_cu_9792f8254cuda3std6ranges3__45__cpo5ssizeE
	.align		8
        /*00e0*/ 	.dword	_ZN34_INTERNAL_71f2172b_4_k_cu_9792f8254cuda3std6ranges3__45__cpo8distanceE
	.align		8
        /*00e8*/ 	.dword	_ZN34_INTERNAL_71f2172b_4_k_cu_9792f8256thrust24THRUST_300001_SM_1000_NS8cuda_cub3parE
	.align		8
        /*00f0*/ 	.dword	_ZN34_INTERNAL_71f2172b_4_k_cu_9792f8256thrust24THRUST_300001_SM_1000_NS8cuda_cub10par_nosyncE
	.align		8
        /*00f8*/ 	.dword	_ZN34_INTERNAL_71f2172b_4_k_cu_9792f8256thrust24THRUST_300001_SM_1000_NS6system6detail10sequential3seqE
	.align		8
        /*0100*/ 	.dword	_ZN34_INTERNAL_71f2172b_4_k_cu_9792f8256thrust24THRUST_300001_SM_1000_NS6system3cpp3parE
	.align		8
        /*0108*/ 	.dword	_ZN34_INTERNAL_71f2172b_4_k_cu_9792f8256thrust24THRUST_300001_SM_1000_NS12placeholders2_1E
	.align		8
        /*0110*/ 	.dword	_ZN34_INTERNAL_71f2172b_4_k_cu_9792f8256thrust24THRUST_300001_SM_1000_NS12placeholders2_2E
	.align		8
        /*0118*/ 	.dword	_ZN34_INTERNAL_71f2172b_4_k_cu_9792f8256thrust24THRUST_300001_SM_1000_NS12placeholders2_3E
	.align		8
        /*0120*/ 	.dword	_ZN34_INTERNAL_71f2172b_4_k_cu_9792f8256thrust24THRUST_300001_SM_1000_NS12placeholders2_4E
	.align		8
        /*0128*/ 	.dword	_ZN34_INTERNAL_71f2172b_4_k_cu_9792f8256thrust24THRUST_300001_SM_1000_NS12placeholders2_5E
	.align		8
        /*0130*/ 	.dword	_ZN34_INTERNAL_71f2172b_4_k_cu_9792f8256thrust24THRUST_300001_SM_1000_NS12placeholders2_6E
	.align		8
        /*0138*/ 	.dword	_ZN34_INTERNAL_71f2172b_4_k_cu_9792f8256thrust24THRUST_300001_SM_1000_NS12placeholders2_7E
	.align		8
        /*0140*/ 	.dword	_ZN34_INTERNAL_71f2172b_4_k_cu_9792f8256thrust24THRUST_300001_SM_1000_NS12placeholders2_8E
	.align		8
        /*0148*/ 	.dword	_ZN34_INTERNAL_71f2172b_4_k_cu_9792f8256thrust24THRUST_300001_SM_1000_NS12placeholders2_9E
	.align		8
        /*0150*/ 	.dword	_ZN34_INTERNAL_71f2172b_4_k_cu_9792f8256thrust24THRUST_300001_SM_1000_NS12placeholders3_10E
	.align		8
        /*0158*/ 	.dword	_ZN34_INTERNAL_71f2172b_4_k_cu_9792f8256thrust24THRUST_300001_SM_1000_NS3seqE
	.align		8
        /*0160*/ 	.dword	_ZN34_INTERNAL_71f2172b_4_k_cu_9792f8256thrust24THRUST_300001_SM_1000_NS6deviceE


//--------------------- .text._ZN3cub18CUB_300001_SM_10006detail11EmptyKernelIvEEvv --------------------------
	.section	.text._ZN3cub18CUB_300001_SM_10006detail11EmptyKernelIvEEvv,"ax",@progbits
	.align	128
        .global         _ZN3cub18CUB_300001_SM_10006detail11EmptyKernelIvEEvv
        .type           _ZN3cub18CUB_300001_SM_10006detail11EmptyKernelIvEEvv,@function
        .size           _ZN3cub18CUB_300001_SM_10006detail11EmptyKernelIvEEvv,(.L_x_713 - _ZN3cub18CUB_300001_SM_10006detail11EmptyKernelIvEEvv)
        .other          _ZN3cub18CUB_300001_SM_10006detail11EmptyKernelIvEEvv,@"STO_CUDA_ENTRY STV_DEFAULT"
_ZN3cub18CUB_300001_SM_10006detail11EmptyKernelIvEEvv:
.text._ZN3cub18CUB_300001_SM_10006detail11EmptyKernelIvEEvv:
[----:B------:R-:W-:Y:S01]  /*0000*/  LDC R1, c[0x0][0x37c] ;  /* 0x0000df00ff017b82 */ /* 0x000fe20000000800 */
[----:B------:R-:W-:Y:S05]  /*0010*/  EXIT ;  /* 0x000000000000794d */ /* 0x000fea0003800000 */
.L_x_0:
[----:B------:R-:W-:-:S00]  /*0020*/  BRA `(.L_x_0) ;  /* 0xfffffffc00fc7947 */ /* 0x000fc0000383ffff */
[----:B------:R-:W-:-:S00]  /*0030*/  NOP ;  /* 0x0000000000007918 */ /* 0x000fc00000000000 */
        /* <DEDUP_REMOVED lines=12> */
.L_x_713:


//--------------------- .text._ZN6thrust24THRUST_300001_SM_1000_NS8cuda_cub4core6detail13_kernel_agentINS1_8__reduce11ReduceAgentIPN4cuda3std3__45tupleIJdlEEESC_SB_lNS1_9__extrema9arg_max_fIdl10comparatorEEEEJSC_SC_iSG_EEEvDpT0_ --------------------------
	.section	.text._ZN6thrust24THRUST_300001_SM_1000_NS8cuda_cub4core6detail13_kernel_agentINS1_8__reduce11ReduceAgentIPN4cuda3std3__45tupleIJdlEEESC_SB_lNS1_9__extrema9arg_max_fIdl10comparatorEEEEJSC_SC_iSG_EEEvDpT0_,"ax",@progbits
	.align	128
        .global         _ZN6thrust24THRUST_300001_SM_1000_NS8cuda_cub4core6detail13_kernel_agentINS1_8__reduce11ReduceAgentIPN4cuda3std3__45tupleIJdlEEESC_SB_lNS1_9__extrema9arg_max_fIdl10comparatorEEEEJSC_SC_iSG_EEEvDpT0_
        .type           _ZN6thrust24THRUST_300001_SM_1000_NS8cuda_cub4core6detail13_kernel_agentINS1_8__reduce11ReduceAgentIPN4cuda3std3__45tupleIJdlEEESC_SB_lNS1_9__extrema9arg_max_fIdl10comparatorEEEEJSC_SC_iSG_EEEvDpT0_,@function
        .size           _ZN6thrust24THRUST_300001_SM_1000_NS8cuda_cub4core6detail13_kernel_agentINS1_8__reduce11ReduceAgentIPN4cuda3std3__45tupleIJdlEEESC_SB_lNS1_9__extrema9arg_max_fIdl10comparatorEEEEJSC_SC_iSG_EEEvDpT0_,(.L_x_714 - _ZN6thrust24THRUST_300001_SM_1000_NS8cuda_cub4core6detail13_kernel_agentINS1_8__reduce11ReduceAgentIPN4cuda3std3__45tupleIJdlEEESC_SB_lNS1_9__extrema9arg_max_fIdl10comparatorEEEEJSC_SC_iSG_EEEvDpT0_)
        .other          _ZN6thrust24THRUST_300001_SM_1000_NS8cuda_cub4core6detail13_kernel_agentINS1_8__reduce11ReduceAgentIPN4cuda3std3__45tupleIJdlEEESC_SB_lNS1_9__extrema9arg_max_fIdl10comparatorEEEEJSC_SC_iSG_EEEvDpT0_,@"STO_CUDA_ENTRY STV_DEFAULT"
_ZN6thrust24THRUST_300001_SM_1000_NS8cuda_cub4core6detail13_kernel_agentINS1_8__reduce11ReduceAgentIPN4cuda3std3__45tupleIJdlEEESC_SB_lNS1_9__extrema9arg_max_fIdl10comparatorEEEEJSC_SC_iSG_EEEvDpT0_:
.text._ZN6thrust24THRUST_300001_SM_1000_NS8cuda_cub4core6detail13_kernel_agentINS1_8__reduce11ReduceAgentIPN4cuda3std3__45tupleIJdlEEESC_SB_lNS1_9__extrema9arg_max_fIdl10comparatorEEEEJSC_SC_iSG_EEEvDpT0_:
[----:B------:R-:W-:Y:S01]  /*0000*/  LDC R1, c[0x0][0x37c] ;  /* 0x0000df00ff017b82 */ /* 0x000fe20000000800 */
[----:B------:R-:W0:Y:S02]  /*0010*/  LDCU UR8, c[0x0][0x390] ;  /* 0x00007200ff0877ac */ /* 0x000e240008000800 */
[----:B0-----:R-:W-:-:S13]  /*0020*/  ISETP.NE.AND P0, PT, RZ, UR8, PT ;  /* 0x00000008ff007c0c */ /* 0x001fda000bf05270 */
[----:B------:R-:W-:Y:S05]  /*0030*/  @!P0 EXIT ;  /* 0x000000000000894d */ /* 0x000fea0003800000 */
[----:B------:R-:W-:Y:S01]  /*0040*/  UISETP.GT.AND UP0, UPT, UR8, 0x4ff, UPT ;  /* 0x000004ff0800788c */ /* 0x000fe2000bf04270 */
[----:B------:R-:W-:Y:S01]  /*0050*/  BSSY.RECONVERGENT B0, `(.L_x_1) ;  /* 0x00006c1000007945 */ /* 0x000fe20003800200 */
[----:B------:R-:W0:Y:S07]  /*0060*/  LDCU.64 UR10, c[0x0][0x358] ;  /* 0x00006b00ff0a77ac */ /* 0x000e2e0008000a00 */
[----:B------:R-:W-:Y:S05]  /*0070*/  BRA.U UP0, `(.L_x_2) ;  /* 0x0000003900807547 */ /* 0x000fea000b800000 */
[----:B------:R-:W1:Y:S01]  /*0080*/  S2R R0, SR_TID.X ;  /* 0x0000000000007919 */ /* 0x000e620000002100 */
[----:B------:R-:W2:Y:S01]  /*0090*/  LDCU UR4, c[0x0][0x390] ;  /* 0x00007200ff0477ac */ /* 0x000ea20008000800 */
[----:B------:R-:W-:Y:S01]  /*00a0*/  BSSY.RECONVERGENT B1, `(.L_x_3) ;  /* 0x000000b000017945 */ /* 0x000fe20003800200 */
[----:B------:R-:W-:Y:S02]  /*00b0*/  CS2R R14, SRZ ;  /* 0x00000000000e7805 */ /* 0x000fe4000001ff00 */
[----:B------:R-:W-:Y:S02]  /*00c0*/  CS2R R12, SRZ ;  /* 0x00000000000c7805 */ /* 0x000fe4000001ff00 */
[----:B-1----:R-:W-:Y:S01]  /*00d0*/  ISETP.GE.AND P0, PT, R0, UR8, PT ;  /* 0x0000000800007c0c */ /* 0x002fe2000bf06270 */
[----:B------:R-:W-:-:S12]  /*00e0*/  IMAD.MOV.U32 R19, RZ, RZ, R0 ;  /* 0x000000ffff137224 */ /* 0x000fd800078e0000 */
[----:B--2---:R-:W-:Y:S05]  /*00f0*/  @P0 BRA `(.L_x_4) ;  /* 0x0000000000140947 */ /* 0x004fea0003800000 */
[----:B------:R-:W1:Y:S02]  /*0100*/  LDC.64 R2, c[0x0][0x380] ;  /* 0x0000e000ff027b82 */ /* 0x000e640000000a00 */
[----:B-1----:R-:W-:-:S05]  /*0110*/  IMAD.WIDE.U32 R2, R0, 0x10, R2 ;  /* 0x0000001000027825 */ /* 0x002fca00078e0002 */
[----:B0-----:R1:W5:Y:S04]  /*0120*/  LDG.E.64.CONSTANT R14, desc[UR10][R2.64] ;  /* 0x0000000a020e7981 */ /* 0x001368000c1e9b00 */
[----:B------:R1:W5:Y:S01]  /*0130*/  LDG.E.64.CONSTANT R12, desc[UR10][R2.64+0x8] ;  /* 0x0000080a020c7981 */ /* 0x000362000c1e9b00 */
[----:B------:R-:W-:-:S07]  /*0140*/  VIADD R19, R0, 0x100 ;  /* 0x0000010000137836 */ /* 0x000fce0000000000 */
.L_x_4:
[----:B0-----:R-:W-:Y:S05]  /*0150*/  BSYNC.RECONVERGENT B1 ;  /* 0x0000000000017941 */ /* 0x001fea0003800200 */
.L_x_3:
[----:B------:R-:W-:Y:S01]  /*0160*/  ISETP.GE.AND P0, PT, R19, UR8, PT ;  /* 0x0000000813007c0c */ /* 0x000fe2000bf06270 */
[----:B------:R-:W-:-:S12]  /*0170*/  BSSY.RECONVERGENT B1, `(.L_x_5) ;  /* 0x0000099000017945 */ /* 0x000fd80003800200 */
[----:B------:R-:W-:Y:S05]  /*0180*/  @P0 BRA `(.L_x_6) ;  /* 0x00000008005c0947 */ /* 0x000fea0003800000 */
[----:B------:R-:W-:Y:S01]  /*0190*/  LOP3.LUT R4, RZ, R19, RZ, 0x33, !PT ;  /* 0x00000013ff047212 */ /* 0x000fe200078e33ff */
[----:B------:R-:W-:Y:S04]  /*01a0*/  BSSY.RECONVERGENT B2, `(.L_x_7) ;  /* 0x000002e000027945 */ /* 0x000fe80003800200 */
[----:B------:R-:W-:-:S05]  /*01b0*/  VIADD R4, R4, UR8 ;  /* 0x0000000804047c36 */ /* 0x000fca0008000000 */
[----:B-1----:R-:W-:-:S04]  /*01c0*/  LOP3.LUT R2, R4, 0x300, RZ, 0xc0, !PT ;  /* 0x0000030004027812 */ /* 0x002fc800078ec0ff */
[----:B------:R-:W-:-:S13]  /*01d0*/  ISETP.NE.AND P0, PT, R2, 0x300, PT ;  /* 0x000003000200780c */ /* 0x000fda0003f05270 */
[----:B------:R-:W-:Y:S05]  /*01e0*/  @!P0 BRA `(.L_x_8) ;  /* 0x0000000000a48947 */ /* 0x000fea0003800000 */
[----:B------:R-:W0:Y:S01]  /*01f0*/  LDC.64 R2, c[0x0][0x380] ;  /* 0x0000e000ff027b82 */ /* 0x000e220000000a00 */
[----:B------:R-:W-:-:S04]  /*0200*/  LEA.HI R5, R4, 0x1, RZ, 0x18 ;  /* 0x0000000104057811 */ /* 0x000fc800078fc0ff */
[----:B------:R-:W-:-:S05]  /*0210*/  LOP3.LUT R5, R5, 0x3, RZ, 0xc0, !PT ;  /* 0x0000000305057812 */ /* 0x000fca00078ec0ff */
[----:B------:R-:W-:Y:S02]  /*0220*/  IMAD.MOV R5, RZ, RZ, -R5 ;  /* 0x000000ffff057224 */ /* 0x000fe400078e0a05 */
[----:B0-----:R-:W-:-:S04]  /*0230*/  IMAD.WIDE.U32 R2, R19, 0x10, R2 ;  /* 0x0000001013027825 */ /* 0x001fc800078e0002 */
[----:B------:R-:W-:-:S07]  /*0240*/  IMAD.MOV.U32 R16, RZ, RZ, R2 ;  /* 0x000000ffff107224 */ /* 0x000fce00078e0002 */
.L_x_11:
[----:B------:R-:W-:-:S05]  /*0250*/  IMAD.MOV.U32 R2, RZ, RZ, R16 ;  /* 0x000000ffff027224 */ /* 0x000fca00078e0010 */
[----:B------:R-:W2:Y:S04]  /*0260*/  LDG.E.64.CONSTANT R8, desc[UR10][R2.64] ;  /* 0x0000000a02087981 */ /* 0x000ea8000c1e9b00 */
[----:B------:R-:W3:Y:S01]  /*0270*/  LDG.E.64.CONSTANT R10, desc[UR10][R2.64+0x8] ;  /* 0x0000080a020a7981 */ /* 0x000ee2000c1e9b00 */
[----:B------:R-:W-:Y:S01]  /*0280*/  VIADD R5, R5, 0x1 ;  /* 0x0000000105057836 */ /* 0x000fe20000000000 */
[----:B------:R-:W-:Y:S01]  /*0290*/  BSSY.RECONVERGENT B3, `(.L_x_9) ;  /* 0x000001b000037945 */ /* 0x000fe20003800200 */
[----:B-----5:R-:W-:Y:S01]  /*02a0*/  IMAD.MOV.U32 R21, RZ, RZ, R13 ;  /* 0x000000ffff157224 */ /* 0x020fe200078e000d */
[----:B------:R-:W-:Y:S01]  /*02b0*/  IADD3 R16, P3, PT, R2, 0x1000, RZ ;  /* 0x0000100002107810 */ /* 0x000fe20007f7e0ff */
[----:B------:R-:W-:Y:S01]  /*02c0*/  IMAD.MOV.U32 R17, RZ, RZ, R12 ;  /* 0x000000ffff117224 */ /* 0x000fe200078e000c */
[----:B------:R-:W-:Y:S01]  /*02d0*/  ISETP.NE.AND P2, PT, R5, RZ, PT ;  /* 0x000000ff0500720c */ /* 0x000fe20003f45270 */
[----:B------:R-:W-:-:S02]  /*02e0*/  IMAD.MOV.U32 R6, RZ, RZ, R14 ;  /* 0x000000ffff067224 */ /* 0x000fc400078e000e */
[----:B------:R-:W-:Y:S01]  /*02f0*/  IMAD.MOV.U32 R7, RZ, RZ, R15 ;  /* 0x000000ffff077224 */ /* 0x000fe200078e000f */
[----:B--2---:R-:W-:Y:S01]  /*0300*/  DSETP.GEU.AND P0, PT, |R14|, |R8|, PT ;  /* 0x400000080e00722a */ /* 0x004fe20003f0e200 */
[----:B------:R-:W-:Y:S02]  /*0310*/  IMAD.MOV.U32 R14, RZ, RZ, R8 ;  /* 0x000000ffff0e7224 */ /* 0x000fe400078e0008 */
[----:B---3--:R-:W-:Y:S02]  /*0320*/  IMAD.MOV.U32 R12, RZ, RZ, R10 ;  /* 0x000000ffff0c7224 */ /* 0x008fe400078e000a */
[----:B------:R-:W-:Y:S02]  /*0330*/  IMAD.MOV.U32 R13, RZ, RZ, R11 ;  /* 0x000000ffff0d7224 */ /* 0x000fe400078e000b */
[----:B------:R-:W-:-:S07]  /*0340*/  IMAD.MOV.U32 R15, RZ, RZ, R9 ;  /* 0x000000ffff0f7224 */ /* 0x000fce00078e0009 */
[----:B------:R-:W-:Y:S05]  /*0350*/  @!P0 BRA `(.L_x_10) ;  /* 0x0000000000388947 */ /* 0x000fea0003800000 */
[----:B------:R-:W-:Y:S01]  /*0360*/  DSETP.GEU.AND P0, PT, |R8|, |R6|, PT ;  /* 0x400000060800722a */ /* 0x000fe20003f0e200 */
[----:B------:R-:W-:Y:S02]  /*0370*/  IMAD.MOV.U32 R14, RZ, RZ, R6 ;  /* 0x000000ffff0e7224 */ /* 0x000fe400078e0006 */
[----:B------:R-:W-:Y:S02]  /*0380*/  IMAD.MOV.U32 R15, RZ, RZ, R7 ;  /* 0x000000ffff0f7224 */ /* 0x000fe400078e0007 */
[----:B------:R-:W-:Y:S02]  /*0390*/  IMAD.MOV.U32 R12, RZ, RZ, R17 ;  /* 0x000000ffff0c7224 */ /* 0x000fe400078e0011 */
[----:B------:R-:W-:-:S07]  /*03a0*/  IMAD.MOV.U32 R13, RZ, RZ, R21 ;  /* 0x000000ffff0d7224 */ /* 0x000fce00078e0015 */
[----:B------:R-:W-:Y:S05]  /*03b0*/  @!P0 BRA `(.L_x_10) ;  /* 0x0000000000208947 */ /* 0x000fea0003800000 */
[CC--:B------:R-:W-:Y:S02]  /*03c0*/  ISETP.GE.U32.AND P1, PT, R17.reuse, R10.reuse, PT ;  /* 0x0000000a1100720c */ /* 0x0c0fe40003f26070 */
[----:B------:R-:W-:Y:S02]  /*03d0*/  ISETP.LT.U32.AND P0, PT, R17, R10, PT ;  /* 0x0000000a1100720c */ /* 0x000fe40003f01070 */
[CC--:B------:R-:W-:Y:S02]  /*03e0*/  ISETP.GE.AND.EX P1, PT, R21.reuse, R11.reuse, PT, P1 ;  /* 0x0000000b1500720c */ /* 0x0c0fe40003f26310 */
[----:B------:R-:W-:Y:S02]  /*03f0*/  ISETP.LT.AND.EX P0, PT, R21, R11, PT, P0 ;  /* 0x0000000b1500720c */ /* 0x000fe40003f01300 */
[----:B------:R-:W-:Y:S02]  /*0400*/  FSEL R14, R6, R8, !P1 ;  /* 0x00000008060e7208 */ /* 0x000fe40004800000 */
[----:B------:R-:W-:-:S02]  /*0410*/  FSEL R15, R7, R9, !P1 ;  /* 0x00000009070f7208 */ /* 0x000fc40004800000 */
[----:B------:R-:W-:Y:S02]  /*0420*/  SEL R12, R17, R10, P0 ;  /* 0x0000000a110c7207 */ /* 0x000fe40000000000 */
[----:B------:R-:W-:-:S07]  /*0430*/  SEL R13, R21, R11, P0 ;  /* 0x0000000b150d7207 */ /* 0x000fce0000000000 */
.L_x_10:
[----:B------:R-:W-:Y:S05]  /*0440*/  BSYNC.RECONVERGENT B3 ;  /* 0x0000000000037941 */ /* 0x000fea0003800200 */
.L_x_9:
[----:B------:R-:W-:Y:S02]  /*0450*/  IMAD.X R3, RZ, RZ, R3, P3 ;  /* 0x000000ffff037224 */ /* 0x000fe400018e0603 */
[----:B------:R-:W-:Y:S01]  /*0460*/  VIADD R19, R19, 0x100 ;  /* 0x0000010013137836 */ /* 0x000fe20000000000 */
[----:B------:R-:W-:Y:S06]  /*0470*/  @P2 BRA `(.L_x_11) ;  /* 0xfffffffc00742947 */ /* 0x000fec000383ffff */
.L_x_8:
[----:B------:R-:W-:Y:S05]  /*0480*/  BSYNC.RECONVERGENT B2 ;  /* 0x0000000000027941 */ /* 0x000fea0003800200 */
.L_x_7:
[----:B------:R-:W0:Y:S01]  /*0490*/  LDC.64 R8, c[0x0][0x380] ;  /* 0x0000e000ff087b82 */ /* 0x000e220000000a00 */
[----:B------:R-:W-:-:S13]  /*04a0*/  ISETP.GE.U32.AND P0, PT, R4, 0x300, PT ;  /* 0x000003000400780c */ /* 0x000fda0003f06070 */
[----:B------:R-:W-:Y:S05]  /*04b0*/  @!P0 BRA `(.L_x_6) ;  /* 0x0000000400908947 */ /* 0x000fea0003800000 */
.L_x_20:
[----:B0-----:R-:W-:-:S05]  /*04c0*/  IMAD.WIDE R20, R19, 0x10, R8 ;  /* 0x0000001013147825 */ /* 0x001fca00078e0208 */
[----:B------:R-:W2:Y:S04]  /*04d0*/  LDG.E.64.CONSTANT R10, desc[UR10][R20.64] ;  /* 0x0000000a140a7981 */ /* 0x000ea8000c1e9b00 */
[----:B------:R-:W3:Y:S04]  /*04e0*/  LDG.E.64.CONSTANT R16, desc[UR10][R20.64+0x8] ;  /* 0x0000080a14107981 */ /* 0x000ee8000c1e9b00 */
[----:B-----5:R0:W5:Y:S04]  /*04f0*/  LDG.E.64.CONSTANT R6, desc[UR10][R20.64+0x1000] ;  /* 0x0010000a14067981 */ /* 0x020168000c1e9b00 */
[----:B------:R0:W5:Y:S01]  /*0500*/  LDG.E.64.CONSTANT R4, desc[UR10][R20.64+0x1008] ;  /* 0x0010080a14047981 */ /* 0x000162000c1e9b00 */
[----:B------:R-:W-:Y:S01]  /*0510*/  BSSY.RECONVERGENT B2, `(.L_x_12) ;  /* 0x0000015000027945 */ /* 0x000fe20003800200 */
[----:B--2---:R-:W-:Y:S01]  /*0520*/  DSETP.GEU.AND P0, PT, |R14|, |R10|, PT ;  /* 0x4000000a0e00722a */ /* 0x004fe20003f0e200 */
[----:B------:R-:W-:-:S02]  /*0530*/  IMAD.MOV.U32 R2, RZ, RZ, R10 ;  /* 0x000000ffff027224 */ /* 0x000fc400078e000a */
[----:B------:R-:W-:Y:S02]  /*0540*/  IMAD.MOV.U32 R3, RZ, RZ, R11 ;  /* 0x000000ffff037224 */ /* 0x000fe400078e000b */
[----:B---3--:R-:W-:Y:S02]  /*0550*/  IMAD.MOV.U32 R23, RZ, RZ, R16 ;  /* 0x000000ffff177224 */ /* 0x008fe400078e0010 */
[----:B------:R-:W-:-:S07]  /*0560*/  IMAD.MOV.U32 R25, RZ, RZ, R17 ;  /* 0x000000ffff197224 */ /* 0x000fce00078e0011 */
[----:B0-----:R-:W-:Y:S05]  /*0570*/  @!P0 BRA `(.L_x_13) ;  /* 0x0000000000388947 */ /* 0x001fea0003800000 */
[----:B------:R-:W-:Y:S01]  /*0580*/  DSETP.GEU.AND P0, PT, |R10|, |R14|, PT ;  /* 0x4000000e0a00722a */ /* 0x000fe20003f0e200 */
[----:B------:R-:W-:Y:S02]  /*0590*/  IMAD.MOV.U32 R23, RZ, RZ, R12 ;  /* 0x000000ffff177224 */ /* 0x000fe400078e000c */
[----:B------:R-:W-:Y:S02]  /*05a0*/  IMAD.MOV.U32 R25, RZ, RZ, R13 ;  /* 0x000000ffff197224 */ /* 0x000fe400078e000d */
[----:B------:R-:W-:Y:S02]  /*05b0*/  IMAD.MOV.U32 R2, RZ, RZ, R14 ;  /* 0x000000ffff027224 */ /* 0x000fe400078e000e */
[----:B------:R-:W-:-:S07]  /*05c0*/  IMAD.MOV.U32 R3, RZ, RZ, R15 ;  /* 0x000000ffff037224 */ /* 0x000fce00078e000f */
[----:B------:R-:W-:Y:S05]  /*05d0*/  @!P0 BRA `(.L_x_13) ;  /* 0x0000000000208947 */ /* 0x000fea0003800000 */
[CC--:B------:R-:W-:Y:S02]  /*05e0*/  ISETP.LT.U32.AND P1, PT, R12.reuse, R16.reuse, PT ;  /* 0x000000100c00720c */ /* 0x0c0fe40003f21070 */
[CC--:B------:R-:W-:Y:S02]  /*05f0*/  ISETP.GE.U32.AND P0, PT, R12.reuse, R16.reuse, PT ;  /* 0x000000100c00720c */ /* 0x0c0fe40003f06070 */
[CC--:B------:R-:W-:Y:S02]  /*0600*/  ISETP.LT.AND.EX P1, PT, R13.reuse, R17.reuse, PT, P1 ;  /* 0x000000110d00720c */ /* 0x0c0fe40003f21310 */
[CC--:B------:R-:W-:Y:S02]  /*0610*/  ISETP.GE.AND.EX P0, PT, R13.reuse, R17.reuse, PT, P0 ;  /* 0x000000110d00720c */ /* 0x0c0fe40003f06300 */
[----:B------:R-:W-:Y:S02]  /*0620*/  SEL R23, R12, R16, P1 ;  /* 0x000000100c177207 */ /* 0x000fe40000800000 */
[----:B------:R-:W-:-:S02]  /*0630*/  SEL R25, R13, R17, P1 ;  /* 0x000000110d197207 */ /* 0x000fc40000800000 */
[----:B------:R-:W-:Y:S02]  /*0640*/  FSEL R2, R14, R10, !P0 ;  /* 0x0000000a0e027208 */ /* 0x000fe40004000000 */
[----:B------:R-:W-:-:S07]  /*0650*/  FSEL R3, R15, R11, !P0 ;  /* 0x0000000b0f037208 */ /* 0x000fce0004000000 */
.L_x_13:
[----:B------:R-:W-:Y:S05]  /*0660*/  BSYNC.RECONVERGENT B2 ;  /* 0x0000000000027941 */ /* 0x000fea0003800200 */
.L_x_12:
[----:B------:R0:W5:Y:S04]  /*0670*/  LDG.E.64.CONSTANT R14, desc[UR10][R20.64+0x2000] ;  /* 0x0020000a140e7981 */ /* 0x000168000c1e9b00 */
[----:B------:R0:W5:Y:S04]  /*0680*/  LDG.E.64.CONSTANT R12, desc[UR10][R20.64+0x2008] ;  /* 0x0020080a140c7981 */ /* 0x000168000c1e9b00 */
[----:B------:R0:W5:Y:S04]  /*0690*/  LDG.E.64.CONSTANT R10, desc[UR10][R20.64+0x3000] ;  /* 0x0030000a140a7981 */ /* 0x000168000c1e9b00 */
[----:B------:R0:W5:Y:S02]  /*06a0*/  LDG.E.64.CONSTANT R16, desc[UR10][R20.64+0x3008] ;  /* 0x0030080a14107981 */ /* 0x000164000c1e9b00 */
[----:B-----5:R-:W-:Y:S01]  /*06b0*/  DSETP.GEU.AND P0, PT, |R2|, |R6|, PT ;  /* 0x400000060200722a */ /* 0x020fe20003f0e200 */
[----:B------:R-:W-:Y:S01]  /*06c0*/  BSSY.RECONVERGENT B2, `(.L_x_14) ;  /* 0x0000014000027945 */ /* 0x000fe20003800200 */
[----:B------:R-:W-:-:S02]  /*06d0*/  IMAD.MOV.U32 R26, RZ, RZ, R6 ;  /* 0x000000ffff1a7224 */ /* 0x000fc400078e0006 */
[----:B------:R-:W-:Y:S02]  /*06e0*/  IMAD.MOV.U32 R27, RZ, RZ, R7 ;  /* 0x000000ffff1b7224 */ /* 0x000fe400078e0007 */
[----:B------:R-:W-:Y:S02]  /*06f0*/  IMAD.MOV.U32 R29, RZ, RZ, R4 ;  /* 0x000000ffff1d7224 */ /* 0x000fe400078e0004 */
[----:B------:R-:W-:-:S06]  /*0700*/  IMAD.MOV.U32 R18, RZ, RZ, R5 ;  /* 0x000000ffff127224 */ /* 0x000fcc00078e0005 */
[----:B0-----:R-:W-:Y:S05]  /*0710*/  @!P0 BRA `(.L_x_15) ;  /* 0x0000000000388947 */ /* 0x001fea0003800000 */
        /* <DEDUP_REMOVED lines=14> */
.L_x_15:
[----:B------:R-:W-:Y:S05]  /*0800*/  BSYNC.RECONVERGENT B2 ;  /* 0x0000000000027941 */ /* 0x000fea0003800200 */
.L_x_14:
[----:B------:R-:W-:Y:S01]  /*0810*/  DSETP.GEU.AND P0, PT, |R26|, |R14|, PT ;  /* 0x4000000e1a00722a */ /* 0x000fe20003f0e200 */
[----:B------:R-:W-:Y:S01]  /*0820*/  BSSY.RECONVERGENT B2, `(.L_x_16) ;  /* 0x0000014000027945 */ /* 0x000fe20003800200 */
[----:B------:R-:W-:Y:S02]  /*0830*/  IMAD.MOV.U32 R2, RZ, RZ, R14 ;  /* 0x000000ffff027224 */ /* 0x000fe400078e000e */
[----:B------:R-:W-:Y:S02]  /*0840*/  IMAD.MOV.U32 R3, RZ, RZ, R15 ;  /* 0x000000ffff037224 */ /* 0x000fe400078e000f */
[----:B------:R-:W-:Y:S02]  /*0850*/  IMAD.MOV.U32 R5, RZ, RZ, R12 ;  /* 0x000000ffff057224 */ /* 0x000fe400078e000c */
[----:B------:R-:W-:-:S06]  /*0860*/  IMAD.MOV.U32 R7, RZ, RZ, R13 ;  /* 0x000000ffff077224 */ /* 0x000fcc00078e000d */
        /* <DEDUP_REMOVED lines=15> */
.L_x_17:
[----:B------:R-:W-:Y:S05]  /*0960*/  BSYNC.RECONVERGENT B2 ;  /* 0x0000000000027941 */ /* 0x000fea0003800200 */
.L_x_16:
        /* <DEDUP_REMOVED lines=21> */
.L_x_19:
[----:B------:R-:W-:Y:S05]  /*0ac0*/  BSYNC.RECONVERGENT B2 ;  /* 0x0000000000027941 */ /* 0x000fea0003800200 */
.L_x_18:
[----:B------:R-:W-:-:S05]  /*0ad0*/  VIADD R19, R19, 0x400 ;  /* 0x0000040013137836 */ /* 0x000fca0000000000 */
[----:B------:R-:W-:-:S13]  /*0ae0*/  ISETP.GE.AND P0, PT, R19, UR4, PT ;  /* 0x0000000413007c0c */ /* 0x000fda000bf06270 */
[----:B------:R-:W-:Y:S05]  /*0af0*/  @!P0 BRA `(.L_x_20) ;  /* 0xfffffff800708947 */ /* 0x000fea000383ffff */
.L_x_6:
[----:B------:R-:W-:Y:S05]  /*0b00*/  BSYNC.RECONVERGENT B1 ;  /* 0x0000000000017941 */ /* 0x000fea0003800200 */
.L_x_5:
[----:B------:R-:W2:Y:S02]  /*0b10*/  LDCU UR6, c[0x0][0x390] ;  /* 0x00007200ff0677ac */ /* 0x000ea40008000800 */
[----:B--2---:R-:W-:-:S09]  /*0b20*/  UISETP.GE.AND UP0, UPT, UR6, 0x100, UPT ;  /* 0x000001000600788c */ /* 0x004fd2000bf06270 */
[----:B------:R-:W-:Y:S05]  /*0b30*/  BRA.U !UP0, `(.L_x_21) ;  /* 0x0000001508507547 */ /* 0x000fea000b800000 */
[----:B0-----:R-:W0:Y:S01]  /*0b40*/  S2R R9, SR_LANEID ;  /* 0x0000000000097919 */ /* 0x001e220000000000 */
[----:B------:R-:W-:Y:S01]  /*0b50*/  BSSY.RECONVERGENT B1, `(.L_x_22) ;  /* 0x000001f000017945 */ /* 0x000fe20003800200 */
[----:B-----5:R-:W-:Y:S01]  /*0b60*/  IMAD.MOV.U32 R11, RZ, RZ, R12 ;  /* 0x000000ffff0b7224 */ /* 0x020fe200078e000c */
[----:B------:R2:W3:Y:S01]  /*0b70*/  SHFL.DOWN PT, R4, R14, 0x1, 0x1f ;  /* 0x08201f000e047f89 */ /* 0x0004e200000e0000 */
[----:B------:R-:W-:Y:S02]  /*0b80*/  IMAD.MOV.U32 R16, RZ, RZ, R13 ;  /* 0x000000ffff107224 */ /* 0x000fe400078e000d */
[----:B-1----:R-:W-:Y:S01]  /*0b90*/  IMAD.MOV.U32 R2, RZ, RZ, R14 ;  /* 0x000000ffff027224 */ /* 0x002fe200078e000e */
[----:B------:R2:W1:Y:S01]  /*0ba0*/  SHFL.DOWN PT, R5, R15, 0x1, 0x1f ;  /* 0x08201f000f057f89 */ /* 0x00046200000e0000 */
[----:B------:R-:W-:-:S03]  /*0bb0*/  IMAD.MOV.U32 R3, RZ, RZ, R15 ;  /* 0x000000ffff037224 */ /* 0x000fc600078e000f */
[----:B------:R2:W4:Y:S04]  /*0bc0*/  SHFL.DOWN PT, R7, R12, 0x1, 0x1f ;  /* 0x08201f000c077f89 */ /* 0x00052800000e0000 */
[----:B------:R2:W1:Y:S01]  /*0bd0*/  SHFL.DOWN PT, R17, R13, 0x1, 0x1f ;  /* 0x08201f000d117f89 */ /* 0x00046200000e0000 */
[----:B0-----:R-:W-:-:S13]  /*0be0*/  ISETP.GT.AND P0, PT, R9, 0x1e, PT ;  /* 0x0000001e0900780c */ /* 0x001fda0003f04270 */
[----:B-1234-:R-:W-:Y:S05]  /*0bf0*/  @P0 BRA `(.L_x_23) ;  /* 0x0000000000500947 */ /* 0x01efea0003800000 */
[----:B------:R-:W-:Y:S01]  /*0c00*/  DSETP.GEU.AND P0, PT, |R14|, |R4|, PT ;  /* 0x400000040e00722a */ /* 0x000fe20003f0e200 */
[----:B------:R-:W-:Y:S02]  /*0c10*/  IMAD.MOV.U32 R11, RZ, RZ, R7 ;  /* 0x000000ffff0b7224 */ /* 0x000fe400078e0007 */
[----:B------:R-:W-:Y:S02]  /*0c20*/  IMAD.MOV.U32 R16, RZ, RZ, R17 ;  /* 0x000000ffff107224 */ /* 0x000fe400078e0011 */
        /* <DEDUP_REMOVED lines=9> */
[CC--:B------:R-:W-:Y:S02]  /*0cc0*/  ISETP.LT.U32.AND P1, PT, R12.reuse, R7.reuse, PT ;  /* 0x000000070c00720c */ /* 0x0c0fe40003f21070 */
[C---:B------:R-:W-:Y:S02]  /*0cd0*/  ISETP.GE.U32.AND P0, PT, R12.reuse, R7, PT ;  /* 0x000000070c00720c */ /* 0x040fe40003f06070 */
[CC--:B------:R-:W-:Y:S02]  /*0ce0*/  ISETP.LT.AND.EX P1, PT, R13.reuse, R17.reuse, PT, P1 ;  /* 0x000000110d00720c */ /* 0x0c0fe40003f21310 */
[C---:B------:R-:W-:Y:S02]  /*0cf0*/  ISETP.GE.AND.EX P0, PT, R13.reuse, R17, PT, P0 ;  /* 0x000000110d00720c */ /* 0x040fe40003f06300 */
[----:B------:R-:W-:Y:S02]  /*0d00*/  SEL R11, R12, R7, P1 ;  /* 0x000000070c0b7207 */ /* 0x000fe40000800000 */
[----:B------:R-:W-:-:S02]  /*0d10*/  SEL R16, R13, R17, P1 ;  /* 0x000000110d107207 */ /* 0x000fc40000800000 */
[----:B------:R-:W-:Y:S02]  /*0d20*/  FSEL R2, R14, R4, !P0 ;  /* 0x000000040e027208 */ /* 0x000fe40004000000 */
[----:B------:R-:W-:-:S07]  /*0d30*/  FSEL R3, R15, R5, !P0 ;  /* 0x000000050f037208 */ /* 0x000fce0004000000 */
.L_x_23:
[----:B------:R-:W-:Y:S05]  /*0d40*/  BSYNC.RECONVERGENT B1 ;  /* 0x0000000000017941 */ /* 0x000fea0003800200 */
.L_x_22:
[----:B------:R-:W-:Y:S01]  /*0d50*/  ISETP.GT.AND P0, PT, R9, 0x1d, PT ;  /* 0x0000001d0900780c */ /* 0x000fe20003f04270 */
[----:B------:R0:W1:Y:S01]  /*0d60*/  SHFL.DOWN PT, R6, R2, 0x2, 0x1f ;  /* 0x08401f0002067f89 */ /* 0x00006200000e0000 */
[----:B------:R-:W-:Y:S01]  /*0d70*/  BSSY.RECONVERGENT B1, `(.L_x_24) ;  /* 0x000001d000017945 */ /* 0x000fe20003800200 */
[----:B------:R-:W-:Y:S02]  /*0d80*/  IMAD.MOV.U32 R8, RZ, RZ, R11 ;  /* 0x000000ffff087224 */ /* 0x000fe400078e000b */
[----:B------:R0:W2:Y:S01]  /*0d90*/  SHFL.DOWN PT, R7, R3, 0x2, 0x1f ;  /* 0x08401f0003077f89 */ /* 0x0000a200000e0000 */
[----:B------:R-:W-:Y:S02]  /*0da0*/  IMAD.MOV.U32 R10, RZ, RZ, R16 ;  /* 0x000000ffff0a7224 */ /* 0x000fe400078e0010 */
[----:B------:R-:W-:Y:S01]  /*0db0*/  IMAD.MOV.U32 R4, RZ, RZ, R2 ;  /* 0x000000ffff047224 */ /* 0x000fe200078e0002 */
[----:B------:R0:W3:Y:S01]  /*0dc0*/  SHFL.DOWN PT, R12, R11, 0x2, 0x1f ;  /* 0x08401f000b0c7f89 */ /* 0x0000e200000e0000 */
[----:B------:R-:W-:-:S03]  /*0dd0*/  IMAD.MOV.U32 R5, RZ, RZ, R3 ;  /* 0x000000ffff057224 */ /* 0x000fc600078e0003 */
[----:B------:R0:W4:Y:S01]  /*0de0*/  SHFL.DOWN PT, R13, R16, 0x2, 0x1f ;  /* 0x08401f00100d7f89 */ /* 0x00012200000e0000 */
[----:B------:R-:W-:Y:S05]  /*0df0*/  @P0 BRA `(.L_x_25) ;  /* 0x0000000000500947 */ /* 0x000fea0003800000 */
[----:B-12---:R-:W-:Y:S01]  /*0e00*/  DSETP.GEU.AND P0, PT, |R2|, |R6|, PT ;  /* 0x400000060200722a */ /* 0x006fe20003f0e200 */
[----:B---3--:R-:W-:Y:S02]  /*0e10*/  IMAD.MOV.U32 R8, RZ, RZ, R12 ;  /* 0x000000ffff087224 */ /* 0x008fe400078e000c */
[----:B----4-:R-:W-:Y:S02]  /*0e20*/  IMAD.MOV.U32 R10, RZ, RZ, R13 ;  /* 0x000000ffff0a7224 */ /* 0x010fe400078e000d */
        /* <DEDUP_REMOVED lines=17> */
.L_x_25:
[----:B------:R-:W-:Y:S05]  /*0f40*/  BSYNC.RECONVERGENT B1 ;  /* 0x0000000000017941 */ /* 0x000fea0003800200 */
.L_x_24:
[----:B------:R-:W-:Y:S01]  /*0f50*/  ISETP.GT.AND P0, PT, R9, 0x1b, PT ;  /* 0x0000001b0900780c */ /* 0x000fe20003f04270 */
[----:B-1----:R1:W1:Y:S01]  /*0f60*/  SHFL.DOWN PT, R6, R4, 0x4, 0x1f ;  /* 0x08801f0004067f89 */ /* 0x00226200000e0000 */
[----:B------:R-:W-:Y:S01]  /*0f70*/  BSSY.RECONVERGENT B1, `(.L_x_26) ;  /* 0x000001d000017945 */ /* 0x000fe20003800200 */
[----:B0-----:R-:W-:Y:S02]  /*0f80*/  IMAD.MOV.U32 R11, RZ, RZ, R8 ;  /* 0x000000ffff0b7224 */ /* 0x001fe400078e0008 */
[----:B--2---:R0:W2:Y:S01]  /*0f90*/  SHFL.DOWN PT, R7, R5, 0x4, 0x1f ;  /* 0x08801f0005077f89 */ /* 0x0040a200000e0000 */
[----:B---3--:R-:W-:Y:S02]  /*0fa0*/  IMAD.MOV.U32 R12, RZ, RZ, R10 ;  /* 0x000000ffff0c7224 */ /* 0x008fe400078e000a */
[----:B------:R-:W-:Y:S01]  /*0fb0*/  IMAD.MOV.U32 R2, RZ, RZ, R4 ;  /* 0x000000ffff027224 */ /* 0x000fe200078e0004 */
[----:B----4-:R0:W3:Y:S01]  /*0fc0*/  SHFL.DOWN PT, R13, R8, 0x4, 0x1f ;  /* 0x08801f00080d7f89 */ /* 0x0100e200000e0000 */
        /* <DEDUP_REMOVED lines=23> */
.L_x_27:
[----:B------:R-:W-:Y:S05]  /*1140*/  BSYNC.RECONVERGENT B1 ;  /* 0x0000000000017941 */ /* 0x000fea0003800200 */
.L_x_26:
[----:B------:R-:W-:Y:S01]  /*1150*/  ISETP.GT.AND P0, PT, R9, 0x17, PT ;  /* 0x000000170900780c */ /* 0x000fe20003f04270 */
[----:B-1----:R1:W1:Y:S01]  /*1160*/  SHFL.DOWN PT, R6, R2, 0x8, 0x1f ;  /* 0x09001f0002067f89 */ /* 0x00226200000e0000 */
[----:B------:R-:W-:Y:S01]  /*1170*/  BSSY.RECONVERGENT B1, `(.L_x_28) ;  /* 0x000001d000017945 */ /* 0x000fe20003800200 */
[----:B0-----:R-:W-:Y:S02]  /*1180*/  IMAD.MOV.U32 R8, RZ, RZ, R11 ;  /* 0x000000ffff087224 */ /* 0x001fe400078e000b */
[----:B--2---:R0:W2:Y:S01]  /*1190*/  SHFL.DOWN PT, R7, R3, 0x8, 0x1f ;  /* 0x09001f0003077f89 */ /* 0x0040a200000e0000 */
[----:B------:R-:W-:Y:S02]  /*11a0*/  IMAD.MOV.U32 R10, RZ, RZ, R12 ;  /* 0x000000ffff0a7224 */ /* 0x000fe400078e000c */
[----:B------:R-:W-:Y:S01]  /*11b0*/  IMAD.MOV.U32 R4, RZ, RZ, R2 ;  /* 0x000000ffff047224 */ /* 0x000fe200078e0002 */
[----:B------:R0:W0:Y:S01]  /*11c0*/  SHFL.DOWN PT, R14, R11, 0x8, 0x1f ;  /* 0x09001f000b0e7f89 */ /* 0x00002200000e0000 */
[----:B------:R-:W-:-:S03]  /*11d0*/  IMAD.MOV.U32 R5, RZ, RZ, R3 ;  /* 0x000000ffff057224 */ /* 0x000fc600078e0003 */
[----:B---3--:R3:W0:Y:S01]  /*11e0*/  SHFL.DOWN PT, R13, R12, 0x8, 0x1f ;  /* 0x09001f000c0d7f89 */ /* 0x00862200000e0000 */
[----:B------:R-:W-:Y:S05]  /*11f0*/  @P0 BRA `(.L_x_29) ;  /* 0x0000000000500947 */ /* 0x000fea0003800000 */
[----:B-12---:R-:W-:Y:S01]  /*1200*/  DSETP.GEU.AND P0, PT, |R2|, |R6|, PT ;  /* 0x400000060200722a */ /* 0x006fe20003f0e200 */
[----:B0-----:R-:W-:Y:S02]  /*1210*/  IMAD.MOV.U32 R8, RZ, RZ, R14 ;  /* 0x000000ffff087224 */ /* 0x001fe400078e000e */
        /* <DEDUP_REMOVED lines=18> */
.L_x_29:
[----:B------:R-:W-:Y:S05]  /*1340*/  BSYNC.RECONVERGENT B1 ;  /* 0x0000000000017941 */ /* 0x000fea0003800200 */
.L_x_28:
[----:B------:R-:W-:Y:S01]  /*1350*/  ISETP.GT.AND P0, PT, R9, 0xf, PT ;  /* 0x0000000f0900780c */ /* 0x000fe20003f04270 */
[----:B-1----:R1:W1:Y:S01]  /*1360*/  SHFL.DOWN PT, R6, R4, 0x10, 0x1f ;  /* 0x0a001f0004067f89 */ /* 0x00226200000e0000 */
[----:B------:R-:W-:Y:S01]  /*1370*/  BSSY.RECONVERGENT B1, `(.L_x_30) ;  /* 0x000001d000017945 */ /* 0x000fe20003800200 */
[----:B0-----:R-:W-:Y:S02]  /*1380*/  IMAD.MOV.U32 R14, RZ, RZ, R8 ;  /* 0x000000ffff0e7224 */ /* 0x001fe400078e0008 */
[----:B--2---:R0:W2:Y:S01]  /*1390*/  SHFL.DOWN PT, R7, R5, 0x10, 0x1f ;  /* 0x0a001f0005077f89 */ /* 0x0040a200000e0000 */
[----:B----4-:R-:W-:Y:S02]  /*13a0*/  IMAD.MOV.U32 R15, RZ, RZ, R10 ;  /* 0x000000ffff0f7224 */ /* 0x010fe400078e000a */
[----:B------:R-:W-:Y:S01]  /*13b0*/  IMAD.MOV.U32 R2, RZ, RZ, R4 ;  /* 0x000000ffff027224 */ /* 0x000fe200078e0004 */
[----:B------:R0:W4:Y:S01]  /*13c0*/  SHFL.DOWN PT, R11, R8, 0x10, 0x1f ;  /* 0x0a001f00080b7f89 */ /* 0x00012200000e0000 */
[----:B------:R-:W-:-:S03]  /*13d0*/  IMAD.MOV.U32 R3, RZ, RZ, R5 ;  /* 0x000000ffff037224 */ /* 0x000fc600078e0005 */
[----:B------:R0:W0:Y:S01]  /*13e0*/  SHFL.DOWN PT, R13, R10, 0x10, 0x1f ;  /* 0x0a001f000a0d7f89 */ /* 0x00002200000e0000 */
[----:B------:R-:W-:Y:S05]  /*13f0*/  @P0 BRA `(.L_x_31) ;  /* 0x0000000000500947 */ /* 0x000fea0003800000 */
[----:B-12---:R-:W-:Y:S01]  /*1400*/  DSETP.GEU.AND P0, PT, |R4|, |R6|, PT ;  /* 0x400000060400722a */ /* 0x006fe20003f0e200 */
[----:B----4-:R-:W-:Y:S02]  /*1410*/  IMAD.MOV.U32 R14, RZ, RZ, R11 ;  /* 0x000000ffff0e7224 */ /* 0x010fe400078e000b */
[----:B0-----:R-:W-:Y:S02]  /*1420*/  IMAD.MOV.U32 R15, RZ, RZ, R13 ;  /* 0x000000ffff0f7224 */ /* 0x001fe400078e000d */
        /* <DEDUP_REMOVED lines=17> */
.L_x_31:
[----:B------:R-:W-:Y:S05]  /*1540*/  BSYNC.RECONVERGENT B1 ;  /* 0x0000000000017941 */ /* 0x000fea0003800200 */
.L_x_30:
[----:B------:R-:W-:Y:S01]  /*1550*/  ISETP.NE.AND P0, PT, R9, RZ, PT ;  /* 0x000000ff0900720c */ /* 0x000fe20003f05270 */
[----:B------:R-:W-:-:S12]  /*1560*/  BSSY.RECONVERGENT B1, `(.L_x_32) ;  /* 0x000000a000017945 */ /* 0x000fd80003800200 */
[----:B------:R-:W-:Y:S05]  /*1570*/  @P0 BRA `(.L_x_33) ;  /* 0x0000000000200947 */ /* 0x000fea0003800000 */
[----:B-1----:R-:W1:Y:S01]  /*1580*/  S2R R6, SR_CgaCtaId ;  /* 0x0000000000067919 */ /* 0x002e620000008800 */
[----:B0-----:R-:W-:Y:S02]  /*1590*/  MOV R5, 0x400 ;  /* 0x0000040000057802 */ /* 0x001fe40000000f00 */
[----:B------:R-:W-:-:S04]  /*15a0*/  SHF.R.U32.HI R4, RZ, 0x1, R0 ;  /* 0x00000001ff047819 */ /* 0x000fc80000011600 */
[----:B------:R-:W-:Y:S02]  /*15b0*/  LOP3.LUT R4, R4, 0x1f0, RZ, 0xc0, !PT ;  /* 0x000001f004047812 */ /* 0x000fe400078ec0ff */
[----:B-1----:R-:W-:-:S05]  /*15c0*/  LEA R5, R6, R5, 0x18 ;  /* 0x0000000506057211 */ /* 0x002fca00078ec0ff */
[----:B------:R-:W-:-:S05]  /*15d0*/  IMAD.IADD R5, R4, 0x1, R5 ;  /* 0x0000000104057824 */ /* 0x000fca00078e0205 */
[----:B------:R0:W-:Y:S04]  /*15e0*/  STS.64 [R5+0x10], R14 ;  /* 0x0000100e05007388 */ /* 0x0001e80000000a00 */
[----:B------:R0:W-:Y:S02]  /*15f0*/  STS.64 [R5+0x8], R2 ;  /* 0x0000080205007388 */ /* 0x0001e40000000a00 */
.L_x_33:
[----:B------:R-:W-:Y:S05]  /*1600*/  BSYNC.RECONVERGENT B1 ;  /* 0x0000000000017941 */ /* 0x000fea0003800200 */
.L_x_32:
[----:B------:R-:W-:Y:S01]  /*1610*/  BAR.SYNC.DEFER_BLOCKING 0x0 ;  /* 0x0000000000007b1d */ /* 0x000fe20000010000 */
[----:B------:R-:W-:-:S13]  /*1620*/  ISETP.NE.AND P1, PT, R0, RZ, PT ;  /* 0x000000ff0000720c */ /* 0x000fda0003f25270 */
[----:B------:R-:W-:Y:S05]  /*1630*/  @P1 BRA `(.L_x_34) ;  /* 0x0000005400881947 */ /* 0x000fea0003800000 */
[----:B0-----:R-:W0:Y:S01]  /*1640*/  S2R R5, SR_CgaCtaId ;  /* 0x0000000000057919 */ /* 0x001e220000008800 */
[----:B------:R-:W-:Y:S01]  /*1650*/  MOV R0, 0x400 ;  /* 0x0000040000007802 */ /* 0x000fe20000000f00 */
[----:B------:R-:W-:Y:S03]  /*1660*/  BSSY.RECONVERGENT B1, `(.L_x_35) ;  /* 0x000001a000017945 */ /* 0x000fe60003800200 */
[----:B0-----:R-:W-:-:S05]  /*1670*/  LEA R0, R5, R0, 0x18 ;  /* 0x0000000005007211 */ /* 0x001fca00078ec0ff */
[----:B------:R-:W0:Y:S04]  /*1680*/  LDS.64 R16, [R0+0x18] ;  /* 0x0000180000107984 */ /* 0x000e280000000a00 */
[----:B-12---:R-:W1:Y:S04]  /*1690*/  LDS.128 R4, [R0+0x20] ;  /* 0x0000200000047984 */ /* 0x006e680000000c00 */
[----:B---3--:R2:W3:Y:S04]  /*16a0*/  LDS.64 R12, [R0+0x80] ;  /* 0x00008000000c7984 */ /* 0x0084e80000000a00 */
[----:B----4-:R2:W4:Y:S01]  /*16b0*/  LDS.128 R8, [R0+0x30] ;  /* 0x0000300000087984 */ /* 0x0105220000000c00 */
[----:B0-----:R-:W-:Y:S01]  /*16c0*/  DSETP.GEU.AND P0, PT, |R2|, |R16|, PT ;  /* 0x400000100200722a */ /* 0x001fe20003f0e200 */
[----:B------:R-:W-:-:S02]  /*16d0*/  IMAD.MOV.U32 R24, RZ, RZ, R16 ;  /* 0x000000ffff187224 */ /* 0x000fc400078e0010 */
[----:B------:R-:W-:Y:S02]  /*16e0*/  IMAD.MOV.U32 R25, RZ, RZ, R17 ;  /* 0x000000ffff197224 */ /* 0x000fe400078e0011 */
[----:B-1----:R-:W-:Y:S02]  /*16f0*/  IMAD.MOV.U32 R26, RZ, RZ, R4 ;  /* 0x000000ffff1a7224 */ /* 0x002fe400078e0004 */
[----:B------:R-:W-:-:S07]  /*1700*/  IMAD.MOV.U32 R27, RZ, RZ, R5 ;  /* 0x000000ffff1b7224 */ /* 0x000fce00078e0005 */
[----:B--234-:R-:W-:Y:S05]  /*1710*/  @!P0 BRA `(.L_x_36) ;  /* 0x0000000000388947 */ /* 0x01cfea0003800000 */
        /* <DEDUP_REMOVED lines=14> */
.L_x_36:
[----:B------:R-:W-:Y:S05]  /*1800*/  BSYNC.RECONVERGENT B1 ;  /* 0x0000000000017941 */ /* 0x000fea0003800200 */
.L_x_35:
[----:B------:R0:W1:Y:S01]  /*1810*/  LDS.128 R16, [R0+0x40] ;  /* 0x0000400000107984 */ /* 0x0000620000000c00 */
[----:B------:R-:W-:Y:S01]  /*1820*/  DSETP.GEU.AND P0, PT, |R24|, |R6|, PT ;  /* 0x400000061800722a */ /* 0x000fe20003f0e200 */
[----:B------:R-:W-:Y:S01]  /*1830*/  BSSY.RECONVERGENT B1, `(.L_x_37) ;  /* 0x0000015000017945 */ /* 0x000fe20003800200 */
[----:B------:R-:W-:Y:S01]  /*1840*/  IMAD.MOV.U32 R4, RZ, RZ, R6 ;  /* 0x000000ffff047224 */ /* 0x000fe200078e0006 */
[----:B------:R0:W2:Y:S01]  /*1850*/  LDS.128 R20, [R0+0x50] ;  /* 0x0000500000147984 */ /* 0x0000a20000000c00 */
        /* <DEDUP_REMOVED lines=18> */
.L_x_38:
[----:B------:R-:W-:Y:S05]  /*1980*/  BSYNC.RECONVERGENT B1 ;  /* 0x0000000000017941 */ /* 0x000fea0003800200 */
.L_x_37:
[----:B------:R-:W-:Y:S01]  /*1990*/  DSETP.GEU.AND P0, PT, |R4|, |R10|, PT ;  /* 0x4000000a0400722a */ /* 0x000fe20003f0e200 */
[----:B------:R-:W-:Y:S01]  /*19a0*/  BSSY.RECONVERGENT B1, `(.L_x_39) ;  /* 0x0000014000017945 */ /* 0x000fe20003800200 */
[----:B------:R-:W-:Y:S02]  /*19b0*/  IMAD.MOV.U32 R2, RZ, RZ, R10 ;  /* 0x000000ffff027224 */ /* 0x000fe400078e000a */
[----:B------:R-:W-:Y:S02]  /*19c0*/  IMAD.MOV.U32 R3, RZ, RZ, R11 ;  /* 0x000000ffff037224 */ /* 0x000fe400078e000b */
[----:B-1----:R-:W-:Y:S02]  /*19d0*/  IMAD.MOV.U32 R27, RZ, RZ, R16 ;  /* 0x000000ffff1b7224 */ /* 0x002fe400078e0010 */
        /* <DEDUP_REMOVED lines=16> */
.L_x_40:
[----:B------:R-:W-:Y:S05]  /*1ae0*/  BSYNC.RECONVERGENT B1 ;  /* 0x0000000000017941 */ /* 0x000fea0003800200 */
.L_x_39:
[----:B------:R0:W1:Y:S01]  /*1af0*/  LDS.128 R8, [R0+0x60] ;  /* 0x0000600000087984 */ /* 0x0000620000000c00 */
[----:B------:R-:W-:Y:S01]  /*1b00*/  DSETP.GEU.AND P0, PT, |R2|, |R18|, PT ;  /* 0x400000120200722a */ /* 0x000fe20003f0e200 */
[----:B------:R-:W-:Y:S01]  /*1b10*/  BSSY.RECONVERGENT B1, `(.L_x_41) ;  /* 0x0000015000017945 */ /* 0x000fe20003800200 */
[----:B------:R-:W-:Y:S01]  /*1b20*/  IMAD.MOV.U32 R14, RZ, RZ, R18 ;  /* 0x000000ffff0e7224 */ /* 0x000fe200078e0012 */
[----:B------:R0:W3:Y:S01]  /*1b30*/  LDS.128 R4, [R0+0x70] ;  /* 0x0000700000047984 */ /* 0x0000e20000000c00 */
[----:B------:R-:W-:Y:S02]  /*1b40*/  IMAD.MOV.U32 R15, RZ, RZ, R19 ;  /* 0x000000ffff0f7224 */ /* 0x000fe400078e0013 */
[----:B--2---:R-:W-:Y:S02]  /*1b50*/  IMAD.MOV.U32 R17, RZ, RZ, R20 ;  /* 0x000000ffff117224 */ /* 0x004fe400078e0014 */
        /* <DEDUP_REMOVED lines=16> */
.L_x_42:
[----:B------:R-:W-:Y:S05]  /*1c60*/  BSYNC.RECONVERGENT B1 ;  /* 0x0000000000017941 */ /* 0x000fea0003800200 */
.L_x_41:
        /* <DEDUP_REMOVED lines=21> */
.L_x_44:
[----:B------:R-:W-:Y:S05]  /*1dc0*/  BSYNC.RECONVERGENT B1 ;  /* 0x0000000000017941 */ /* 0x000fea0003800200 */
.L_x_43:
[----:B------:R-:W-:Y:S01]  /*1dd0*/  DSETP.GEU.AND P0, PT, |R2|, |R10|, PT ;  /* 0x4000000a0200722a */ /* 0x000fe20003f0e200 */
[----:B------:R-:W-:Y:S01]  /*1de0*/  BSSY.RECONVERGENT B1, `(.L_x_45) ;  /* 0x0000014000017945 */ /* 0x000fe20003800200 */
[----:B------:R-:W-:Y:S02]  /*1df0*/  IMAD.MOV.U32 R8, RZ, RZ, R10 ;  /* 0x000000ffff087224 */ /* 0x000fe400078e000a */
[----:B------:R-:W-:Y:S02]  /*1e00*/  IMAD.MOV.U32 R9, RZ, RZ, R11 ;  /* 0x000000ffff097224 */ /* 0x000fe400078e000b */
[----:B---3--:R-:W-:Y:S02]  /*1e10*/  IMAD.MOV.U32 R17, RZ, RZ, R4 ;  /* 0x000000ffff117224 */ /* 0x008fe400078e0004 */
        /* <DEDUP_REMOVED lines=16> */
.L_x_46:
[----:B------:R-:W-:Y:S05]  /*1f20*/  BSYNC.RECONVERGENT B1 ;  /* 0x0000000000017941 */ /* 0x000fea0003800200 */
.L_x_45:
        /* <DEDUP_REMOVED lines=19> */
[----:B------:R-:W-:Y:S01]  /*2060*/  SEL R15, R0, R13, P2 ;  /* 0x0000000d000f7207 */ /* 0x000fe20001000000 */
[----:B------:R-:W-:Y:S06]  /*2070*/  BRA `(.L_x_34) ;  /* 0x0000004800f87947 */ /* 0x000fec0003800000 */
.L_x_21:
[----:B------:R-:W2:Y:S01]  /*2080*/  S2R R4, SR_LANEID ;  /* 0x0000000000047919 */ /* 0x000ea20000000000 */
[----:B-1----:R-:W-:Y:S01]  /*2090*/  LOP3.LUT R2, R0, 0x3e0, RZ, 0xc0, !PT ;  /* 0x000003e000027812 */ /* 0x002fe200078ec0ff */
[----:B------:R-:W-:Y:S01]  /*20a0*/  BSSY.RECONVERGENT B1, `(.L_x_47) ;  /* 0x0000024000017945 */ /* 0x000fe20003800200 */
[----:B-----5:R-:W-:Y:S02]  /*20b0*/  IMAD.MOV.U32 R16, RZ, RZ, R12 ;  /* 0x000000ffff107224 */ /* 0x020fe400078e000c */
[----:B------:R-:W-:Y:S02]  /*20c0*/  IMAD.MOV.U32 R18, RZ, RZ, R13 ;  /* 0x000000ffff127224 */ /* 0x000fe400078e000d */
[----:B------:R-:W-:Y:S01]  /*20d0*/  VIADD R3, R2, 0x20 ;  /* 0x0000002002037836 */ /* 0x000fe20000000000 */
[----:B------:R-:W-:-:S04]  /*20e0*/  LOP3.LUT R2, RZ, R2, RZ, 0x33, !PT ;  /* 0x00000002ff027212 */ /* 0x000fc800078e33ff */
[----:B------:R-:W-:Y:S01]  /*20f0*/  ISETP.GT.AND P0, PT, R3, UR6, PT ;  /* 0x0000000603007c0c */ /* 0x000fe2000bf04270 */
[----:B------:R-:W-:Y:S02]  /*2100*/  VIADD R2, R2, UR6 ;  /* 0x0000000602027c36 */ /* 0x000fe40008000000 */
[----:B------:R-:W-:-:S03]  /*2110*/  IMAD.MOV.U32 R3, RZ, RZ, R15 ;  /* 0x000000ffff037224 */ /* 0x000fc600078e000f */
[----:B------:R-:W-:Y:S01]  /*2120*/  SEL R5, R2, 0x1f, P0 ;  /* 0x0000001f02057807 */ /* 0x000fe20000000000 */
[----:B------:R-:W-:-:S04]  /*2130*/  IMAD.MOV.U32 R2, RZ, RZ, R14 ;  /* 0x000000ffff027224 */ /* 0x000fc800078e000e */
[----:B------:R1:W3:Y:S04]  /*2140*/  SHFL.DOWN PT, R6, R14, 0x1, R5 ;  /* 0x082000000e067989 */ /* 0x0002e800000e0005 */
[----:B------:R1:W4:Y:S04]  /*2150*/  SHFL.DOWN PT, R7, R15, 0x1, R5 ;  /* 0x082000000f077989 */ /* 0x00032800000e0005 */
[----:B0-----:R1:W0:Y:S01]  /*2160*/  SHFL.DOWN PT, R9, R12, 0x1, R5 ;  /* 0x082000000c097989 */ /* 0x00122200000e0005 */
[----:B--2---:R-:W-:-:S03]  /*2170*/  ISETP.GE.AND P0, PT, R4, R5, PT ;  /* 0x000000050400720c */ /* 0x004fc60003f06270 */
[----:B------:R1:W2:Y:S10]  /*2180*/  SHFL.DOWN PT, R11, R13, 0x1, R5 ;  /* 0x082000000d0b7989 */ /* 0x0002b400000e0005 */
[----:B-1----:R-:W-:Y:S05]  /*2190*/  @P0 BRA `(.L_x_48) ;  /* 0x0000000000500947 */ /* 0x002fea0003800000 */
[----:B---34-:R-:W-:Y:S01]  /*21a0*/  DSETP.GEU.AND P0, PT, |R14|, |R6|, PT ;  /* 0x400000060e00722a */ /* 0x018fe20003f0e200 */
[----:B0-----:R-:W-:Y:S02]  /*21b0*/  IMAD.MOV.U32 R16, RZ, RZ, R9 ;  /* 0x000000ffff107224 */ /* 0x001fe400078e0009 */
[----:B--2---:R-:W-:Y:S02]  /*21c0*/  IMAD.MOV.U32 R18, RZ, RZ, R11 ;  /* 0x000000ffff127224 */ /* 0x004fe400078e000b */
        /* <DEDUP_REMOVED lines=17> */
.L_x_48:
[----:B------:R-:W-:Y:S05]  /*22e0*/  BSYNC.RECONVERGENT B1 ;  /* 0x0000000000017941 */ /* 0x000fea0003800200 */
.L_x_47:
[----:B---3--:R-:W-:Y:S01]  /*22f0*/  VIADD R6, R4, 0x2 ;  /* 0x0000000204067836 */ /* 0x008fe20000000000 */
[----:B------:R1:W3:Y:S01]  /*2300*/  SHFL.DOWN PT, R8, R2, 0x2, R5 ;  /* 0x0840000002087989 */ /* 0x0002e200000e0005 */
[----:B------:R-:W-:Y:S01]  /*2310*/  BSSY.RECONVERGENT B1, `(.L_x_49) ;  /* 0x000001e000017945 */ /* 0x000fe20003800200 */
[----:B------:R-:W-:Y:S02]  /*2320*/  IMAD.MOV.U32 R10, RZ, RZ, R16 ;  /* 0x000000ffff0a7224 */ /* 0x000fe400078e0010 */
[----:B------:R-:W-:Y:S01]  /*2330*/  ISETP.GT.AND P0, PT, R6, R5, PT ;  /* 0x000000050600720c */ /* 0x000fe20003f04270 */
[----:B0-----:R1:W0:Y:S01]  /*2340*/  SHFL.DOWN PT, R9, R3, 0x2, R5 ;  /* 0x0840000003097989 */ /* 0x00122200000e0005 */
[----:B------:R-:W-:Y:S02]  /*2350*/  IMAD.MOV.U32 R12, RZ, RZ, R18 ;  /* 0x000000ffff0c7224 */ /* 0x000fe400078e0012 */
[----:B------:R-:W-:Y:S01]  /*2360*/  IMAD.MOV.U32 R6, RZ, RZ, R2 ;  /* 0x000000ffff067224 */ /* 0x000fe200078e0002 */
[----:B--2---:R1:W2:Y:S01]  /*2370*/  SHFL.DOWN PT, R11, R16, 0x2, R5 ;  /* 0x08400000100b7989 */ /* 0x0042a200000e0005 */
[----:B----4-:R-:W-:-:S03]  /*2380*/  IMAD.MOV.U32 R7, RZ, RZ, R3 ;  /* 0x000000ffff077224 */ /* 0x010fc600078e0003 */
[----:B------:R1:W4:Y:S04]  /*2390*/  SHFL.DOWN PT, R13, R18, 0x2, R5 ;  /* 0x08400000120d7989 */ /* 0x00032800000e0005 */
[----:B------:R-:W-:Y:S05]  /*23a0*/  @P0 BRA `(.L_x_50) ;  /* 0x0000000000500947 */ /* 0x000fea0003800000 */
[----:B0--3--:R-:W-:Y:S01]  /*23b0*/  DSETP.GEU.AND P0, PT, |R2|, |R8|, PT ;  /* 0x400000080200722a */ /* 0x009fe20003f0e200 */
[----:B--2---:R-:W-:Y:S02]  /*23c0*/  IMAD.MOV.U32 R10, RZ, RZ, R11 ;  /* 0x000000ffff0a7224 */ /* 0x004fe400078e000b */
        /* <DEDUP_REMOVED lines=18> */
.L_x_50:
[----:B------:R-:W-:Y:S05]  /*24f0*/  BSYNC.RECONVERGENT B1 ;  /* 0x0000000000017941 */ /* 0x000fea0003800200 */
.L_x_49:
[----:B-1----:R-:W-:Y:S01]  /*2500*/  VIADD R2, R4, 0x4 ;  /* 0x0000000404027836 */ /* 0x002fe20000000000 */
[----:B---3--:R1:W3:Y:S01]  /*2510*/  SHFL.DOWN PT, R8, R6, 0x4, R5 ;  /* 0x0880000006087989 */ /* 0x0082e200000e0005 */
[----:B------:R-:W-:Y:S01]  /*2520*/  BSSY.RECONVERGENT B1, `(.L_x_51) ;  /* 0x000001e000017945 */ /* 0x000fe20003800200 */
[----:B------:R-:W-:Y:S02]  /*2530*/  IMAD.MOV.U32 R14, RZ, RZ, R10 ;  /* 0x000000ffff0e7224 */ /* 0x000fe400078e000a */
[----:B------:R-:W-:Y:S01]  /*2540*/  ISETP.GT.AND P0, PT, R2, R5, PT ;  /* 0x000000050200720c */ /* 0x000fe20003f04270 */
[----:B0-----:R1:W0:Y:S01]  /*2550*/  SHFL.DOWN PT, R9, R7, 0x4, R5 ;  /* 0x0880000007097989 */ /* 0x00122200000e0005 */
[----:B------:R-:W-:Y:S02]  /*2560*/  IMAD.MOV.U32 R16, RZ, RZ, R12 ;  /* 0x000000ffff107224 */ /* 0x000fe400078e000c */
[----:B------:R-:W-:Y:S01]  /*2570*/  IMAD.MOV.U32 R2, RZ, RZ, R6 ;  /* 0x000000ffff027224 */ /* 0x000fe200078e0006 */
[----:B--2---:R1:W2:Y:S01]  /*2580*/  SHFL.DOWN PT, R11, R10, 0x4, R5 ;  /* 0x088000000a0b7989 */ /* 0x0042a200000e0005 */
[----:B------:R-:W-:-:S03]  /*2590*/  IMAD.MOV.U32 R3, RZ, RZ, R7 ;  /* 0x000000ffff037224 */ /* 0x000fc600078e0007 */
[----:B----4-:R1:W4:Y:S04]  /*25a0*/  SHFL.DOWN PT, R13, R12, 0x4, R5 ;  /* 0x088000000c0d7989 */ /* 0x01032800000e0005 */
        /* <DEDUP_REMOVED lines=21> */
.L_x_52:
[----:B------:R-:W-:Y:S05]  /*2700*/  BSYNC.RECONVERGENT B1 ;  /* 0x0000000000017941 */ /* 0x000fea0003800200 */
.L_x_51:
        /* <DEDUP_REMOVED lines=32> */
.L_x_54:
[----:B------:R-:W-:Y:S05]  /*2910*/  BSYNC.RECONVERGENT B1 ;  /* 0x0000000000017941 */ /* 0x000fea0003800200 */
.L_x_53:
        /* <DEDUP_REMOVED lines=32> */
.L_x_56:
[----:B------:R-:W-:Y:S05]  /*2b20*/  BSYNC.RECONVERGENT B1 ;  /* 0x0000000000017941 */ /* 0x000fea0003800200 */
.L_x_55:
[----:B------:R-:W-:Y:S01]  /*2b30*/  ISETP.NE.AND P0, PT, R4, RZ, PT ;  /* 0x000000ff0400720c */ /* 0x000fe20003f05270 */
[----:B------:R-:W-:-:S12]  /*2b40*/  BSSY.RECONVERGENT B1, `(.L_x_57) ;  /* 0x000000a000017945 */ /* 0x000fd80003800200 */
[----:B------:R-:W-:Y:S05]  /*2b50*/  @P0 BRA `(.L_x_58) ;  /* 0x0000000000200947 */ /* 0x000fea0003800000 */
[----:B-1----:R-:W1:Y:S01]  /*2b60*/  S2R R6, SR_CgaCtaId ;  /* 0x0000000000067919 */ /* 0x002e620000008800 */
[----:B------:R-:W-:Y:S02]  /*2b70*/  MOV R5, 0x400 ;  /* 0x0000040000057802 */ /* 0x000fe40000000f00 */
[----:B------:R-:W-:-:S04]  /*2b80*/  SHF.R.U32.HI R4, RZ, 0x1, R0 ;  /* 0x00000001ff047819 */ /* 0x000fc80000011600 */
[----:B------:R-:W-:Y:S02]  /*2b90*/  LOP3.LUT R4, R4, 0x1f0, RZ, 0xc0, !PT ;  /* 0x000001f004047812 */ /* 0x000fe400078ec0ff */
[----:B-1----:R-:W-:-:S05]  /*2ba0*/  LEA R5, R6, R5, 0x18 ;  /* 0x0000000506057211 */ /* 0x002fca00078ec0ff */
[----:B------:R-:W-:-:S05]  /*2bb0*/  IMAD.IADD R5, R4, 0x1, R5 ;  /* 0x0000000104057824 */ /* 0x000fca00078e0205 */
[----:B------:R1:W-:Y:S04]  /*2bc0*/  STS.64 [R5+0x10], R14 ;  /* 0x0000100e05007388 */ /* 0x0003e80000000a00 */
[----:B------:R1:W-:Y:S02]  /*2bd0*/  STS.64 [R5+0x8], R2 ;  /* 0x0000080205007388 */ /* 0x0003e40000000a00 */
.L_x_58:
[----:B------:R-:W-:Y:S05]  /*2be0*/  BSYNC.RECONVERGENT B1 ;  /* 0x0000000000017941 */ /* 0x000fea0003800200 */
.L_x_57:
[----:B------:R-:W-:Y:S01]  /*2bf0*/  BAR.SYNC.DEFER_BLOCKING 0x0 ;  /* 0x0000000000007b1d */ /* 0x000fe20000010000 */
[----:B------:R-:W-:-:S13]  /*2c00*/  ISETP.NE.AND P1, PT, R0, RZ, PT ;  /* 0x000000ff0000720c */ /* 0x000fda0003f25270 */
[----:B------:R-:W-:Y:S05]  /*2c10*/  @P1 BRA `(.L_x_34) ;  /* 0x0000004000101947 */ /* 0x000fea0003800000 */
[----:B------:R-:W-:Y:S01]  /*2c20*/  UISETP.GE.AND UP0, UPT, UR6, 0x21, UPT ;  /* 0x000000210600788c */ /* 0x000fe2000bf06270 */
[----:B--2---:R-:W-:Y:S02]  /*2c30*/  IMAD.MOV.U32 R11, RZ, RZ, R14 ;  /* 0x000000ffff0b7224 */ /* 0x004fe400078e000e */
[----:B---3--:R-:W-:Y:S02]  /*2c40*/  IMAD.MOV.U32 R8, RZ, RZ, R15 ;  /* 0x000000ffff087224 */ /* 0x008fe400078e000f */
[----:B------:R-:W-:Y:S02]  /*2c50*/  IMAD.MOV.U32 R4, RZ, RZ, R2 ;  /* 0x000000ffff047224 */ /* 0x000fe400078e0002 */
[----:B-1----:R-:W-:Y:S02]  /*2c60*/  IMAD.MOV.U32 R5, RZ, RZ, R3 ;  /* 0x000000ffff057224 */ /* 0x002fe400078e0003 */
[----:B------:R-:W-:Y:S05]  /*2c70*/  BRA.U !UP0, `(.L_x_59) ;  /* 0x00000001086c7547 */ /* 0x000fea000b800000 */
[----:B------:R-:W1:Y:S01]  /*2c80*/  S2UR UR5, SR_CgaCtaId ;  /* 0x00000000000579c3 */ /* 0x000e620000008800 */
[----:B------:R-:W-:Y:S01]  /*2c90*/  UMOV UR4, 0x400 ;  /* 0x0000040000047882 */ /* 0x000fe20000000000 */
[----:B------:R-:W-:Y:S01]  /*2ca0*/  BSSY.RECONVERGENT B1, `(.L_x_59) ;  /* 0x0000018000017945 */ /* 0x000fe20003800200 */
[----:B-1----:R-:W-:-:S09]  /*2cb0*/  ULEA UR4, UR5, UR4, 0x18 ;  /* 0x0000000405047291 */ /* 0x002fd2000f8ec0ff */
[----:B------:R-:W1:Y:S04]  /*2cc0*/  LDS.64 R6, [UR4+0x18] ;  /* 0x00001804ff067984 */ /* 0x000e680008000a00 */
[----:B----4-:R-:W2:Y:S01]  /*2cd0*/  LDS.64 R12, [UR4+0x20] ;  /* 0x00002004ff0c7984 */ /* 0x010ea20008000a00 */
[----:B-1----:R-:W-:Y:S01]  /*2ce0*/  DSETP.GEU.AND P0, PT, |R2|, |R6|, PT ;  /* 0x400000060200722a */ /* 0x002fe20003f0e200 */
[----:B------:R-:W-:Y:S02]  /*2cf0*/  IMAD.MOV.U32 R4, RZ, RZ, R6 ;  /* 0x000000ffff047224 */ /* 0x000fe400078e0006 */
[----:B------:R-:W-:Y:S02]  /*2d00*/  IMAD.MOV.U32 R5, RZ, RZ, R7 ;  /* 0x000000ffff057224 */ /* 0x000fe400078e0007 */
[----:B--2---:R-:W-:-:S02]  /*2d10*/  IMAD.MOV.U32 R11, RZ, RZ, R12 ;  /* 0x000000ffff0b7224 */ /* 0x004fc400078e000c */
        /* <DEDUP_REMOVED lines=16> */
.L_x_60:
[----:B------:R-:W-:Y:S05]  /*2e20*/  BSYNC.RECONVERGENT B1 ;  /* 0x0000000000017941 */ /* 0x000fea0003800200 */
.L_x_59:
[----:B------:R-:W-:Y:S01]  /*2e30*/  UISETP.GE.AND UP0, UPT, UR6, 0x41, UPT ;  /* 0x000000410600788c */ /* 0x000fe2000bf06270 */
[----:B0-----:R-:W-:Y:S02]  /*2e40*/  IMAD.MOV.U32 R9, RZ, RZ, R11 ;  /* 0x000000ffff097224 */ /* 0x001fe400078e000b */
[----:B------:R-:W-:Y:S02]  /*2e50*/  IMAD.MOV.U32 R0, RZ, RZ, R8 ;  /* 0x000000ffff007224 */ /* 0x000fe400078e0008 */
[----:B------:R-:W-:Y:S02]  /*2e60*/  IMAD.MOV.U32 R2, RZ, RZ, R4 ;  /* 0x000000ffff027224 */ /* 0x000fe400078e0004 */
[----:B------:R-:W-:Y:S02]  /*2e70*/  IMAD.MOV.U32 R3, RZ, RZ, R5 ;  /* 0x000000ffff037224 */ /* 0x000fe400078e0005 */
[----:B------:R-:W-:Y:S05]  /*2e80*/  BRA.U !UP0, `(.L_x_61) ;  /* 0x00000001086c7547 */ /* 0x000fea000b800000 */
[----:B------:R-:W0:Y:S01]  /*2e90*/  S2UR UR5, SR_CgaCtaId ;  /* 0x00000000000579c3 */ /* 0x000e220000008800 */
[----:B------:R-:W-:Y:S01]  /*2ea0*/  UMOV UR4, 0x400 ;  /* 0x0000040000047882 */ /* 0x000fe20000000000 */
[----:B------:R-:W-:Y:S01]  /*2eb0*/  BSSY.RECONVERGENT B1, `(.L_x_61) ;  /* 0x0000018000017945 */ /* 0x000fe20003800200 */
[----:B0-----:R-:W-:-:S09]  /*2ec0*/  ULEA UR4, UR5, UR4, 0x18 ;  /* 0x0000000405047291 */ /* 0x001fd2000f8ec0ff */
[----:B------:R-:W0:Y:S04]  /*2ed0*/  LDS.64 R6, [UR4+0x28] ;  /* 0x00002804ff067984 */ /* 0x000e280008000a00 */
[----:B----4-:R-:W1:Y:S01]  /*2ee0*/  LDS.64 R12, [UR4+0x30] ;  /* 0x00003004ff0c7984 */ /* 0x010e620008000a00 */
[----:B0-----:R-:W-:Y:S01]  /*2ef0*/  DSETP.GEU.AND P0, PT, |R4|, |R6|, PT ;  /* 0x400000060400722a */ /* 0x001fe20003f0e200 */
[----:B------:R-:W-:Y:S02]  /*2f00*/  IMAD.MOV.U32 R2, RZ, RZ, R6 ;  /* 0x000000ffff027224 */ /* 0x000fe400078e0006 */
[----:B------:R-:W-:Y:S02]  /*2f10*/  IMAD.MOV.U32 R3, RZ, RZ, R7 ;  /* 0x000000ffff037224 */ /* 0x000fe400078e0007 */
[----:B-1----:R-:W-:-:S02]  /*2f20*/  IMAD.MOV.U32 R9, RZ, RZ, R12 ;  /* 0x000000ffff097224 */ /* 0x002fc400078e000c */
        /* <DEDUP_REMOVED lines=16> */
.L_x_62:
[----:B------:R-:W-:Y:S05]  /*3030*/  BSYNC.RECONVERGENT B1 ;  /* 0x0000000000017941 */ /* 0x000fea0003800200 */
.L_x_61:
[----:B------:R-:W-:Y:S01]  /*3040*/  UISETP.GE.AND UP0, UPT, UR6, 0x61, UPT ;  /* 0x000000610600788c */ /* 0x000fe2000bf06270 */
[----:B------:R-:W-:Y:S02]  /*3050*/  IMAD.MOV.U32 R11, RZ, RZ, R9 ;  /* 0x000000ffff0b7224 */ /* 0x000fe400078e0009 */
        /* <DEDUP_REMOVED lines=30> */
.L_x_64:
[----:B------:R-:W-:Y:S05]  /*3240*/  BSYNC.RECONVERGENT B1 ;  /* 0x0000000000017941 */ /* 0x000fea0003800200 */
.L_x_63:
        /* <DEDUP_REMOVED lines=32> */
.L_x_66:
[----:B------:R-:W-:Y:S05]  /*3450*/  BSYNC.RECONVERGENT B1 ;  /* 0x0000000000017941 */ /* 0x000fea0003800200 */
.L_x_65:
        /* <DEDUP_REMOVED lines=32> */
.L_x_68:
[----:B------:R-:W-:Y:S05]  /*3660*/  BSYNC.RECONVERGENT B1 ;  /* 0x0000000000017941 */ /* 0x000fea0003800200 */
.L_x_67:
        /* <DEDUP_REMOVED lines=32> */
.L_x_70:
[----:B------:R-:W-:Y:S05]  /*3870*/  BSYNC.RECONVERGENT B1 ;  /* 0x0000000000017941 */ /* 0x000fea0003800200 */
.L_x_69:
[----:B------:R-:W-:Y:S01]  /*3880*/  UISETP.GE.AND UP0, UPT, UR6, 0xe1, UPT ;  /* 0x000000e10600788c */ /* 0x000fe2000bf06270 */
[----:B------:R-:W-:Y:S02]  /*3890*/  IMAD.MOV.U32 R14, RZ, RZ, R9 ;  /* 0x000000ffff0e7224 */ /* 0x000fe400078e0009 */
[----:B------:R-:W-:Y:S02]  /*38a0*/  IMAD.MOV.U32 R15, RZ, RZ, R0 ;  /* 0x000000ffff0f7224 */ /* 0x000fe400078e0000 */
[----:B------:R-:W-:Y:S02]  /*38b0*/  IMAD.MOV.U32 R2, RZ, RZ, R6 ;  /* 0x000000ffff027224 */ /* 0x000fe400078e0006 */
[----:B------:R-:W-:Y:S02]  /*38c0*/  IMAD.MOV.U32 R3, RZ, RZ, R7 ;  /* 0x000000ffff037224 */ /* 0x000fe400078e0007 */
[----:B------:R-:W-:Y:S05]  /*38d0*/  BRA.U !UP0, `(.L_x_34) ;  /* 0x0000003108e07547 */ /* 0x000fea000b800000 */
[----:B------:R-:W0:Y:S01]  /*38e0*/  S2UR UR5, SR_CgaCtaId ;  /* 0x00000000000579c3 */ /* 0x000e220000008800 */
[----:B------:R-:W-:Y:S02]  /*38f0*/  UMOV UR4, 0x400 ;  /* 0x0000040000047882 */ /* 0x000fe40000000000 */
[----:B0-----:R-:W-:-:S09]  /*3900*/  ULEA UR4, UR5, UR4, 0x18 ;  /* 0x0000000405047291 */ /* 0x001fd2000f8ec0ff */
[----:B------:R-:W0:Y:S04]  /*3910*/  LDS.64 R4, [UR4+0x78] ;  /* 0x00007804ff047984 */ /* 0x000e280008000a00 */
[----:B------:R-:W1:Y:S01]  /*3920*/  LDS.64 R10, [UR4+0x80] ;  /* 0x00008004ff0a7984 */ /* 0x000e620008000a00 */
        /* <DEDUP_REMOVED lines=21> */
.L_x_2:
[----:B------:R-:W1:Y:S01]  /*3a80*/  S2R R0, SR_TID.X ;  /* 0x0000000000007919 */ /* 0x000e620000002100 */
[----:B------:R-:W1:Y:S02]  /*3a90*/  LDC.64 R2, c[0x0][0x380] ;  /* 0x0000e000ff027b82 */ /* 0x000e640000000a00 */
[----:B-1----:R-:W-:-:S05]  /*3aa0*/  IMAD.WIDE.U32 R18, R0, 0x10, R2 ;  /* 0x0000001000127825 */ /* 0x002fca00078e0002 */
[----:B0-----:R-:W2:Y:S04]  /*3ab0*/  LDG.E.64.CONSTANT R20, desc[UR10][R18.64] ;  /* 0x0000000a12147981 */ /* 0x001ea8000c1e9b00 */
[----:B------:R-:W2:Y:S04]  /*3ac0*/  LDG.E.64.CONSTANT R14, desc[UR10][R18.64+0x1000] ;  /* 0x0010000a120e7981 */ /* 0x000ea8000c1e9b00 */
[----:B------:R-:W3:Y:S04]  /*3ad0*/  LDG.E.64.CONSTANT R12, desc[UR10][R18.64+0x8] ;  /* 0x0000080a120c7981 */ /* 0x000ee8000c1e9b00 */
[----:B------:R-:W3:Y:S04]  /*3ae0*/  LDG.E.64.CONSTANT R10, desc[UR10][R18.64+0x1008] ;  /* 0x0010080a120a7981 */ /* 0x000ee8000c1e9b00 */
[----:B------:R-:W4:Y:S04]  /*3af0*/  LDG.E.64.CONSTANT R8, desc[UR10][R18.64+0x2000] ;  /* 0x0020000a12087981 */ /* 0x000f28000c1e9b00 */
[----:B------:R-:W5:Y:S04]  /*3b00*/  LDG.E.64.CONSTANT R6, desc[UR10][R18.64+0x2008] ;  /* 0x0020080a12067981 */ /* 0x000f68000c1e9b00 */
[----:B------:R-:W5:Y:S04]  /*3b10*/  LDG.E.64.CONSTANT R4, desc[UR10][R18.64+0x3000] ;  /* 0x0030000a12047981 */ /* 0x000f68000c1e9b00 */
[----:B------:R-:W5:Y:S04]  /*3b20*/  LDG.E.64.CONSTANT R2, desc[UR10][R18.64+0x3008] ;  /* 0x0030080a12027981 */ /* 0x000f68000c1e9b00 */
[----:B------:R-:W5:Y:S04]  /*3b30*/  LDG.E.64.CONSTANT R16, desc[UR10][R18.64+0x4000] ;  /* 0x0040000a12107981 */ /* 0x000f68000c1e9b00 */
[----:B------:R-:W5:Y:S01]  /*3b40*/  LDG.E.64.CONSTANT R22, desc[UR10][R18.64+0x4008] ;  /* 0x0040080a12167981 */ /* 0x000f62000c1e9b00 */
[----:B------:R-:W-:Y:S01]  /*3b50*/  UISETP.GE.U32.AND UP0, UPT, UR8, 0xa00, UPT ;  /* 0x00000a000800788c */ /* 0x000fe2000bf06070 */
[----:B--2---:R-:W-:-:S14]  /*3b60*/  DSETP.GEU.AND P2, PT, |R20|, |R14|, PT ;  /* 0x4000000e1400722a */ /* 0x004fdc0003f4e200 */
[----:B---3--:R-:W-:-:S04]  /*3b70*/  @P2 ISETP.GE.U32.AND P0, PT, R12, R10, PT ;  /* 0x0000000a0c00220c */ /* 0x008fc80003f06070 */
[----:B------:R-:W-:-:S13]  /*3b80*/  @P2 ISETP.GE.AND.EX P0, PT, R13, R11, PT, P0 ;  /* 0x0000000b0d00220c */ /* 0x000fda0003f06300 */
[----:B------:R-:W-:-:S06]  /*3b90*/  @P2 DSETP.LT.OR P0, PT, |R14|, |R20|, !P0 ;  /* 0x400000140e00222a */ /* 0x000fcc0004701600 */
[----:B------:R-:W-:Y:S02]  /*3ba0*/  @P2 FSEL R20, R20, R14, P0 ;  /* 0x0000000e14142208 */ /* 0x000fe40000000000 */
[----:B------:R-:W-:Y:S02]  /*3bb0*/  @P2 FSEL R21, R21, R15, P0 ;  /* 0x0000000f15152208 */ /* 0x000fe40000000000 */
[----:B------:R-:W-:Y:S01]  /*3bc0*/  @P2 SEL R10, R12, R10, P0 ;  /* 0x0000000a0c0a2207 */ /* 0x000fe20000000000 */
[----:B------:R-:W-:Y:S01]  /*3bd0*/  @P2 IMAD.MOV.U32 R14, RZ, RZ, R20 ;  /* 0x000000ffff0e2224 */ /* 0x000fe200078e0014 */
[----:B------:R-:W-:Y:S01]  /*3be0*/  @P2 SEL R11, R13, R11, P0 ;  /* 0x0000000b0d0b2207 */ /* 0x000fe20000000000 */
[----:B------:R-:W-:-:S06]  /*3bf0*/  @P2 IMAD.MOV.U32 R15, RZ, RZ, R21 ;  /* 0x000000ffff0f2224 */ /* 0x000fcc00078e0015 */
[----:B----4-:R-:W-:-:S14]  /*3c00*/  DSETP.GEU.AND P1, PT, |R14|, |R8|, PT ;  /* 0x400000080e00722a */ /* 0x010fdc0003f2e200 */
[----:B-----5:R-:W-:-:S04]  /*3c10*/  @P1 ISETP.GE.U32.AND P0, PT, R10, R6, PT ;  /* 0x000000060a00120c */ /* 0x020fc80003f06070 */
        /* <DEDUP_REMOVED lines=8> */
[----:B------:R-:W-:-:S14]  /*3ca0*/  DSETP.GEU.AND P2, PT, |R8|, |R4|, PT ;  /* 0x400000040800722a */ /* 0x000fdc0003f4e200 */
[----:B------:R-:W-:-:S04]  /*3cb0*/  @P2 ISETP.GE.U32.AND P0, PT, R6, R2, PT ;  /* 0x000000020600220c */ /* 0x000fc80003f06070 */
        /* <DEDUP_REMOVED lines=15> */
[----:B------:R-:W-:Y:S01]  /*3db0*/  IMAD.MOV.U32 R2, RZ, RZ, RZ ;  /* 0x000000ffff027224 */ /* 0x000fe200078e00ff */
[----:B------:R-:W-:Y:S01]  /*3dc0*/  @P1 SEL R23, R3, R23, P0 ;  /* 0x0000001703171207 */ /* 0x000fe20000000000 */
[----:B------:R-:W-:Y:S02]  /*3dd0*/  IMAD.MOV.U32 R3, RZ, RZ, 0x500 ;  /* 0x00000500ff037424 */ /* 0x000fe400078e00ff */
[----:B------:R-:W-:Y:S02]  /*3de0*/  @P1 IMAD.MOV.U32 R16, RZ, RZ, R4 ;  /* 0x000000ffff101224 */ /* 0x000fe400078e0004 */
[----:B------:R-:W-:Y:S01]  /*3df0*/  @P1 IMAD.MOV.U32 R17, RZ, RZ, R5 ;  /* 0x000000ffff111224 */ /* 0x000fe200078e0005 */
[----:B------:R-:W-:Y:S06]  /*3e00*/  BRA.U !UP0, `(.L_x_71) ;  /* 0x0000000d08987547 */ /* 0x000fec000b800000 */
[----:B------:R-:W-:Y:S01]  /*3e10*/  UIADD3 UR9, UP0, UPT, UR8, -0xa00, URZ ;  /* 0xfffff60008097890 */ /* 0x000fe2000ff1e0ff */
[----:B------:R-:W-:Y:S02]  /*3e20*/  IMAD.MOV.U32 R3, RZ, RZ, 0x500 ;  /* 0x00000500ff037424 */ /* 0x000fe400078e00ff */
[----:B------:R-:W-:Y:S01]  /*3e30*/  IMAD.MOV.U32 R2, RZ, RZ, RZ ;  /* 0x000000ffff027224 */ /* 0x000fe200078e00ff */
[----:B------:R-:W-:Y:S02]  /*3e40*/  ULEA.HI.X.SX32 UR8, UR8, 0xffffffff, 0x1, UP0 ;  /* 0xffffffff08087891 */ /* 0x000fe400080f0eff */
[----:B------:R-:W-:Y:S02]  /*3e50*/  UIMAD.WIDE.U32 UR12, UR9, -0x33333333, URZ ;  /* 0xcccccccd090c78a5 */ /* 0x000fe4000f8e00ff */
[----:B------:R-:W-:Y:S02]  /*3e60*/  UIMAD.WIDE.U32 UR4, UR8, -0x33333333, URZ ;  /* 0xcccccccd080478a5 */ /* 0x000fe4000f8e00ff */
[----:B------:R-:W-:-:S02]  /*3e70*/  UISETP.GE.U32.AND UP1, UPT, UR9, 0x500, UPT ;  /* 0x000005000900788c */ /* 0x000fc4000bf26070 */
[----:B------:R-:W-:Y:S02]  /*3e80*/  UIMAD.WIDE.U32 UR4, UP0, UR9, -0x33333334, UR4 ;  /* 0xcccccccc090478a5 */ /* 0x000fe4000f800004 */
[----:B------:R-:W-:Y:S02]  /*3e90*/  UISETP.GE.U32.AND.EX UP1, UPT, UR8, URZ, UPT, UP1 ;  /* 0x000000ff0800728c */ /* 0x000fe4000bf26110 */
[----:B------:R-:W-:Y:S02]  /*3ea0*/  UIADD3.X UR7, UPT, UPT, URZ, URZ, URZ, UP0, !UPT ;  /* 0x000000ffff077290 */ /* 0x000fe400087fe4ff */
[----:B------:R-:W-:Y:S01]  /*3eb0*/  UIADD3 URZ, UP0, UPT, UR13, UR4, URZ ;  /* 0x000000040dff7290 */ /* 0x000fe2000ff1e0ff */
[----:B------:R-:W-:-:S03]  /*3ec0*/  UMOV UR6, UR5 ;  /* 0x0000000500067c82 */ /* 0x000fc60008000000 */
[----:B------:R-:W-:-:S04]  /*3ed0*/  UIMAD.WIDE.U32.X UR4, UR8, -0x33333334, UR6, UP0 ;  /* 0xcccccccc080478a5 */ /* 0x000fc800080e0406 */
[----:B------:R-:W-:-:S04]  /*3ee0*/  USHF.R.U64 UR6, UR4, 0xa, UR5 ;  /* 0x0000000a04067899 */ /* 0x000fc80008001205 */
[----:B------:R-:W-:-:S04]  /*3ef0*/  ULOP3.LUT UR7, UR6, 0x1, URZ, 0xc0, !UPT ;  /* 0x0000000106077892 */ /* 0x000fc8000f8ec0ff */
[----:B------:R-:W-:-:S04]  /*3f00*/  UISETP.NE.U32.AND UP0, UPT, UR7, 0x1, UPT ;  /* 0x000000010700788c */ /* 0x000fc8000bf05070 */
[----:B------:R-:W-:Y:S01]  /*3f10*/  UISETP.NE.U32.AND.EX UP0, UPT, URZ, URZ, UPT, UP0 ;  /* 0x000000ffff00728c */ /* 0x000fe2000bf05100 */
[----:B------:R-:W-:Y:S10]  /*3f20*/  BRA.U !UP1, `(.L_x_72) ;  /* 0x00000009093c7547 */ /* 0x000ff4000b800000 */
[----:B------:R-:W0:Y:S01]  /*3f30*/  LDCU.64 UR8, c[0x0][0x380] ;  /* 0x00007000ff0877ac */ /* 0x000e220008000a00 */
[----:B------:R-:W-:Y:S02]  /*3f40*/  IMAD.MOV.U32 R3, RZ, RZ, 0x500 ;  /* 0x00000500ff037424 */ /* 0x000fe400078e00ff */
[----:B------:R-:W-:Y:S01]  /*3f50*/  IMAD.MOV.U32 R2, RZ, RZ, RZ ;  /* 0x000000ffff027224 */ /* 0x000fe200078e00ff */
[----:B------:R-:W-:-:S04]  /*3f60*/  UIADD3 UR4, UP1, UPT, UR6, 0x1, URZ ;  /* 0x0000000106047890 */ /* 0x000fc8000ff3e0ff */
[----:B------:R-:W-:Y:S02]  /*3f70*/  ULEA.HI.X UR5, UR5, URZ, URZ, 0x16, UP1 ;  /* 0x000000ff05057291 */ /* 0x000fe400088fb4ff */
[----:B------:R-:W-:Y:S02]  /*3f80*/  ULOP3.LUT UR4, UR4, 0xfffffffe, URZ, 0xc0, !UPT ;  /* 0xfffffffe04047892 */ /* 0x000fe4000f8ec0ff */
[----:B------:R-:W-:Y:S01]  /*3f90*/  ULOP3.LUT UR5, UR5, 0x7fffff, URZ, 0xc0, !UPT ;  /* 0x007fffff05057892 */ /* 0x000fe2000f8ec0ff */
[----:B0-----:R-:W-:-:S04]  /*3fa0*/  LEA R6, P0, R0, UR8, 0x4 ;  /* 0x0000000800067c11 */ /* 0x001fc8000f8020ff */
[----:B------:R-:W-:Y:S02]  /*3fb0*/  IADD3 R6, P1, PT, R6, 0xe008, RZ ;  /* 0x0000e00806067810 */ /* 0x000fe40007f3e0ff */
[----:B------:R-:W-:-:S05]  /*3fc0*/  LEA.HI.X R5, R0, UR9, RZ, 0x4, P0 ;  /* 0x0000000900057c11 */ /* 0x000fca00080f24ff */
[----:B------:R-:W-:-:S07]  /*3fd0*/  IMAD.X R5, RZ, RZ, R5, P1 ;  /* 0x000000ffff057224 */ /* 0x000fce00008e0605 */
.L_x_73:
[----:B------:R-:W-:-:S05]  /*3fe0*/  IMAD.MOV.U32 R4, RZ, RZ, R6 ;  /* 0x000000ffff047224 */ /* 0x000fca00078e0006 */
[----:B------:R-:W2:Y:S04]  /*3ff0*/  LDG.E.64.CONSTANT R12, desc[UR10][R4.64+-0x9008] ;  /* 0xff6ff80a040c7981 */ /* 0x000ea8000c1e9b00 */
[----:B------:R-:W3:Y:S04]  /*4000*/  LDG.E.64.CONSTANT R8, desc[UR10][R4.64+-0x9000] ;  /* 0xff70000a04087981 */ /* 0x000ee8000c1e9b00 */
[----:B------:R-:W4:Y:S04]  /*4010*/  LDG.E.64.CONSTANT R10, desc[UR10][R4.64+-0x8008] ;  /* 0xff7ff80a040a7981 */ /* 0x000f28000c1e9b00 */
[----:B------:R-:W5:Y:S04]  /*4020*/  LDG.E.64.CONSTANT R6, desc[UR10][R4.64+-0x8000] ;  /* 0xff80000a04067981 */ /* 0x000f68000c1e9b00 */
[----:B------:R-:W5:Y:S04]  /*4030*/  LDG.E.64.CONSTANT R26, desc[UR10][R4.64+-0x7008] ;  /* 0xff8ff80a041a7981 */ /* 0x000f68000c1e9b00 */
[----:B------:R-:W5:Y:S04]  /*4040*/  LDG.E.64.CONSTANT R24, desc[UR10][R4.64+-0x7000] ;  /* 0xff90000a04187981 */ /* 0x000f68000c1e9b00 */
[----:B------:R-:W5:Y:S04]  /*4050*/  LDG.E.64.CONSTANT R20, desc[UR10][R4.64+-0x6008] ;  /* 0xff9ff80a04147981 */ /* 0x000f68000c1e9b00 */
[----:B------:R-:W5:Y:S01]  /*4060*/  LDG.E.64.CONSTANT R18, desc[UR10][R4.64+-0x6000] ;  /* 0xffa0000a04127981 */ /* 0x000f62000c1e9b00 */
[----:B--2---:R-:W-:-:S14]  /*4070*/  DSETP.GEU.AND P2, PT, |R16|, |R12|, PT ;  /* 0x4000000c1000722a */ /* 0x004fdc0003f4e200 */
[----:B---3--:R-:W-:-:S04]  /*4080*/  @P2 ISETP.GE.U32.AND P0, PT, R22, R8, PT ;  /* 0x000000081600220c */ /* 0x008fc80003f06070 */
[----:B------:R-:W-:-:S13]  /*4090*/  @P2 ISETP.GE.AND.EX P0, PT, R23, R9, PT, P0 ;  /* 0x000000091700220c */ /* 0x000fda0003f06300 */
[----:B------:R-:W-:-:S06]  /*40a0*/  @P2 DSETP.LT.OR P0, PT, |R12|, |R16|, !P0 ;  /* 0x400000100c00222a */ /* 0x000fcc0004701600 */
[----:B------:R-:W-:Y:S02]  /*40b0*/  @P2 FSEL R17, R17, R13, P0 ;  /* 0x0000000d11112208 */ /* 0x000fe40000000000 */
[----:B------:R-:W-:-:S03]  /*40c0*/  @P2 FSEL R14, R16, R12, P0 ;  /* 0x0000000c100e2208 */ /* 0x000fc60000000000 */
[----:B------:R-:W-:Y:S02]  /*40d0*/  @P2 IMAD.MOV.U32 R13, RZ, RZ, R17 ;  /* 0x000000ffff0d2224 */ /* 0x000fe400078e0011 */
[----:B------:R-:W2:Y:S01]  /*40e0*/  LDG.E.64.CONSTANT R16, desc[UR10][R4.64+-0x5008] ;  /* 0xffaff80a04107981 */ /* 0x000ea2000c1e9b00 */
[----:B------:R-:W-:-:S03]  /*40f0*/  @P2 IMAD.MOV.U32 R12, RZ, RZ, R14 ;  /* 0x000000ffff0c2224 */ /* 0x000fc600078e000e */
[----:B------:R-:W3:Y:S03]  /*4100*/  LDG.E.64.CONSTANT R14, desc[UR10][R4.64+-0x5000] ;  /* 0xffb0000a040e7981 */ /* 0x000ee6000c1e9b00 */
[----:B----4-:R-:W-:Y:S01]  /*4110*/  DSETP.GEU.AND P1, PT, |R12|, |R10|, PT ;  /* 0x4000000a0c00722a */ /* 0x010fe20003f2e200 */
[----:B------:R-:W-:Y:S02]  /*4120*/  @P2 SEL R8, R22, R8, P0 ;  /* 0x0000000816082207 */ /* 0x000fe40000000000 */
[----:B------:R-:W-:Y:S02]  /*4130*/  @P2 SEL R9, R23, R9, P0 ;  /* 0x0000000917092207 */ /* 0x000fe40000000000 */
[----:B------:R-:W4:Y:S09]  /*4140*/  LDG.E.64.CONSTANT R22, desc[UR10][R4.64+-0x4008] ;  /* 0xffbff80a04167981 */ /* 0x000f32000c1e9b00 */
[----:B-----5:R-:W-:-:S04]  /*4150*/  @P1 ISETP.GE.U32.AND P0, PT, R8, R6, PT ;  /* 0x000000060800120c */ /* 0x020fc80003f06070 */
[----:B------:R-:W-:-:S13]  /*4160*/  @P1 ISETP.GE.AND.EX P0, PT, R9, R7, PT, P0 ;  /* 0x000000070900120c */ /* 0x000fda0003f06300 */
[----:B------:R-:W-:-:S06]  /*4170*/  @P1 DSETP.LT.OR P0, PT, |R10|, |R12|, !P0 ;  /* 0x4000000c0a00122a */ /* 0x000fcc0004701600 */
[----:B------:R-:W-:Y:S02]  /*4180*/  @P1 FSEL R12, R12, R10, P0 ;  /* 0x0000000a0c0c1208 */ /* 0x000fe40000000000 */
[----:B------:R-:W-:-:S03]  /*4190*/  @P1 FSEL R13, R13, R11, P0 ;  /* 0x0000000b0d0d1208 */ /* 0x000fc60000000000 */
[----:B------:R-:W-:Y:S02]  /*41a0*/  @P1 IMAD.MOV.U32 R10, RZ, RZ, R12 ;  /* 0x000000ffff0a1224 */ /* 0x000fe400078e000c */
[----:B------:R-:W-:Y:S02]  /*41b0*/  @P1 IMAD.MOV.U32 R11, RZ, RZ, R13 ;  /* 0x000000ffff0b1224 */ /* 0x000fe400078e000d */
[----:B------:R-:W5:Y:S04]  /*41c0*/  LDG.E.64.CONSTANT R12, desc[UR10][R4.64+-0x4000] ;  /* 0xffc0000a040c7981 */ /* 0x000f68000c1e9b00 */
[----:B------:R-:W-:Y:S01]  /*41d0*/  DSETP.GEU.AND P2, PT, |R10|, |R26|, PT ;  /* 0x4000001a0a00722a */ /* 0x000fe20003f4e200 */
[----:B------:R-:W-:Y:S02]  /*41e0*/  @P1 SEL R6, R8, R6, P0 ;  /* 0x0000000608061207 */ /* 0x000fe40000000000 */
[----:B------:R-:W-:-:S11]  /*41f0*/  @P1 SEL R7, R9, R7, P0 ;  /* 0x0000000709071207 */ /* 0x000fd60000000000 */
[----:B------:R-:W-:-:S04]  /*4200*/  @P2 ISETP.GE.U32.AND P0, PT, R6, R24, PT ;  /* 0x000000180600220c */ /* 0x000fc80003f06070 */
[----:B------:R-:W-:-:S13]  /*4210*/  @P2 ISETP.GE.AND.EX P0, PT, R7, R25, PT, P0 ;  /* 0x000000190700220c */ /* 0x000fda0003f06300 */
[----:B------:R-:W-:-:S06]  /*4220*/  @P2 DSETP.LT.OR P0, PT, |R26|, |R10|, !P0 ;  /* 0x4000000a1a00222a */ /* 0x000fcc0004701600 */
[----:B------:R-:W-:Y:S02]  /*4230*/  @P2 FSEL R8, R10, R26, P0 ;  /* 0x0000001a0a082208 */ /* 0x000fe40000000000 */
[----:B------:R-:W-:-:S03]  /*4240*/  @P2 FSEL R11, R11, R27, P0 ;  /* 0x0000001b0b0b2208 */ /* 0x000fc60000000000 */
[----:B------:R-:W-:Y:S02]  /*4250*/  @P2 IMAD.MOV.U32 R26, RZ, RZ, R8 ;  /* 0x000000ffff1a2224 */ /* 0x000fe400078e0008 */
[----:B------:R-:W-:Y:S01]  /*4260*/  @P2 IMAD.MOV.U32 R27, RZ, RZ, R11 ;  /* 0x000000ffff1b2224 */ /* 0x000fe200078e000b */
[----:B------:R-:W5:Y:S04]  /*4270*/  LDG.E.64.CONSTANT R8, desc[UR10][R4.64+-0x3000] ;  /* 0xffd0000a04087981 */ /* 0x000f68000c1e9b00 */
[----:B------:R-:W5:Y:S01]  /*4280*/  LDG.E.64.CONSTANT R10, desc[UR10][R4.64+-0x3008] ;  /* 0xffcff80a040a7981 */ /* 0x000f62000c1e9b00 */
        /* <DEDUP_REMOVED lines=10> */
[----:B------:R-:W5:Y:S01]  /*4330*/  LDG.E.64.CONSTANT R6, desc[UR10][R4.64+-0x2008] ;  /* 0xffdff80a04067981 */ /* 0x000f62000c1e9b00 */
[----:B------:R-:W-:Y:S02]  /*4340*/  @P1 SEL R18, R24, R18, P0 ;  /* 0x0000001218121207 */ /* 0x000fe40000000000 */
[----:B------:R-:W-:Y:S02]  /*4350*/  @P1 SEL R19, R25, R19, P0 ;  /* 0x0000001319131207 */ /* 0x000fe40000000000 */
        /* <DEDUP_REMOVED lines=8> */
[----:B------:R-:W-:Y:S02]  /*43e0*/  @P2 IMAD.MOV.U32 R17, RZ, RZ, R21 ;  /* 0x000000ffff112224 */ /* 0x000fe400078e0015 */
[----:B------:R-:W2:Y:S04]  /*43f0*/  LDG.E.64.CONSTANT R20, desc[UR10][R4.64+-0x1008] ;  /* 0xffeff80a04147981 */ /* 0x000ea8000c1e9b00 */
[----:B----4-:R-:W-:Y:S01]  /*4400*/  DSETP.GEU.AND P1, PT, |R16|, |R22|, PT ;  /* 0x400000161000722a */ /* 0x010fe20003f2e200 */
[----:B------:R-:W-:Y:S02]  /*4410*/  @P2 SEL R14, R18, R14, P0 ;  /* 0x0000000e120e2207 */ /* 0x000fe40000000000 */
[----:B------:R-:W-:-:S02]  /*4420*/  @P2 SEL R15, R19, R15, P0 ;  /* 0x0000000f130f2207 */ /* 0x000fc40000000000 */
[----:B------:R-:W3:Y:S09]  /*4430*/  LDG.E.64.CONSTANT R18, desc[UR10][R4.64+-0x1000] ;  /* 0xfff0000a04127981 */ /* 0x000ef2000c1e9b00 */
[----:B-----5:R-:W-:-:S04]  /*4440*/  @P1 ISETP.GE.U32.AND P0, PT, R14, R12, PT ;  /* 0x0000000c0e00120c */ /* 0x020fc80003f06070 */
[----:B------:R-:W-:Y:S01]  /*4450*/  @P1 ISETP.GE.AND.EX P0, PT, R15, R13, PT, P0 ;  /* 0x0000000d0f00120c */ /* 0x000fe20003f06300 */
[----:B------:R-:W-:Y:S02]  /*4460*/  IMAD.MOV.U32 R26, RZ, RZ, R22 ;  /* 0x000000ffff1a7224 */ /* 0x000fe400078e0016 */
[----:B------:R-:W-:-:S10]  /*4470*/  IMAD.MOV.U32 R27, RZ, RZ, R23 ;  /* 0x000000ffff1b7224 */ /* 0x000fd400078e0017 */
[----:B------:R-:W-:Y:S01]  /*4480*/  @P1 DSETP.LT.OR P0, PT, |R22|, |R16|, !P0 ;  /* 0x400000101600122a */ /* 0x000fe20004701600 */
[----:B------:R-:W4:Y:S05]  /*4490*/  LDG.E.64.CONSTANT R22, desc[UR10][R4.64] ;  /* 0x0000000a04167981 */ /* 0x000f2a000c1e9b00 */
        /* <DEDUP_REMOVED lines=14> */
[----:B------:R-:W-:-:S06]  /*4580*/  @P2 IMAD.MOV.U32 R11, RZ, RZ, R27 ;  /* 0x000000ffff0b2224 */ /* 0x000fcc00078e001b */
        /* <DEDUP_REMOVED lines=10> */
[----:B------:R-:W-:Y:S02]  /*4630*/  @P1 SEL R24, R8, R24, P0 ;  /* 0x0000001808181207 */ /* 0x000fe40000000000 */
[----:B------:R-:W-:Y:S01]  /*4640*/  @P1 SEL R25, R9, R25, P0 ;  /* 0x0000001909191207 */ /* 0x000fe20000000000 */
[----:B------:R-:W-:-:S04]  /*4650*/  UIADD3 UR4, UP1, UPT, UR4, -0x2, URZ ;  /* 0xfffffffe04047890 */ /* 0x000fc8000ff3e0ff */
[----:B------:R-:W-:Y:S02]  /*4660*/  UIADD3.X UR5, UPT, UPT, UR5, -0x1, URZ, UP1, !UPT ;  /* 0xffffffff05057890 */ /* 0x000fe40008ffe4ff */
[----:B------:R-:W-:-:S04]  /*4670*/  UISETP.NE.U32.AND UP1, UPT, UR4, URZ, UPT ;  /* 0x000000ff0400728c */ /* 0x000fc8000bf25070 */
[----:B------:R-:W-:Y:S01]  /*4680*/  UISETP.NE.AND.EX UP1, UPT, UR5, URZ, UPT, UP1 ;  /* 0x000000ff0500728c */ /* 0x000fe2000bf25310 */
[----:B--2---:R-:W-:-:S14]  /*4690*/  DSETP.GEU.AND P2, PT, |R6|, |R20|, PT ;  /* 0x400000140600722a */ /* 0x004fdc0003f4e200 */
[----:B---3--:R-:W-:-:S04]  /*46a0*/  @P2 ISETP.GE.U32.AND P0, PT, R24, R18, PT ;  /* 0x000000121800220c */ /* 0x008fc80003f06070 */
[----:B------:R-:W-:-:S13]  /*46b0*/  @P2 ISETP.GE.AND.EX P0, PT, R25, R19, PT, P0 ;  /* 0x000000131900220c */ /* 0x000fda0003f06300 */
[----:B------:R-:W-:-:S06]  /*46c0*/  @P2 DSETP.LT.OR P0, PT, |R20|, |R6|, !P0 ;  /* 0x400000061400222a */ /* 0x000fcc0004701600 */
[----:B------:R-:W-:Y:S02]  /*46d0*/  @P2 FSEL R6, R6, R20, P0 ;  /* 0x0000001406062208 */ /* 0x000fe40000000000 */
[----:B------:R-:W-:-:S03]  /*46e0*/  @P2 FSEL R7, R7, R21, P0 ;  /* 0x0000001507072208 */ /* 0x000fc60000000000 */
[----:B------:R-:W-:Y:S02]  /*46f0*/  @P2 IMAD.MOV.U32 R20, RZ, RZ, R6 ;  /* 0x000000ffff142224 */ /* 0x000fe400078e0006 */
[----:B------:R-:W-:-:S06]  /*4700*/  @P2 IMAD.MOV.U32 R21, RZ, RZ, R7 ;  /* 0x000000ffff152224 */ /* 0x000fcc00078e0007 */
[----:B-----5:R-:W-:Y:S01]  /*4710*/  DSETP.GEU.AND P1, PT, |R20|, |R16|, PT ;  /* 0x400000101400722a */ /* 0x020fe20003f2e200 */
[----:B------:R-:W-:Y:S02]  /*4720*/  @P2 SEL R18, R24, R18, P0 ;  /* 0x0000001218122207 */ /* 0x000fe40000000000 */
[----:B------:R-:W-:-:S11]  /*4730*/  @P2 SEL R19, R25, R19, P0 ;  /* 0x0000001319132207 */ /* 0x000fd60000000000 */
[----:B----4-:R-:W-:-:S04]  /*4740*/  @P1 ISETP.GE.U32.AND P0, PT, R18, R22, PT ;  /* 0x000000161200120c */ /* 0x010fc80003f06070 */
[----:B------:R-:W-:Y:S02]  /*4750*/  @P1 ISETP.GE.AND.EX P0, PT, R19, R23, PT, P0 ;  /* 0x000000171300120c */ /* 0x000fe40003f06300 */
[----:B------:R-:W-:-:S05]  /*4760*/  IADD3 R6, P2, PT, R4, 0xa000, RZ ;  /* 0x0000a00004067810 */ /* 0x000fca0007f5e0ff */
[----:B------:R-:W-:-:S06]  /*4770*/  IMAD.X R5, RZ, RZ, R5, P2 ;  /* 0x000000ffff057224 */ /* 0x000fcc00010e0605 */
[----:B------:R-:W-:Y:S01]  /*4780*/  @P1 DSETP.LT.OR P0, PT, |R16|, |R20|, !P0 ;  /* 0x400000141000122a */ /* 0x000fe20004701600 */
[----:B------:R-:W-:-:S05]  /*4790*/  IADD3 R3, P2, PT, R3, 0xa00, RZ ;  /* 0x00000a0003037810 */ /* 0x000fca0007f5e0ff */
[----:B------:R-:W-:Y:S02]  /*47a0*/  @P1 FSEL R4, R20, R16, P0 ;  /* 0x0000001014041208 */ /* 0x000fe40000000000 */
[----:B------:R-:W-:Y:S01]  /*47b0*/  @P1 FSEL R21, R21, R17, P0 ;  /* 0x0000001115151208 */ /* 0x000fe20000000000 */
[----:B------:R-:W-:Y:S01]  /*47c0*/  IMAD.X R2, RZ, RZ, R2, P2 ;  /* 0x000000ffff027224 */ /* 0x000fe200010e0602 */
[----:B------:R-:W-:Y:S01]  /*47d0*/  @P1 SEL R22, R18, R22, P0 ;  /* 0x0000001612161207 */ /* 0x000fe20000000000 */
[----:B------:R-:W-:Y:S01]  /*47e0*/  @P1 IMAD.MOV.U32 R16, RZ, RZ, R4 ;  /* 0x000000ffff101224 */ /* 0x000fe200078e0004 */
[----:B------:R-:W-:Y:S01]  /*47f0*/  @P1 SEL R23, R19, R23, P0 ;  /* 0x0000001713171207 */ /* 0x000fe20000000000 */
[----:B------:R-:W-:Y:S01]  /*4800*/  @P1 IMAD.MOV.U32 R17, RZ, RZ, R21 ;  /* 0x000000ffff111224 */ /* 0x000fe200078e0015 */
[----:B------:R-:W-:Y:S06]  /*4810*/  BRA.U UP1, `(.L_x_73) ;  /* 0xfffffff501f07547 */ /* 0x000fec000b83ffff */
.L_x_72:
[----:B------:R-:W-:Y:S05]  /*4820*/  BRA.U !UP0, `(.L_x_71) ;  /* 0x0000000508107547 */ /* 0x000fea000b800000 */
[----:B------:R-:W0:Y:S02]  /*4830*/  LDC.64 R4, c[0x0][0x380] ;  /* 0x0000e000ff047b82 */ /* 0x000e240000000a00 */
[----:B0-----:R-:W-:-:S03]  /*4840*/  IMAD.WIDE.U32 R4, R0, 0x10, R4 ;  /* 0x0000001000047825 */ /* 0x001fc600078e0004 */
[----:B------:R-:W-:-:S04]  /*4850*/  LEA R24, P0, R3, R4, 0x4 ;  /* 0x0000000403187211 */ /* 0x000fc800078020ff */
[----:B------:R-:W-:-:S05]  /*4860*/  LEA.HI.X R25, R3, R5, R2, 0x4, P0 ;  /* 0x0000000503197211 */ /* 0x000fca00000f2402 */
[----:B------:R-:W2:Y:S04]  /*4870*/  LDG.E.64.CONSTANT R20, desc[UR10][R24.64] ;  /* 0x0000000a18147981 */ /* 0x000ea8000c1e9b00 */
[----:B------:R-:W3:Y:S04]  /*4880*/  LDG.E.64.CONSTANT R18, desc[UR10][R24.64+0x8] ;  /* 0x0000080a18127981 */ /* 0x000ee8000c1e9b00 */
[----:B------:R-:W4:Y:S04]  /*4890*/  LDG.E.64.CONSTANT R14, desc[UR10][R24.64+0x1000] ;  /* 0x0010000a180e7981 */ /* 0x000f28000c1e9b00 */
[----:B------:R-:W5:Y:S04]  /*48a0*/  LDG.E.64.CONSTANT R12, desc[UR10][R24.64+0x1008] ;  /* 0x0010080a180c7981 */ /* 0x000f68000c1e9b00 */
        /* <DEDUP_REMOVED lines=16> */
[----:B------:R-:W-:-:S11]  /*49b0*/  @P2 SEL R19, R23, R19, P0 ;  /* 0x0000001317132207 */ /* 0x000fd60000000000 */
[----:B-----5:R-:W-:-:S04]  /*49c0*/  @P1 ISETP.GE.U32.AND P0, PT, R18, R12, PT ;  /* 0x0000000c1200120c */ /* 0x020fc80003f06070 */
        /* <DEDUP_REMOVED lines=27> */
[----:B------:R-:W-:Y:S02]  /*4b80*/  @P1 SEL R5, R9, R5, P0 ;  /* 0x0000000509051207 */ /* 0x000fe40000000000 */
[----:B------:R-:W-:-:S05]  /*4b90*/  IADD3 R3, P1, PT, R3, 0x500, RZ ;  /* 0x0000050003037810 */ /* 0x000fca0007f3e0ff */
[----:B------:R-:W-:Y:S01]  /*4ba0*/  IMAD.X R2, RZ, RZ, R2, P1 ;  /* 0x000000ffff027224 */ /* 0x000fe200008e0602 */
[----:B--2---:R-:W-:-:S14]  /*4bb0*/  DSETP.GEU.AND P2, PT, |R6|, |R16|, PT ;  /* 0x400000100600722a */ /* 0x004fdc0003f4e200 */
[----:B------:R-:W-:-:S04]  /*4bc0*/  @P2 ISETP.GE.U32.AND P0, PT, R4, R26, PT ;  /* 0x0000001a0400220c */ /* 0x000fc80003f06070 */
[----:B------:R-:W-:-:S13]  /*4bd0*/  @P2 ISETP.GE.AND.EX P0, PT, R5, R27, PT, P0 ;  /* 0x0000001b0500220c */ /* 0x000fda0003f06300 */
[----:B------:R-:W-:-:S06]  /*4be0*/  @P2 DSETP.LT.OR P0, PT, |R16|, |R6|, !P0 ;  /* 0x400000061000222a */ /* 0x000fcc0004701600 */
[----:B------:R-:W-:Y:S02]  /*4bf0*/  @P2 FSEL R6, R6, R16, P0 ;  /* 0x0000001006062208 */ /* 0x000fe40000000000 */
[----:B------:R-:W-:Y:S02]  /*4c00*/  @P2 FSEL R7, R7, R17, P0 ;  /* 0x0000001107072208 */ /* 0x000fe40000000000 */
[----:B------:R-:W-:Y:S02]  /*4c10*/  @P2 SEL R26, R4, R26, P0 ;  /* 0x0000001a041a2207 */ /* 0x000fe40000000000 */
[----:B------:R-:W-:Y:S01]  /*4c20*/  @P2 SEL R27, R5, R27, P0 ;  /* 0x0000001b051b2207 */ /* 0x000fe20000000000 */
[----:B------:R-:W-:Y:S02]  /*4c30*/  @P2 IMAD.MOV.U32 R16, RZ, RZ, R6 ;  /* 0x000000ffff102224 */ /* 0x000fe400078e0006 */
[----:B------:R-:W-:Y:S02]  /*4c40*/  @P2 IMAD.MOV.U32 R17, RZ, RZ, R7 ;  /* 0x000000ffff112224 */ /* 0x000fe400078e0007 */
[----:B------:R-:W-:-:S02]  /*4c50*/  IMAD.MOV.U32 R22, RZ, RZ, R26 ;  /* 0x000000ffff167224 */ /* 0x000fc400078e001a */
[----:B------:R-:W-:-:S07]  /*4c60*/  IMAD.MOV.U32 R23, RZ, RZ, R27 ;  /* 0x000000ffff177224 */ /* 0x000fce00078e001b */
.L_x_71:
[----:B------:R-:W0:Y:S02]  /*4c70*/  LDCU UR4, c[0x0][0x390] ;  /* 0x00007200ff0477ac */ /* 0x000e240008000800 */
[----:B0-----:R-:W-:Y:S02]  /*4c80*/  USHF.R.S32.HI UR5, URZ, 0x1f, UR4 ;  /* 0x0000001fff057899 */ /* 0x001fe40008011404 */
[----:B------:R-:W-:-:S04]  /*4c90*/  ISETP.GE.U32.AND P0, PT, R3, UR4, PT ;  /* 0x0000000403007c0c */ /* 0x000fc8000bf06070 */
[----:B------:R-:W-:-:S13]  /*4ca0*/  ISETP.GE.AND.EX P0, PT, R2, UR5, PT, P0 ;  /* 0x0000000502007c0c */ /* 0x000fda000bf06300 */
[----:B------:R-:W-:Y:S05]  /*4cb0*/  @P0 BRA `(.L_x_74) ;  /* 0x00000008009c0947 */ /* 0x000fea0003800000 */
[----:B------:R-:W-:Y:S01]  /*4cc0*/  IADD3 R21, PT, PT, -R3, UR4, RZ ;  /* 0x0000000403157c10 */ /* 0x000fe2000fffe1ff */
[----:B------:R-:W-:Y:S03]  /*4cd0*/  BSSY.RECONVERGENT B1, `(.L_x_74) ;  /* 0x00000a5000017945 */ /* 0x000fe60003800200 */
[----:B------:R-:W-:-:S13]  /*4ce0*/  ISETP.GE.AND P0, PT, R0, R21, PT ;  /* 0x000000150000720c */ /* 0x000fda0003f06270 */
[----:B------:R-:W-:Y:S05]  /*4cf0*/  @P0 BRA `(.L_x_75) ;  /* 0x0000000800880947 */ /* 0x000fea0003800000 */
[----:B------:R-:W-:Y:S01]  /*4d00*/  LOP3.LUT R12, RZ, R0, RZ, 0x33, !PT ;  /* 0x00000000ff0c7212 */ /* 0x000fe200078e33ff */
[----:B------:R-:W-:Y:S01]  /*4d10*/  BSSY.RECONVERGENT B2, `(.L_x_76) ;  /* 0x0000032000027945 */ /* 0x000fe20003800200 */
[----:B------:R-:W-:Y:S02]  /*4d20*/  IMAD.MOV.U32 R20, RZ, RZ, R0 ;  /* 0x000000ffff147224 */ /* 0x000fe400078e0000 */
[----:B------:R-:W-:-:S04]  /*4d30*/  IADD3 R12, PT, PT, -R3, UR4, R12 ;  /* 0x00000004030c7c10 */ /* 0x000fc8000fffe10c */
[----:B------:R-:W-:-:S04]  /*4d40*/  LOP3.LUT R4, R12, 0x300, RZ, 0xc0, !PT ;  /* 0x000003000c047812 */ /* 0x000fc800078ec0ff */
[----:B------:R-:W-:-:S13]  /*4d50*/  ISETP.NE.AND P0, PT, R4, 0x300, PT ;  /* 0x000003000400780c */ /* 0x000fda0003f05270 */
[----:B------:R-:W-:Y:S05]  /*4d60*/  @!P0 BRA `(.L_x_77) ;  /* 0x0000000000b08947 */ /* 0x000fea0003800000 */
[----:B------:R-:W0:Y:S01]  /*4d70*/  LDCU.64 UR6, c[0x0][0x380] ;  /* 0x00007000ff0677ac */ /* 0x000e220008000a00 */
[----:B------:R-:W-:Y:S01]  /*4d80*/  IADD3 R5, P0, PT, R0, R3, RZ ;  /* 0x0000000300057210 */ /* 0x000fe20007f1e0ff */
[----:B------:R-:W-:Y:S01]  /*4d90*/  IMAD.MOV.U32 R20, RZ, RZ, R0 ;  /* 0x000000ffff147224 */ /* 0x000fe200078e0000 */
[----:B------:R-:W-:-:S03]  /*4da0*/  LEA.HI R4, R12, 0x1, RZ, 0x18 ;  /* 0x000000010c047811 */ /* 0x000fc600078fc0ff */
[----:B------:R-:W-:Y:S01]  /*4db0*/  IMAD.X R6, RZ, RZ, R2, P0 ;  /* 0x000000ffff067224 */ /* 0x000fe200000e0602 */
[----:B------:R-:W-:-:S05]  /*4dc0*/  LOP3.LUT R4, R4, 0x3, RZ, 0xc0, !PT ;  /* 0x0000000304047812 */ /* 0x000fca00078ec0ff */
[----:B------:R-:W-:Y:S01]  /*4dd0*/  IMAD.MOV R13, RZ, RZ, -R4 ;  /* 0x000000ffff0d7224 */ /* 0x000fe200078e0a04 */
[----:B0-----:R-:W-:-:S04]  /*4de0*/  LEA R14, P1, R5, UR6, 0x4 ;  /* 0x00000006050e7c11 */ /* 0x001fc8000f8220ff */
[----:B------:R-:W-:-:S09]  /*4df0*/  LEA.HI.X R5, R5, UR7, R6, 0x4, P1 ;  /* 0x0000000705057c11 */ /* 0x000fd200088f2406 */
.L_x_80:
[----:B------:R-:W-:-:S05]  /*4e00*/  IMAD.MOV.U32 R4, RZ, RZ, R14 ;  /* 0x000000ffff047224 */ /* 0x000fca00078e000e */
[----:B------:R-:W2:Y:S04]  /*4e10*/  LDG.E.64.CONSTANT R8, desc[UR10][R4.64] ;  /* 0x0000000a04087981 */ /* 0x000ea8000c1e9b00 */
[----:B------:R-:W3:Y:S01]  /*4e20*/  LDG.E.64.CONSTANT R6, desc[UR10][R4.64+0x8] ;  /* 0x0000080a04067981 */ /* 0x000ee2000c1e9b00 */
[----:B------:R-:W-:Y:S01]  /*4e30*/  VIADD R13, R13, 0x1 ;  /* 0x000000010d0d7836 */ /* 0x000fe20000000000 */
[----:B------:R-:W-:Y:S01]  /*4e40*/  BSSY.RECONVERGENT B3, `(.L_x_78) ;  /* 0x000001b000037945 */ /* 0x000fe20003800200 */
[----:B------:R-:W-:Y:S01]  /*4e50*/  IMAD.MOV.U32 R15, RZ, RZ, R22 ;  /* 0x000000ffff0f7224 */ /* 0x000fe200078e0016 */
        /* <DEDUP_REMOVED lines=25> */
.L_x_79:
[----:B------:R-:W-:Y:S05]  /*4ff0*/  BSYNC.RECONVERGENT B3 ;  /* 0x0000000000037941 */ /* 0x000fea0003800200 */
.L_x_78:
[----:B------:R-:W-:Y:S02]  /*5000*/  IMAD.X R5, RZ, RZ, R5, P3 ;  /* 0x000000ffff057224 */ /* 0x000fe400018e0605 */
[----:B------:R-:W-:Y:S01]  /*5010*/  VIADD R20, R20, 0x100 ;  /* 0x0000010014147836 */ /* 0x000fe20000000000 */
[----:B------:R-:W-:Y:S06]  /*5020*/  @P2 BRA `(.L_x_80) ;  /* 0xfffffffc00742947 */ /* 0x000fec000383ffff */
.L_x_77:
[----:B------:R-:W-:Y:S05]  /*5030*/  BSYNC.RECONVERGENT B2 ;  /* 0x0000000000027941 */ /* 0x000fea0003800200 */
.L_x_76:
[----:B------:R-:W-:-:S13]  /*5040*/  ISETP.GE.U32.AND P0, PT, R12, 0x300, PT ;  /* 0x000003000c00780c */ /* 0x000fda0003f06070 */
[----:B------:R-:W-:Y:S05]  /*5050*/  @!P0 BRA `(.L_x_75) ;  /* 0x0000000400b08947 */ /* 0x000fea0003800000 */
[----:B------:R-:W0:Y:S01]  /*5060*/  LDCU.64 UR6, c[0x0][0x380] ;  /* 0x00007000ff0677ac */ /* 0x000e220008000a00 */
[----:B------:R-:W-:-:S05]  /*5070*/  IADD3 R3, P0, PT, R20, R3, RZ ;  /* 0x0000000314037210 */ /* 0x000fca0007f1e0ff */
[----:B------:R-:W-:Y:S01]  /*5080*/  IMAD.X R2, RZ, RZ, R2, P0 ;  /* 0x000000ffff027224 */ /* 0x000fe200000e0602 */
[----:B0-----:R-:W-:-:S04]  /*5090*/  LEA R8, P1, R3, UR6, 0x4 ;  /* 0x0000000603087c11 */ /* 0x001fc8000f8220ff */
[----:B------:R-:W-:Y:S02]  /*50a0*/  IADD3 R8, P0, PT, R8, 0x3008, RZ ;  /* 0x0000300808087810 */ /* 0x000fe40007f1e0ff */
[----:B------:R-:W-:-:S05]  /*50b0*/  LEA.HI.X R9, R3, UR7, R2, 0x4, P1 ;  /* 0x0000000703097c11 */ /* 0x000fca00088f2402 */
[----:B------:R-:W-:-:S07]  /*50c0*/  IMAD.X R9, RZ, RZ, R9, P0 ;  /* 0x000000ffff097224 */ /* 0x000fce00000e0609 */
.L_x_89:
[----:B------:R-:W2:Y:S04]  /*50d0*/  LDG.E.64.CONSTANT R10, desc[UR10][R8.64+-0x3008] ;  /* 0xffcff80a080a7981 */ /* 0x000ea8000c1e9b00 */
[----:B------:R-:W3:Y:S04]  /*50e0*/  LDG.E.64.CONSTANT R12, desc[UR10][R8.64+-0x3000] ;  /* 0xffd0000a080c7981 */ /* 0x000ee8000c1e9b00 */
[----:B------:R0:W5:Y:S04]  /*50f0*/  LDG.E.64.CONSTANT R6, desc[UR10][R8.64+-0x2008] ;  /* 0xffdff80a08067981 */ /* 0x000168000c1e9b00 */
        /* <DEDUP_REMOVED lines=22> */
.L_x_82:
[----:B------:R-:W-:Y:S05]  /*5260*/  BSYNC.RECONVERGENT B2 ;  /* 0x0000000000027941 */ /* 0x000fea0003800200 */
.L_x_81:
        /* <DEDUP_REMOVED lines=25> */
.L_x_84:
[----:B------:R-:W-:Y:S05]  /*5400*/  BSYNC.RECONVERGENT B2 ;  /* 0x0000000000027941 */ /* 0x000fea0003800200 */
.L_x_83:
        /* <DEDUP_REMOVED lines=21> */
.L_x_86:
[----:B------:R-:W-:Y:S05]  /*5560*/  BSYNC.RECONVERGENT B2 ;  /* 0x0000000000027941 */ /* 0x000fea0003800200 */
.L_x_85:
        /* <DEDUP_REMOVED lines=21> */
.L_x_88:
[----:B------:R-:W-:Y:S05]  /*56c0*/  BSYNC.RECONVERGENT B2 ;  /* 0x0000000000027941 */ /* 0x000fea0003800200 */
.L_x_87:
[----:B------:R-:W-:Y:S01]  /*56d0*/  VIADD R20, R20, 0x400 ;  /* 0x0000040014147836 */ /* 0x000fe20000000000 */
[----:B------:R-:W-:-:S04]  /*56e0*/  IADD3 R8, P1, PT, R8, 0x4000, RZ ;  /* 0x0000400008087810 */ /* 0x000fc80007f3e0ff */
[----:B------:R-:W-:Y:S01]  /*56f0*/  ISETP.GE.AND P0, PT, R20, R21, PT ;  /* 0x000000151400720c */ /* 0x000fe20003f06270 */
[----:B------:R-:W-:-:S12]  /*5700*/  IMAD.X R9, RZ, RZ, R9, P1 ;  /* 0x000000ffff097224 */ /* 0x000fd800008e0609 */
[----:B------:R-:W-:Y:S05]  /*5710*/  @!P0 BRA `(.L_x_89) ;  /* 0xfffffff8006c8947 */ /* 0x000fea000383ffff */
.L_x_75:
[----:B------:R-:W-:Y:S05]  /*5720*/  BSYNC.RECONVERGENT B1 ;  /* 0x0000000000017941 */ /* 0x000fea0003800200 */
.L_x_74:
[----:B------:R-:W0:Y:S01]  /*5730*/  S2R R8, SR_LANEID ;  /* 0x0000000000087919 */ /* 0x000e220000000000 */
[----:B------:R-:W-:Y:S01]  /*5740*/  BSSY.RECONVERGENT B1, `(.L_x_90) ;  /* 0x000001f000017945 */ /* 0x000fe20003800200 */
[----:B------:R-:W-:Y:S01]  /*5750*/  IMAD.MOV.U32 R11, RZ, RZ, R22 ;  /* 0x000000ffff0b7224 */ /* 0x000fe200078e0016 */
[----:B------:R1:W2:Y:S01]  /*5760*/  SHFL.DOWN PT, R4, R16, 0x1, 0x1f ;  /* 0x08201f0010047f89 */ /* 0x0002a200000e0000 */
[----:B------:R-:W-:Y:S02]  /*5770*/  IMAD.MOV.U32 R12, RZ, RZ, R23 ;  /* 0x000000ffff0c7224 */ /* 0x000fe400078e0017 */
[----:B------:R-:W-:Y:S01]  /*5780*/  IMAD.MOV.U32 R2, RZ, RZ, R16 ;  /* 0x000000ffff027224 */ /* 0x000fe200078e0010 */
[----:B------:R1:W3:Y:S01]  /*5790*/  SHFL.DOWN PT, R5, R17, 0x1, 0x1f ;  /* 0x08201f0011057f89 */ /* 0x0002e200000e0000 */
        /* <DEDUP_REMOVED lines=25> */
.L_x_91:
[----:B------:R-:W-:Y:S05]  /*5930*/  BSYNC.RECONVERGENT B1 ;  /* 0x0000000000017941 */ /* 0x000fea0003800200 */
.L_x_90:
        /* <DEDUP_REMOVED lines=31> */
.L_x_93:
[----:B------:R-:W-:Y:S05]  /*5b30*/  BSYNC.RECONVERGENT B1 ;  /* 0x0000000000017941 */ /* 0x000fea0003800200 */
.L_x_92:
[----:B------:R-:W-:Y:S01]  /*5b40*/  ISETP.GT.AND P0, PT, R8, 0x1b, PT ;  /* 0x0000001b0800780c */ /* 0x000fe20003f04270 */
[----:B-1----:R1:W1:Y:S01]  /*5b50*/  SHFL.DOWN PT, R6, R4, 0x4, 0x1f ;  /* 0x08801f0004067f89 */ /* 0x00226200000e0000 */
[----:B------:R-:W-:Y:S01]  /*5b60*/  BSSY.RECONVERGENT B1, `(.L_x_94) ;  /* 0x000001d000017945 */ /* 0x000fe20003800200 */
[----:B0-----:R-:W-:Y:S02]  /*5b70*/  IMAD.MOV.U32 R11, RZ, RZ, R9 ;  /* 0x000000ffff0b7224 */ /* 0x001fe400078e0009 */
[----:B--2---:R0:W2:Y:S01]  /*5b80*/  SHFL.DOWN PT, R7, R5, 0x4, 0x1f ;  /* 0x08801f0005077f89 */ /* 0x0040a200000e0000 */
[----:B------:R-:W-:Y:S02]  /*5b90*/  IMAD.MOV.U32 R12, RZ, RZ, R10 ;  /* 0x000000ffff0c7224 */ /* 0x000fe400078e000a */
[----:B------:R-:W-:Y:S01]  /*5ba0*/  IMAD.MOV.U32 R2, RZ, RZ, R4 ;  /* 0x000000ffff027224 */ /* 0x000fe200078e0004 */
[----:B---3--:R0:W3:Y:S01]  /*5bb0*/  SHFL.DOWN PT, R14, R9, 0x4, 0x1f ;  /* 0x08801f00090e7f89 */ /* 0x0080e200000e0000 */
[----:B------:R-:W-:-:S03]  /*5bc0*/  IMAD.MOV.U32 R3, RZ, RZ, R5 ;  /* 0x000000ffff037224 */ /* 0x000fc600078e0005 */
[----:B----4-:R0:W4:Y:S01]  /*5bd0*/  SHFL.DOWN PT, R13, R10, 0x4, 0x1f ;  /* 0x08801f000a0d7f89 */ /* 0x01012200000e0000 */
        /* <DEDUP_REMOVED lines=21> */
.L_x_95:
[----:B------:R-:W-:Y:S05]  /*5d30*/  BSYNC.RECONVERGENT B1 ;  /* 0x0000000000017941 */ /* 0x000fea0003800200 */
.L_x_94:
        /* <DEDUP_REMOVED lines=31> */
.L_x_97:
[----:B------:R-:W-:Y:S05]  /*5f30*/  BSYNC.RECONVERGENT B1 ;  /* 0x0000000000017941 */ /* 0x000fea0003800200 */
.L_x_96:
[----:B------:R-:W-:Y:S01]  /*5f40*/  ISETP.GT.AND P0, PT, R8, 0xf, PT ;  /* 0x0000000f0800780c */ /* 0x000fe20003f04270 */
[----:B-1----:R1:W1:Y:S01]  /*5f50*/  SHFL.DOWN PT, R6, R4, 0x10, 0x1f ;  /* 0x0a001f0004067f89 */ /* 0x00226200000e0000 */
[----:B------:R-:W-:Y:S01]  /*5f60*/  BSSY.RECONVERGENT B1, `(.L_x_98) ;  /* 0x000001d000017945 */ /* 0x000fe20003800200 */
[----:B---3--:R-:W-:Y:S02]  /*5f70*/  IMAD.MOV.U32 R14, RZ, RZ, R9 ;  /* 0x000000ffff0e7224 */ /* 0x008fe400078e0009 */
[----:B--2---:R2:W3:Y:S01]  /*5f80*/  SHFL.DOWN PT, R7, R5, 0x10, 0x1f ;  /* 0x0a001f0005077f89 */ /* 0x0044e200000e0000 */
[----:B------:R-:W-:Y:S02]  /*5f90*/  IMAD.MOV.U32 R15, RZ, RZ, R10 ;  /* 0x000000ffff0f7224 */ /* 0x000fe400078e000a */
[----:B------:R-:W-:Y:S01]  /*5fa0*/  IMAD.MOV.U32 R2, RZ, RZ, R4 ;  /* 0x000000ffff027224 */ /* 0x000fe200078e0004 */
[----:B0-----:R2:W0:Y:S01]  /*5fb0*/  SHFL.DOWN PT, R12, R9, 0x10, 0x1f ;  /* 0x0a001f00090c7f89 */ /* 0x00142200000e0000 */
[----:B------:R-:W-:-:S03]  /*5fc0*/  IMAD.MOV.U32 R3, RZ, RZ, R5 ;  /* 0x000000ffff037224 */ /* 0x000fc600078e0005 */
[----:B------:R2:W0:Y:S01]  /*5fd0*/  SHFL.DOWN PT, R11, R10, 0x10, 0x1f ;  /* 0x0a001f000a0b7f89 */ /* 0x00042200000e0000 */
[----:B------:R-:W-:Y:S05]  /*5fe0*/  @P0 BRA `(.L_x_99) ;  /* 0x0000000000500947 */ /* 0x000fea0003800000 */
[----:B-1-3--:R-:W-:Y:S01]  /*5ff0*/  DSETP.GEU.AND P0, PT, |R4|, |R6|, PT ;  /* 0x400000060400722a */ /* 0x00afe20003f0e200 */
        /* <DEDUP_REMOVED lines=19> */
.L_x_99:
[----:B------:R-:W-:Y:S05]  /*6130*/  BSYNC.RECONVERGENT B1 ;  /* 0x0000000000017941 */ /* 0x000fea0003800200 */
.L_x_98:
[----:B------:R-:W-:Y:S01]  /*6140*/  ISETP.NE.AND P0, PT, R8, RZ, PT ;  /* 0x000000ff0800720c */ /* 0x000fe20003f05270 */
[----:B------:R-:W-:-:S12]  /*6150*/  BSSY.RECONVERGENT B1, `(.L_x_100) ;  /* 0x000000a000017945 */ /* 0x000fd80003800200 */
[----:B------:R-:W-:Y:S05]  /*6160*/  @P0 BRA `(.L_x_101) ;  /* 0x0000000000200947 */ /* 0x000fea0003800000 */
[----:B-1----:R-:W1:Y:S01]  /*6170*/  S2R R6, SR_CgaCtaId ;  /* 0x0000000000067919 */ /* 0x002e620000008800 */
[----:B--2---:R-:W-:Y:S02]  /*6180*/  MOV R5, 0x400 ;  /* 0x0000040000057802 */ /* 0x004fe40000000f00 */
[----:B------:R-:W-:-:S04]  /*6190*/  SHF.R.U32.HI R4, RZ, 0x1, R0 ;  /* 0x00000001ff047819 */ /* 0x000fc80000011600 */
[----:B------:R-:W-:Y:S02]  /*61a0*/  LOP3.LUT R4, R4, 0x1f0, RZ, 0xc0, !PT ;  /* 0x000001f004047812 */ /* 0x000fe400078ec0ff */
[----:B-1----:R-:W-:-:S05]  /*61b0*/  LEA R5, R6, R5, 0x18 ;  /* 0x0000000506057211 */ /* 0x002fca00078ec0ff */
[----:B------:R-:W-:-:S05]  /*61c0*/  IMAD.IADD R5, R4, 0x1, R5 ;  /* 0x0000000104057824 */ /* 0x000fca00078e0205 */
[----:B------:R1:W-:Y:S04]  /*61d0*/  STS.64 [R5+0x10], R14 ;  /* 0x0000100e05007388 */ /* 0x0003e80000000a00 */
[----:B------:R1:W-:Y:S02]  /*61e0*/  STS.64 [R5+0x8], R2 ;  /* 0x0000080205007388 */ /* 0x0003e40000000a00 */
.L_x_101:
[----:B------:R-:W-:Y:S05]  /*61f0*/  BSYNC.RECONVERGENT B1 ;  /* 0x0000000000017941 */ /* 0x000fea0003800200 */
.L_x_100:
[----:B------:R-:W-:Y:S01]  /*6200*/  BAR.SYNC.DEFER_BLOCKING 0x0 ;  /* 0x0000000000007b1d */ /* 0x000fe20000010000 */
[----:B------:R-:W-:-:S13]  /*6210*/  ISETP.NE.AND P1, PT, R0, RZ, PT ;  /* 0x000000ff0000720c */ /* 0x000fda0003f25270 */
[----:B------:R-:W-:Y:S05]  /*6220*/  @P1 BRA `(.L_x_34) ;  /* 0x00000008008c1947 */ /* 0x000fea0003800000 */
[----:B-12---:R-:W1:Y:S01]  /*6230*/  S2R R5, SR_CgaCtaId ;  /* 0x0000000000057919 */ /* 0x006e620000008800 */
[----:B------:R-:W-:Y:S01]  /*6240*/  MOV R0, 0x400 ;  /* 0x0000040000007802 */ /* 0x000fe20000000f00 */
[----:B------:R-:W-:Y:S03]  /*6250*/  BSSY.RECONVERGENT B1, `(.L_x_102) ;  /* 0x000001a000017945 */ /* 0x000fe60003800200 */
[----:B-1----:R-:W-:-:S05]  /*6260*/  LEA R0, R5, R0, 0x18 ;  /* 0x0000000005007211 */ /* 0x002fca00078ec0ff */
[----:B------:R-:W1:Y:S04]  /*6270*/  LDS.64 R16, [R0+0x18] ;  /* 0x0000180000107984 */ /* 0x000e680000000a00 */
[----:B---3--:R-:W2:Y:S04]  /*6280*/  LDS.128 R4, [R0+0x20] ;  /* 0x0000200000047984 */ /* 0x008ea80000000c00 */
[----:B0---4-:R0:W3:Y:S04]  /*6290*/  LDS.64 R12, [R0+0x80] ;  /* 0x00008000000c7984 */ /* 0x0110e80000000a00 */
[----:B------:R0:W4:Y:S01]  /*62a0*/  LDS.128 R8, [R0+0x30] ;  /* 0x0000300000087984 */ /* 0x0001220000000c00 */
[----:B-1----:R-:W-:Y:S01]  /*62b0*/  DSETP.GEU.AND P0, PT, |R2|, |R16|, PT ;  /* 0x400000100200722a */ /* 0x002fe20003f0e200 */
[----:B------:R-:W-:-:S02]  /*62c0*/  IMAD.MOV.U32 R24, RZ, RZ, R16 ;  /* 0x000000ffff187224 */ /* 0x000fc400078e0010 */
[----:B------:R-:W-:Y:S02]  /*62d0*/  IMAD.MOV.U32 R25, RZ, RZ, R17 ;  /* 0x000000ffff197224 */ /* 0x000fe400078e0011 */
[----:B--2---:R-:W-:Y:S02]  /*62e0*/  IMAD.MOV.U32 R27, RZ, RZ, R4 ;  /* 0x000000ffff1b7224 */ /* 0x004fe400078e0004 */
[----:B------:R-:W-:-:S07]  /*62f0*/  IMAD.MOV.U32 R29, RZ, RZ, R5 ;  /* 0x000000ffff1d7224 */ /* 0x000fce00078e0005 */
[----:B0--34-:R-:W-:Y:S05]  /*6300*/  @!P0 BRA `(.L_x_103) ;  /* 0x0000000000388947 */ /* 0x019fea0003800000 */
        /* <DEDUP_REMOVED lines=14> */
.L_x_103:
[----:B------:R-:W-:Y:S05]  /*63f0*/  BSYNC.RECONVERGENT B1 ;  /* 0x0000000000017941 */ /* 0x000fea0003800200 */
.L_x_102:
        /* <DEDUP_REMOVED lines=23> */
.L_x_105:
[----:B------:R-:W-:Y:S05]  /*6570*/  BSYNC.RECONVERGENT B1 ;  /* 0x0000000000017941 */ /* 0x000fea0003800200 */
.L_x_104:
        /* <DEDUP_REMOVED lines=21> */
.L_x_107:
[----:B------:R-:W-:Y:S05]  /*66d0*/  BSYNC.RECONVERGENT B1 ;  /* 0x0000000000017941 */ /* 0x000fea0003800200 */
.L_x_106:
        /* <DEDUP_REMOVED lines=23> */
.L_x_109:
[----:B------:R-:W-:Y:S05]  /*6850*/  BSYNC.RECONVERGENT B1 ;  /* 0x0000000000017941 */ /* 0x000fea0003800200 */
.L_x_108:
        /* <DEDUP_REMOVED lines=21> */
.L_x_111:
[----:B------:R-:W-:Y:S05]  /*69b0*/  BSYNC.RECONVERGENT B1 ;  /* 0x0000000000017941 */ /* 0x000fea0003800200 */
.L_x_110:
        /* <DEDUP_REMOVED lines=21> */
.L_x_113:
[----:B------:R-:W-:Y:S05]  /*6b10*/  BSYNC.RECONVERGENT B1 ;  /* 0x0000000000017941 */ /* 0x000fea0003800200 */
.L_x_112:
        /* <DEDUP_REMOVED lines=20> */
.L_x_34:
[----:B------:R-:W-:Y:S05]  /*6c60*/  BSYNC.RECONVERGENT B0 ;  /* 0x0000000000007941 */ /* 0x000fea0003800200 */
.L_x_1:
[----:B------:R-:W-:Y:S05]  /*6c70*/  @P1 EXIT ;  /* 0x000000000000194d */ /* 0x000fea0003800000 */
[----:B012---:R-:W0:Y:S02]  /*6c80*/  LDC.64 R4, c[0x0][0x388] ;  /* 0x0000e200ff047b82 */ /* 0x007e240000000a00 */
[----:B0-----:R-:W-:Y:S04]  /*6c90*/  STG.E.64 desc[UR10][R4.64], R2 ;  /* 0x0000000204007986 */ /* 0x001fe8000c101b0a */
[----:B------:R-:W-:Y:S01]  /*6ca0*/  STG.E.64 desc[UR10][R4.64+0x8], R14 ;  /* 0x0000080e04007986 */ /* 0x000fe2000c101b0a */
[----:B------:R-:W-:Y:S05]  /*6cb0*/  EXIT ;  /* 0x000000000000794d */ /* 0x000fea0003800000 */
.L_x_114:
        /* <DEDUP_REMOVED lines=12> */
.L_x_714:


//--------------------- .text._ZN6thrust24THRUST_300001_SM_1000_NS8cuda_cub4core6detail13_kernel_agentINS1_8__reduce10DrainAgentIlEEJN3cub18CUB_300001_SM_10009GridQueueIyEElEEEvDpT0_ --------------------------
	.section	.text._ZN6thrust24THRUST_300001_SM_1000_NS8cuda_cub4core6detail13_kernel_agentINS1_8__reduce10DrainAgentIlEEJN3cub18CUB_300001_SM_10009GridQueueIyEElEEEvDpT0_,"ax",@progbits
	.align	128
        .global         _ZN6thrust24THRUST_300001_SM_1000_NS8cuda_cub4core6detail13_kernel_agentINS1_8__reduce10DrainAgentIlEEJN3cub18CUB_300001_SM_10009GridQueueIyEElEEEvDpT0_
        .type           _ZN6thrust24THRUST_300001_SM_1000_NS8cuda_cub4core6detail13_kernel_agentINS1_8__reduce10DrainAgentIlEEJN3cub18CUB_300001_SM_10009GridQueueIyEElEEEvDpT0_,@function
        .size           _ZN6thrust24THRUST_300001_SM_1000_NS8cuda_cub4core6detail13_kernel_agentINS1_8__reduce10DrainAgentIlEEJN3cub18CUB_300001_SM_10009GridQueueIyEElEEEvDpT0_,(.L_x_715 - _ZN6thrust24THRUST_300001_SM_1000_NS8cuda_cub4core6detail13_kernel_agentINS1_8__reduce10DrainAgentIlEEJN3cub18CUB_300001_SM_10009GridQueueIyEElEEEvDpT0_)
        .other          _ZN6thrust24THRUST_300001_SM_1000_NS8cuda_cub4core6detail13_kernel_agentINS1_8__reduce10DrainAgentIlEEJN3cub18CUB_300001_SM_10009GridQueueIyEElEEEvDpT0_,@"STO_CUDA_ENTRY STV_DEFAULT"
_ZN6thrust24THRUST_300001_SM_1000_NS8cuda_cub4core6detail13_kernel_agentINS1_8__reduce10DrainAgentIlEEJN3cub18CUB_300001_SM_10009GridQueueIyEElEEEvDpT0_:
.text._ZN6thrust24THRUST_300001_SM_1000_NS8cuda_cub4core6detail13_kernel_agentINS1_8__reduce10DrainAgentIlEEJN3cub18CUB_300001_SM_10009GridQueueIyEElEEEvDpT0_:
[----:B------:R-:W-:Y:S08]  /*0000*/  LDC R1, c[0x0][0x37c] ;  /* 0x0000df00ff017b82 */ /* 0x000ff00000000800 */
[----:B------:R-:W0:Y:S01]  /*0010*/  LDC.64 R2, c[0x0][0x380] ;  /* 0x0000e000ff027b82 */ /* 0x000e220000000a00 */
[----:B------:R-:W0:Y:S07]  /*0020*/  LDCU.64 UR4, c[0x0][0x358] ;  /* 0x00006b00ff0477ac */ /* 0x000e2e0008000a00 */
[----:B------:R-:W1:Y:S01]  /*0030*/  LDC.64 R4, c[0x0][0x388] ;  /* 0x0000e200ff047b82 */ /* 0x000e620000000a00 */
[----:B0-----:R-:W-:Y:S04]  /*0040*/  STG.E.64 desc[UR4][R2.64+0x8], RZ ;  /* 0x000008ff02007986 */ /* 0x001fe8000c101b04 */
[----:B-1----:R-:W-:Y:S01]  /*0050*/  STG.E.64 desc[UR4][R2.64], R4 ;  /* 0x0000000402007986 */ /* 0x002fe2000c101b04 */
[----:B------:R-:W-:Y:S05]  /*0060*/  EXIT ;  /* 0x000000000000794d */ /* 0x000fea0003800000 */
.L_x_115:
        /* <DEDUP_REMOVED lines=9> */
.L_x_715:


//--------------------- .text._ZN6thrust24THRUST_300001_SM_1000_NS8cuda_cub4core6detail13_kernel_agentINS1_8__reduce11ReduceAgentINS0_12zip_iteratorIN4cuda3std3__45tupleIJNS0_10device_ptrIdEENS0_17counting_iteratorIlNS0_11use_defaultESF_SF_EEEEEEEPNSB_IJdlEEESJ_lNS1_9__extrema9arg_max_fIdl10comparatorEEEEJSI_SK_lN3cub18CUB_300001_SM_100013GridEvenShareIlEENSR_9GridQueueIyEESO_EEEvDpT0_ --------------------------
	.section	.text._ZN6thrust24THRUST_300001_SM_1000_NS8cuda_cub4core6detail13_kernel_agentINS1_8__reduce11ReduceAgentINS0_12zip_iteratorIN4cuda3std3__45tupleIJNS0_10device_ptrIdEENS0_17counting_iteratorIlNS0_11use_defaultESF_SF_EEEEEEEPNSB_IJdlEEESJ_lNS1_9__extrema9arg_max_fIdl10comparatorEEEEJSI_SK_lN3cub18CUB_300001_SM_100013GridEvenShareIlEENSR_9GridQueueIyEESO_EEEvDpT0_,"ax",@progbits
	.align	128
        .global         _ZN6thrust24THRUST_300001_SM_1000_NS8cuda_cub4core6detail13_kernel_agentINS1_8__reduce11ReduceAgentINS0_12zip_iteratorIN4cuda3std3__45tupleIJNS0_10device_ptrIdEENS0_17counting_iteratorIlNS0_11use_defaultESF_SF_EEEEEEEPNSB_IJdlEEESJ_lNS1_9__extrema9arg_max_fIdl10comparatorEEEEJSI_SK_lN3cub18CUB_300001_SM_100013GridEvenShareIlEENSR_9GridQueueIyEESO_EEEvDpT0_
        .type           _ZN6thrust24THRUST_300001_SM_1000_NS8cuda_cub4core6detail13_kernel_agentINS1_8__reduce11ReduceAgentINS0_12zip_iteratorIN4cuda3std3__45tupleIJNS0_10device_ptrIdEENS0_17counting_iteratorIlNS0_11use_defaultESF_SF_EEEEEEEPNSB_IJdlEEESJ_lNS1_9__extrema9arg_max_fIdl10comparatorEEEEJSI_SK_lN3cub18CUB_300001_SM_100013GridEvenShareIlEENSR_9GridQueueIyEESO_EEEvDpT0_,@function
        .size           _ZN6thrust24THRUST_300001_SM_1000_NS8cuda_cub4core6detail13_kernel_agentINS1_8__reduce11ReduceAgentINS0_12zip_iteratorIN4cuda3std3__45tupleIJNS0_10device_ptrIdEENS0_17counting_iteratorIlNS0_11use_defaultESF_SF_EEEEEEEPNSB_IJdlEEESJ_lNS1_9__extrema9arg_max_fIdl10comparatorEEEEJSI_SK_lN3cub18CUB_300001_SM_100013GridEvenShareIlEENSR_9GridQueueIyEESO_EEEvDpT0_,(.L_x_716 - _ZN6thrust24THRUST_300001_SM_1000_NS8cuda_cub4core6detail13_kernel_agentINS1_8__reduce11ReduceAgentINS0_12zip_iteratorIN4cuda3std3__45tupleIJNS0_10device_ptrIdEENS0_17counting_iteratorIlNS0_11use_defaultESF_SF_EEEEEEEPNSB_IJdlEEESJ_lNS1_9__extrema9arg_max_fIdl10comparatorEEEEJSI_SK_lN3cub18CUB_300001_SM_100013GridEvenShareIlEENSR_9GridQueueIyEESO_EEEvDpT0_)
        .other          _ZN6thrust24THRUST_300001_SM_1000_NS8cuda_cub4core6detail13_kernel_agentINS1_8__reduce11ReduceAgentINS0_12zip_iteratorIN4cuda3std3__45tupleIJNS0_10device_ptrIdEENS0_17counting_iteratorIlNS0_11use_defaultESF_SF_EEEEEEEPNSB_IJdlEEESJ_lNS1_9__extrema9arg_max_fIdl10comparatorEEEEJSI_SK_lN3cub18CUB_300001_SM_100013GridEvenShareIlEENSR_9GridQueueIyEESO_EEEvDpT0_,@"STO_CUDA_ENTRY STV_DEFAULT"
_ZN6thrust24THRUST_300001_SM_1000_NS8cuda_cub4core6detail13_kernel_agentINS1_8__reduce11ReduceAgentINS0_12zip_iteratorIN4cuda3std3__45tupleIJNS0_10device_ptrIdEENS0_17counting_iteratorIlNS0_11use_defaultESF_SF_EEEEEEEPNSB_IJdlEEESJ_lNS1_9__extrema9arg_max_fIdl10comparatorEEEEJSI_SK_lN3cub18CUB_300001_SM_100013GridEvenShareIlEENSR_9GridQueueIyEESO_EEEvDpT0_:
.text._ZN6thrust24THRUST_300001_SM_1000_NS8cuda_cub4core6detail13_kernel_agentINS1_8__reduce11ReduceAgentINS0_12zip_iteratorIN4cuda3std3__45tupleIJNS0_10device_ptrIdEENS0_17counting_iteratorIlNS0_11use_defaultESF_SF_EEEEEEEPNSB_IJdlEEESJ_lNS1_9__extrema9arg_max_fIdl10comparatorEEEEJSI_SK_lN3cub18CUB_300001_SM_100013GridEvenShareIlEENSR_9GridQueueIyEESO_EEEvDpT0_:
[----:B------:R-:W-:Y:S01]  /*0000*/  LDC R1, c[0x0][0x37c] ;  /* 0x0000df00ff017b82 */ /* 0x000fe20000000800 */
[----:B------:R-:W0:Y:S01]  /*0010*/  S2R R0, SR_CTAID.X ;  /* 0x0000000000007919 */ /* 0x000e220000002500 */
[----:B------:R-:W1:Y:S01]  /*0020*/  LDCU.64 UR4, c[0x0][0x398] ;  /* 0x00007300ff0477ac */ /* 0x000e620008000a00 */
[----:B------:R-:W-:Y:S01]  /*0030*/  BSSY.RECONVERGENT B0, `(.L_x_116) ;  /* 0x0000689000007945 */ /* 0x000fe20003800200 */
[----:B------:R-:W2:Y:S01]  /*0040*/  LDCU UR6, c[0x0][0x370] ;  /* 0x00006e00ff0677ac */ /* 0x000ea20008000800 */
[----:B------:R-:W3:Y:S01]  /*0050*/  LDCU.64 UR10, c[0x0][0x358] ;  /* 0x00006b00ff0a77ac */ /* 0x000ee20008000a00 */
[----:B-1----:R-:W-:Y:S02]  /*0060*/  IMAD.U32 R25, RZ, RZ, UR4 ;  /* 0x00000004ff197e24 */ /* 0x002fe4000f8e00ff */
[----:B------:R-:W-:Y:S01]  /*0070*/  IMAD.U32 R16, RZ, RZ, UR5 ;  /* 0x00000005ff107e24 */ /* 0x000fe2000f8e00ff */
[----:B--2---:R-:W-:Y:S01]  /*0080*/  UIMAD UR6, UR6, 0x500, URZ ;  /* 0x00000500060678a4 */ /* 0x004fe2000f8e02ff */
[----:B0-----:R-:W-:-:S05]  /*0090*/  IMAD R8, R0, 0x500, RZ ;  /* 0x0000050000087824 */ /* 0x001fca00078e02ff */
[----:B------:R-:W-:-:S04]  /*00a0*/  IADD3 R2, P1, PT, R8, 0x500, RZ ;  /* 0x0000050008027810 */ /* 0x000fc80007f3e0ff */
[----:B------:R-:W-:Y:S01]  /*00b0*/  ISETP.GT.U32.AND P0, PT, R2, R25, PT ;  /* 0x000000190200720c */ /* 0x000fe20003f04070 */
[----:B------:R-:W-:-:S05]  /*00c0*/  IMAD.X R3, RZ, RZ, RZ, P1 ;  /* 0x000000ffff037224 */ /* 0x000fca00008e06ff */
[----:B------:R-:W-:-:S13]  /*00d0*/  ISETP.GT.AND.EX P0, PT, R3, R16, PT, P0 ;  /* 0x000000100300720c */ /* 0x000fda0003f04300 */
[----:B---3--:R-:W-:Y:S05]  /*00e0*/  @!P0 BRA `(.L_x_117) ;  /* 0x0000003800e48947 */ /* 0x008fea0003800000 */
[----:B------:R-:W0:Y:S01]  /*00f0*/  S2R R10, SR_TID.X ;  /* 0x00000000000a7919 */ /* 0x000e220000002100 */
[----:B------:R-:W-:Y:S01]  /*0100*/  IMAD.IADD R9, R25, 0x1, -R8 ;  /* 0x0000000119097824 */ /* 0x000fe200078e0a08 */
[----:B------:R-:W-:Y:S01]  /*0110*/  BSSY.RECONVERGENT B1, `(.L_x_118) ;  /* 0x000000f000017945 */ /* 0x000fe20003800200 */
[----:B------:R-:W-:Y:S02]  /*0120*/  CS2R R20, SRZ ;  /* 0x0000000000147805 */ /* 0x000fe4000001ff00 */
[----:B------:R-:W-:Y:S02]  /*0130*/  CS2R R14, SRZ ;  /* 0x00000000000e7805 */ /* 0x000fe4000001ff00 */
[----:B0-----:R-:W-:Y:S01]  /*0140*/  ISETP.GE.AND P0, PT, R10, R9, PT ;  /* 0x000000090a00720c */ /* 0x001fe20003f06270 */
[----:B------:R-:W-:-:S12]  /*0150*/  IMAD.MOV.U32 R6, RZ, RZ, R10 ;  /* 0x000000ffff067224 */ /* 0x000fd800078e000a */
[----:B------:R-:W-:Y:S05]  /*0160*/  @P0 BRA `(.L_x_119) ;  /* 0x0000000000240947 */ /* 0x000fea0003800000 */
[----:B------:R-:W0:Y:S01]  /*0170*/  LDCU.128 UR4, c[0x0][0x380] ;  /* 0x00007000ff0477ac */ /* 0x000e220008000c00 */
[----:B------:R-:W-:-:S05]  /*0180*/  IADD3 R21, P0, PT, R8, R10, RZ ;  /* 0x0000000a08157210 */ /* 0x000fca0007f1e0ff */
[----:B------:R-:W-:Y:S01]  /*0190*/  IMAD.X R20, RZ, RZ, RZ, P0 ;  /* 0x000000ffff147224 */ /* 0x000fe200000e06ff */
[----:B0-----:R-:W-:-:S04]  /*01a0*/  LEA R14, P1, R21, UR4, 0x3 ;  /* 0x00000004150e7c11 */ /* 0x001fc8000f8218ff */
[----:B------:R-:W-:-:S06]  /*01b0*/  LEA.HI.X R15, R21, UR5, R20, 0x3, P1 ;  /* 0x00000005150f7c11 */ /* 0x000fcc00088f1c14 */
[----:B------:R-:W5:Y:S01]  /*01c0*/  LDG.E.64 R14, desc[UR10][R14.64] ;  /* 0x0000000a0e0e7981 */ /* 0x000f62000c1e1b00 */
[----:B------:R-:W-:Y:S01]  /*01d0*/  IADD3 R21, P0, PT, R21, UR6, RZ ;  /* 0x0000000615157c10 */ /* 0x000fe2000ff1e0ff */
[----:B------:R-:W-:-:S03]  /*01e0*/  VIADD R6, R10, 0x100 ;  /* 0x000001000a067836 */ /* 0x000fc60000000000 */
[----:B------:R-:W-:-:S09]  /*01f0*/  IADD3.X R20, PT, PT, R20, UR7, RZ, P0, !PT ;  /* 0x0000000714147c10 */ /* 0x000fd200087fe4ff */
.L_x_119:
[----:B------:R-:W-:Y:S05]  /*0200*/  BSYNC.RECONVERGENT B1 ;  /* 0x0000000000017941 */ /* 0x000fea0003800200 */
.L_x_118:
[----:B------:R-:W-:Y:S01]  /*0210*/  ISETP.GE.AND P0, PT, R6, R9, PT ;  /* 0x000000090600720c */ /* 0x000fe20003f06270 */
[----:B------:R-:W-:-:S12]  /*0220*/  BSSY.RECONVERGENT B1, `(.L_x_120) ;  /* 0x00000af000017945 */ /* 0x000fd80003800200 */
[----:B------:R-:W-:Y:S05]  /*0230*/  @P0 BRA `(.L_x_121) ;  /* 0x0000000800b40947 */ /* 0x000fea0003800000 */
[----:B------:R-:W-:Y:S01]  /*0240*/  LOP3.LUT R2, RZ, R6, RZ, 0x33, !PT ;  /* 0x00000006ff027212 */ /* 0x000fe200078e33ff */
[----:B------:R-:W-:Y:S03]  /*0250*/  BSSY.RECONVERGENT B2, `(.L_x_122) ;  /* 0x0000034000027945 */ /* 0x000fe60003800200 */
[----:B------:R-:W-:-:S04]  /*0260*/  IADD3 R25, PT, PT, -R8, R25, R2 ;  /* 0x0000001908197210 */ /* 0x000fc80007ffe102 */
[----:B------:R-:W-:-:S04]  /*0270*/  LOP3.LUT R2, R25, 0x300, RZ, 0xc0, !PT ;  /* 0x0000030019027812 */ /* 0x000fc800078ec0ff */
[----:B------:R-:W-:-:S13]  /*0280*/  ISETP.NE.AND P0, PT, R2, 0x300, PT ;  /* 0x000003000200780c */ /* 0x000fda0003f05270 */
[----:B------:R-:W-:Y:S05]  /*0290*/  @!P0 BRA `(.L_x_123) ;  /* 0x0000000000bc8947 */ /* 0x000fea0003800000 */
[----:B------:R-:W0:Y:S01]  /*02a0*/  LDCU.128 UR4, c[0x0][0x380] ;  /* 0x00007000ff0477ac */ /* 0x000e220008000c00 */
[----:B------:R-:W-:Y:S02]  /*02b0*/  IADD3 R12, P0, PT, R8, R6, RZ ;  /* 0x00000006080c7210 */ /* 0x000fe40007f1e0ff */
[----:B------:R-:W-:-:S03]  /*02c0*/  LEA.HI R2, R25, 0x1, RZ, 0x18 ;  /* 0x0000000119027811 */ /* 0x000fc600078fc0ff */
[----:B------:R-:W-:Y:S01]  /*02d0*/  IMAD.X R3, RZ, RZ, RZ, P0 ;  /* 0x000000ffff037224 */ /* 0x000fe200000e06ff */
[----:B------:R-:W-:-:S05]  /*02e0*/  LOP3.LUT R2, R2, 0x3, RZ, 0xc0, !PT ;  /* 0x0000000302027812 */ /* 0x000fca00078ec0ff */
[----:B------:R-:W-:Y:S01]  /*02f0*/  IMAD.MOV R7, RZ, RZ, -R2 ;  /* 0x000000ffff077224 */ /* 0x000fe200078e0a02 */
[C---:B0-----:R-:W-:Y:S02]  /*0300*/  IADD3 R13, P1, PT, R12.reuse, UR6, RZ ;  /* 0x000000060c0d7c10 */ /* 0x041fe4000ff3e0ff */
[C---:B------:R-:W-:Y:S02]  /*0310*/  LEA R11, P2, R12.reuse, UR4, 0x3 ;  /* 0x000000040c0b7c11 */ /* 0x040fe4000f8418ff */
[----:B------:R-:W-:Y:S02]  /*0320*/  IADD3.X R16, PT, PT, R3, UR7, RZ, P1, !PT ;  /* 0x0000000703107c10 */ /* 0x000fe40008ffe4ff */
[----:B------:R-:W-:-:S09]  /*0330*/  LEA.HI.X R12, R12, UR5, R3, 0x3, P2 ;  /* 0x000000050c0c7c11 */ /* 0x000fd200090f1c03 */
.L_x_126:
[----:B------:R-:W-:Y:S02]  /*0340*/  IMAD.MOV.U32 R2, RZ, RZ, R11 ;  /* 0x000000ffff027224 */ /* 0x000fe400078e000b */
[----:B------:R-:W-:-:S06]  /*0350*/  IMAD.MOV.U32 R3, RZ, RZ, R12 ;  /* 0x000000ffff037224 */ /* 0x000fcc00078e000c */
[----:B------:R-:W2:Y:S01]  /*0360*/  LDG.E.64 R2, desc[UR10][R2.64] ;  /* 0x0000000a02027981 */ /* 0x000ea2000c1e1b00 */
[----:B------:R-:W-:Y:S01]  /*0370*/  VIADD R7, R7, 0x1 ;  /* 0x0000000107077836 */ /* 0x000fe20000000000 */
[----:B------:R-:W-:Y:S01]  /*0380*/  BSSY.RECONVERGENT B3, `(.L_x_124) ;  /* 0x000001b000037945 */ /* 0x000fe20003800200 */
[----:B------:R-:W-:Y:S01]  /*0390*/  IMAD.MOV.U32 R18, RZ, RZ, R21 ;  /* 0x000000ffff127224 */ /* 0x000fe200078e0015 */
[----:B------:R-:W-:Y:S01]  /*03a0*/  IADD3 R11, P3, PT, R11, 0x800, RZ ;  /* 0x000008000b0b7810 */ /* 0x000fe20007f7e0ff */
[----:B------:R-:W-:Y:S01]  /*03b0*/  IMAD.MOV.U32 R17, RZ, RZ, R20 ;  /* 0x000000ffff117224 */ /* 0x000fe200078e0014 */
[----:B------:R-:W-:Y:S01]  /*03c0*/  ISETP.NE.AND P2, PT, R7, RZ, PT ;  /* 0x000000ff0700720c */ /* 0x000fe20003f45270 */
[----:B-----5:R-:W-:Y:S02]  /*03d0*/  IMAD.MOV.U32 R4, RZ, RZ, R14 ;  /* 0x000000ffff047224 */ /* 0x020fe400078e000e */
[----:B------:R-:W-:Y:S02]  /*03e0*/  IMAD.MOV.U32 R5, RZ, RZ, R15 ;  /* 0x000000ffff057224 */ /* 0x000fe400078e000f */
[----:B------:R-:W-:-:S02]  /*03f0*/  IMAD.MOV.U32 R21, RZ, RZ, R13 ;  /* 0x000000ffff157224 */ /* 0x000fc400078e000d */
[----:B------:R-:W-:Y:S01]  /*0400*/  IMAD.MOV.U32 R20, RZ, RZ, R16 ;  /* 0x000000ffff147224 */ /* 0x000fe200078e0010 */
[----:B--2---:R-:W-:Y:S01]  /*0410*/  DSETP.GEU.AND P0, PT, |R14|, |R2|, PT ;  /* 0x400000020e00722a */ /* 0x004fe20003f0e200 */
[----:B------:R-:W-:Y:S02]  /*0420*/  IMAD.MOV.U32 R14, RZ, RZ, R2 ;  /* 0x000000ffff0e7224 */ /* 0x000fe400078e0002 */
[----:B------:R-:W-:-:S11]  /*0430*/  IMAD.MOV.U32 R15, RZ, RZ, R3 ;  /* 0x000000ffff0f7224 */ /* 0x000fd600078e0003 */
        /* <DEDUP_REMOVED lines=15> */
.L_x_125:
[----:B------:R-:W-:Y:S05]  /*0530*/  BSYNC.RECONVERGENT B3 ;  /* 0x0000000000037941 */ /* 0x000fea0003800200 */
.L_x_124:
[----:B------:R-:W-:Y:S01]  /*0540*/  IADD3 R13, P0, PT, R13, 0x100, RZ ;  /* 0x000001000d0d7810 */ /* 0x000fe20007f1e0ff */
[----:B------:R-:W-:Y:S02]  /*0550*/  VIADD R6, R6, 0x100 ;  /* 0x0000010006067836 */ /* 0x000fe40000000000 */
[----:B------:R-:W-:Y:S02]  /*0560*/  IMAD.X R12, RZ, RZ, R12, P3 ;  /* 0x000000ffff0c7224 */ /* 0x000fe400018e060c */
[----:B------:R-:W-:Y:S01]  /*0570*/  IMAD.X R16, RZ, RZ, R16, P0 ;  /* 0x000000ffff107224 */ /* 0x000fe200000e0610 */
[----:B------:R-:W-:Y:S07]  /*0580*/  @P2 BRA `(.L_x_126) ;  /* 0xfffffffc006c2947 */ /* 0x000fee000383ffff */
.L_x_123:
[----:B------:R-:W-:Y:S05]  /*0590*/  BSYNC.RECONVERGENT B2 ;  /* 0x0000000000027941 */ /* 0x000fea0003800200 */
.L_x_122:
[----:B------:R-:W-:-:S13]  /*05a0*/  ISETP.GE.U32.AND P0, PT, R25, 0x300, PT ;  /* 0x000003001900780c */ /* 0x000fda0003f06070 */
[----:B------:R-:W-:Y:S05]  /*05b0*/  @!P0 BRA `(.L_x_121) ;  /* 0x0000000400d48947 */ /* 0x000fea0003800000 */
[----:B------:R-:W0:Y:S01]  /*05c0*/  LDC.64 R4, c[0x0][0x380] ;  /* 0x0000e000ff047b82 */ /* 0x000e220000000a00 */
[----:B------:R-:W-:-:S07]  /*05d0*/  VIADD R11, R6, 0x200 ;  /* 0x00000200060b7836 */ /* 0x000fce0000000000 */
[----:B------:R-:W1:Y:S02]  /*05e0*/  LDC.64 R2, c[0x0][0x388] ;  /* 0x0000e200ff027b82 */ /* 0x000e640000000a00 */
.L_x_135:
[----:B------:R-:W-:-:S05]  /*05f0*/  VIADD R7, R11, 0xfffffe00 ;  /* 0xfffffe000b077836 */ /* 0x000fca0000000000 */
[----:B------:R-:W-:-:S04]  /*0600*/  IADD3 R13, P0, PT, R8, R7, RZ ;  /* 0x00000007080d7210 */ /* 0x000fc80007f1e0ff */
[----:B------:R-:W-:Y:S02]  /*0610*/  LEA.HI.X.SX32 R12, R7, RZ, 0x1, P0 ;  /* 0x000000ff070c7211 */ /* 0x000fe400000f0eff */
[----:B0-----:R-:W-:-:S04]  /*0620*/  LEA R16, P0, R13, R4, 0x3 ;  /* 0x000000040d107211 */ /* 0x001fc800078018ff */
[----:B------:R-:W-:-:S05]  /*0630*/  LEA.HI.X R17, R13, R5, R12, 0x3, P0 ;  /* 0x000000050d117211 */ /* 0x000fca00000f1c0c */
[----:B------:R-:W2:Y:S04]  /*0640*/  LDG.E.64 R18, desc[UR10][R16.64] ;  /* 0x0000000a10127981 */ /* 0x000ea8000c1e1b00 */
[----:B-----5:R0:W5:Y:S01]  /*0650*/  LDG.E.64 R6, desc[UR10][R16.64+0x800] ;  /* 0x0008000a10067981 */ /* 0x020162000c1e1b00 */
[----:B-1----:R-:W-:Y:S01]  /*0660*/  IADD3 R24, P1, PT, R13, R2, RZ ;  /* 0x000000020d187210 */ /* 0x002fe20007f3e0ff */
[----:B------:R-:W-:Y:S04]  /*0670*/  BSSY.RECONVERGENT B2, `(.L_x_127) ;  /* 0x0000016000027945 */ /* 0x000fe80003800200 */
[----:B------:R-:W-:-:S02]  /*0680*/  IMAD.X R25, R12, 0x1, R3, P1 ;  /* 0x000000010c197824 */ /* 0x000fc400008e0603 */
[----:B------:R-:W-:Y:S02]  /*0690*/  IMAD.MOV.U32 R23, RZ, RZ, R24 ;  /* 0x000000ffff177224 */ /* 0x000fe400078e0018 */
[----:B------:R-:W-:Y:S01]  /*06a0*/  IMAD.MOV.U32 R22, RZ, RZ, R25 ;  /* 0x000000ffff167224 */ /* 0x000fe200078e0019 */
[----:B--2---:R-:W-:Y:S01]  /*06b0*/  DSETP.GEU.AND P0, PT, |R14|, |R18|, PT ;  /* 0x400000120e00722a */ /* 0x004fe20003f0e200 */
[----:B------:R-:W-:Y:S02]  /*06c0*/  IMAD.MOV.U32 R12, RZ, RZ, R18 ;  /* 0x000000ffff0c7224 */ /* 0x000fe400078e0012 */
[----:B------:R-:W-:-:S11]  /*06d0*/  IMAD.MOV.U32 R13, RZ, RZ, R19 ;  /* 0x000000ffff0d7224 */ /* 0x000fd600078e0013 */
        /* <DEDUP_REMOVED lines=15> */
.L_x_128:
[----:B------:R-:W-:Y:S05]  /*07d0*/  BSYNC.RECONVERGENT B2 ;  /* 0x0000000000027941 */ /* 0x000fea0003800200 */
.L_x_127:
[----:B------:R0:W5:Y:S04]  /*07e0*/  LDG.E.64 R14, desc[UR10][R16.64+0x1000] ;  /* 0x0010000a100e7981 */ /* 0x000168000c1e1b00 */
[----:B------:R0:W5:Y:S02]  /*07f0*/  LDG.E.64 R18, desc[UR10][R16.64+0x1800] ;  /* 0x0018000a10127981 */ /* 0x000164000c1e1b00 */
[----:B-----5:R-:W-:Y:S01]  /*0800*/  DSETP.GEU.AND P0, PT, |R12|, |R6|, PT ;  /* 0x400000060c00722a */ /* 0x020fe20003f0e200 */
[----:B------:R-:W-:Y:S01]  /*0810*/  VIADD R21, R11, 0xffffff00 ;  /* 0xffffff000b157836 */ /* 0x000fe20000000000 */
[----:B------:R-:W-:Y:S04]  /*0820*/  BSSY.RECONVERGENT B2, `(.L_x_129) ;  /* 0x0000017000027945 */ /* 0x000fe80003800200 */
[----:B------:R-:W-:-:S02]  /*0830*/  SHF.R.S32.HI R20, RZ, 0x1f, R21 ;  /* 0x0000001fff147819 */ /* 0x000fc40000011415 */
[----:B------:R-:W-:Y:S01]  /*0840*/  IADD3 R26, P1, P2, R21, R2, R8 ;  /* 0x00000002151a7210 */ /* 0x000fe20007a3e008 */
[----:B------:R-:W-:-:S03]  /*0850*/  IMAD.MOV.U32 R21, RZ, RZ, R7 ;  /* 0x000000ffff157224 */ /* 0x000fc600078e0007 */
[----:B------:R-:W-:Y:S01]  /*0860*/  IADD3.X R27, PT, PT, R20, R3, RZ, P1, P2 ;  /* 0x00000003141b7210 */ /* 0x000fe20000fe44ff */
[----:B------:R-:W-:Y:S02]  /*0870*/  IMAD.MOV.U32 R24, RZ, RZ, R26 ;  /* 0x000000ffff187224 */ /* 0x000fe400078e001a */
[----:B------:R-:W-:Y:S02]  /*0880*/  IMAD.MOV.U32 R20, RZ, RZ, R6 ;  /* 0x000000ffff147224 */ /* 0x000fe400078e0006 */
[----:B------:R-:W-:Y:S01]  /*0890*/  IMAD.MOV.U32 R25, RZ, RZ, R27 ;  /* 0x000000ffff197224 */ /* 0x000fe200078e001b */
[----:B0-----:R-:W-:Y:S06]  /*08a0*/  @!P0 BRA `(.L_x_130) ;  /* 0x0000000000388947 */ /* 0x001fec0003800000 */
        /* <DEDUP_REMOVED lines=14> */
.L_x_130:
[----:B------:R-:W-:Y:S05]  /*0990*/  BSYNC.RECONVERGENT B2 ;  /* 0x0000000000027941 */ /* 0x000fea0003800200 */
.L_x_129:
[----:B------:R-:W-:Y:S01]  /*09a0*/  DSETP.GEU.AND P0, PT, |R20|, |R14|, PT ;  /* 0x4000000e1400722a */ /* 0x000fe20003f0e200 */
[----:B------:R-:W-:Y:S01]  /*09b0*/  SHF.R.S32.HI R6, RZ, 0x1f, R11 ;  /* 0x0000001fff067819 */ /* 0x000fe2000001140b */
[----:B------:R-:W-:Y:S01]  /*09c0*/  BSSY.RECONVERGENT B2, `(.L_x_131) ;  /* 0x0000017000027945 */ /* 0x000fe20003800200 */
[C---:B------:R-:W-:Y:S01]  /*09d0*/  IADD3 R23, P1, P2, R11.reuse, R2, R8 ;  /* 0x000000020b177210 */ /* 0x040fe20007a3e008 */
[----:B------:R-:W-:Y:S02]  /*09e0*/  VIADD R17, R11, 0x100 ;  /* 0x000001000b117836 */ /* 0x000fe40000000000 */
[----:B------:R-:W-:Y:S01]  /*09f0*/  IMAD.MOV.U32 R7, RZ, RZ, R15 ;  /* 0x000000ffff077224 */ /* 0x000fe200078e000f */
[----:B------:R-:W-:Y:S01]  /*0a00*/  IADD3.X R16, PT, PT, R6, R3, RZ, P1, P2 ;  /* 0x0000000306107210 */ /* 0x000fe20000fe44ff */
[----:B------:R-:W-:Y:S02]  /*0a10*/  IMAD.MOV.U32 R12, RZ, RZ, R23 ;  /* 0x000000ffff0c7224 */ /* 0x000fe400078e0017 */
[----:B------:R-:W-:-:S02]  /*0a20*/  IMAD.MOV.U32 R6, RZ, RZ, R14 ;  /* 0x000000ffff067224 */ /* 0x000fc400078e000e */
[----:B------:R-:W-:Y:S02]  /*0a30*/  IMAD.MOV.U32 R13, RZ, RZ, R16 ;  /* 0x000000ffff0d7224 */ /* 0x000fe400078e0010 */
        /* <DEDUP_REMOVED lines=15> */
.L_x_132:
[----:B------:R-:W-:Y:S05]  /*0b30*/  BSYNC.RECONVERGENT B2 ;  /* 0x0000000000027941 */ /* 0x000fea0003800200 */
.L_x_131:
[----:B------:R-:W-:Y:S01]  /*0b40*/  DSETP.GEU.AND P0, PT, |R6|, |R18|, PT ;  /* 0x400000120600722a */ /* 0x000fe20003f0e200 */
[----:B------:R-:W-:Y:S01]  /*0b50*/  SHF.R.S32.HI R14, RZ, 0x1f, R17 ;  /* 0x0000001fff0e7819 */ /* 0x000fe20000011411 */
[----:B------:R-:W-:Y:S01]  /*0b60*/  BSSY.RECONVERGENT B2, `(.L_x_133) ;  /* 0x0000016000027945 */ /* 0x000fe20003800200 */
[----:B------:R-:W-:Y:S01]  /*0b70*/  IADD3 R17, P1, P2, R17, R2, R8 ;  /* 0x0000000211117210 */ /* 0x000fe20007a3e008 */
[----:B------:R-:W-:-:S03]  /*0b80*/  IMAD.MOV.U32 R15, RZ, RZ, R19 ;  /* 0x000000ffff0f7224 */ /* 0x000fc600078e0013 */
[----:B------:R-:W-:Y:S01]  /*0b90*/  IADD3.X R16, PT, PT, R14, R3, RZ, P1, P2 ;  /* 0x000000030e107210 */ /* 0x000fe20000fe44ff */
[----:B------:R-:W-:Y:S02]  /*0ba0*/  IMAD.MOV.U32 R21, RZ, RZ, R17 ;  /* 0x000000ffff157224 */ /* 0x000fe400078e0011 */
[----:B------:R-:W-:Y:S02]  /*0bb0*/  IMAD.MOV.U32 R14, RZ, RZ, R18 ;  /* 0x000000ffff0e7224 */ /* 0x000fe400078e0012 */
        /* <DEDUP_REMOVED lines=16> */
.L_x_134:
[----:B------:R-:W-:Y:S05]  /*0cc0*/  BSYNC.RECONVERGENT B2 ;  /* 0x0000000000027941 */ /* 0x000fea0003800200 */
.L_x_133:
[C---:B------:R-:W-:Y:S02]  /*0cd0*/  VIADD R6, R11.reuse, 0x200 ;  /* 0x000002000b067836 */ /* 0x040fe40000000000 */
[----:B------:R-:W-:-:S03]  /*0ce0*/  VIADD R11, R11, 0x400 ;  /* 0x000004000b0b7836 */ /* 0x000fc60000000000 */
[----:B------:R-:W-:-:S13]  /*0cf0*/  ISETP.GE.AND P0, PT, R6, R9, PT ;  /* 0x000000090600720c */ /* 0x000fda0003f06270 */
[----:B------:R-:W-:Y:S05]  /*0d00*/  @!P0 BRA `(.L_x_135) ;  /* 0xfffffff800388947 */ /* 0x000fea000383ffff */
.L_x_121:
[----:B------:R-:W-:Y:S05]  /*0d10*/  BSYNC.RECONVERGENT B1 ;  /* 0x0000000000017941 */ /* 0x000fea0003800200 */
.L_x_120:
[----:B------:R-:W-:-:S13]  /*0d20*/  ISETP.GE.AND P0, PT, R9, 0x100, PT ;  /* 0x000001000900780c */ /* 0x000fda0003f06270 */
[----:B------:R-:W-:Y:S05]  /*0d30*/  @!P0 BRA `(.L_x_136) ;  /* 0x0000001400508947 */ /* 0x000fea0003800000 */
[----:B------:R-:W0:Y:S01]  /*0d40*/  S2R R11, SR_LANEID ;  /* 0x00000000000b7919 */ /* 0x000e220000000000 */
[----:B------:R-:W-:Y:S01]  /*0d50*/  BSSY.RECONVERGENT B1, `(.L_x_137) ;  /* 0x000001f000017945 */ /* 0x000fe20003800200 */
[----:B------:R-:W-:Y:S01]  /*0d60*/  IMAD.MOV.U32 R12, RZ, RZ, R21 ;  /* 0x000000ffff0c7224 */ /* 0x000fe200078e0015 */
[----:B-----5:R1:W2:Y:S01]  /*0d70*/  SHFL.DOWN PT, R4, R14, 0x1, 0x1f ;  /* 0x08201f000e047f89 */ /* 0x0202a200000e0000 */
        /* <DEDUP_REMOVED lines=9> */
[----:B------:R-:W-:Y:S01]  /*0e10*/  IMAD.MOV.U32 R12, RZ, RZ, R6 ;  /* 0x000000ffff0c7224 */ /* 0x000fe200078e0006 */
[----:B------:R-:W-:Y:S01]  /*0e20*/  MOV R13, R7 ;  /* 0x00000007000d7202 */ /* 0x000fe20000000f00 */
[----:B------:R-:W-:Y:S02]  /*0e30*/  IMAD.MOV.U32 R2, RZ, RZ, R4 ;  /* 0x000000ffff027224 */ /* 0x000fe400078e0004 */
[----:B------:R-:W-:-:S09]  /*0e40*/  IMAD.MOV.U32 R3, RZ, RZ, R5 ;  /* 0x000000ffff037224 */ /* 0x000fd200078e0005 */
        /* <DEDUP_REMOVED lines=15> */
.L_x_138:
[----:B------:R-:W-:Y:S05]  /*0f40*/  BSYNC.RECONVERGENT B1 ;  /* 0x0000000000017941 */ /* 0x000fea0003800200 */
.L_x_137:
        /* <DEDUP_REMOVED lines=31> */
.L_x_140:
[----:B------:R-:W-:Y:S05]  /*1140*/  BSYNC.RECONVERGENT B1 ;  /* 0x0000000000017941 */ /* 0x000fea0003800200 */
.L_x_139:
[----:B------:R-:W-:Y:S01]  /*1150*/  ISETP.GT.AND P0, PT, R11, 0x1b, PT ;  /* 0x0000001b0b00780c */ /* 0x000fe20003f04270 */
[----:B-1----:R1:W1:Y:S01]  /*1160*/  SHFL.DOWN PT, R6, R4, 0x4, 0x1f ;  /* 0x08801f0004067f89 */ /* 0x00226200000e0000 */
[----:B------:R-:W-:Y:S01]  /*1170*/  BSSY.RECONVERGENT B1, `(.L_x_141) ;  /* 0x000001d000017945 */ /* 0x000fe20003800200 */
[----:B----4-:R-:W-:Y:S02]  /*1180*/  IMAD.MOV.U32 R14, RZ, RZ, R8 ;  /* 0x000000ffff0e7224 */ /* 0x010fe400078e0008 */
[----:B--2---:R2:W4:Y:S01]  /*1190*/  SHFL.DOWN PT, R7, R5, 0x4, 0x1f ;  /* 0x08801f0005077f89 */ /* 0x00452200000e0000 */
[----:B---3--:R-:W-:Y:S02]  /*11a0*/  IMAD.MOV.U32 R15, RZ, RZ, R9 ;  /* 0x000000ffff0f7224 */ /* 0x008fe400078e0009 */
[----:B0-----:R-:W-:Y:S01]  /*11b0*/  IMAD.MOV.U32 R2, RZ, RZ, R4 ;  /* 0x000000ffff027224 */ /* 0x001fe200078e0004 */
[----:B------:R2:W0:Y:S01]  /*11c0*/  SHFL.DOWN PT, R13, R8, 0x4, 0x1f ;  /* 0x08801f00080d7f89 */ /* 0x00042200000e0000 */
[----:B------:R-:W-:-:S03]  /*11d0*/  IMAD.MOV.U32 R3, RZ, RZ, R5 ;  /* 0x000000ffff037224 */ /* 0x000fc600078e0005 */
[----:B------:R2:W3:Y:S01]  /*11e0*/  SHFL.DOWN PT, R12, R9, 0x4, 0x1f ;  /* 0x08801f00090c7f89 */ /* 0x0004e200000e0000 */
[----:B------:R-:W-:Y:S05]  /*11f0*/  @P0 BRA `(.L_x_142) ;  /* 0x0000000000500947 */ /* 0x000fea0003800000 */
[----:B-1--4-:R-:W-:Y:S01]  /*1200*/  DSETP.GEU.AND P0, PT, |R4|, |R6|, PT ;  /* 0x400000060400722a */ /* 0x012fe20003f0e200 */
[----:B0-----:R-:W-:Y:S02]  /*1210*/  IMAD.MOV.U32 R14, RZ, RZ, R13 ;  /* 0x000000ffff0e7224 */ /* 0x001fe400078e000d */
        /* <DEDUP_REMOVED lines=18> */
.L_x_142:
[----:B------:R-:W-:Y:S05]  /*1340*/  BSYNC.RECONVERGENT B1 ;  /* 0x0000000000017941 */ /* 0x000fea0003800200 */
.L_x_141:
[----:B------:R-:W-:Y:S01]  /*1350*/  ISETP.GT.AND P0, PT, R11, 0x17, PT ;  /* 0x000000170b00780c */ /* 0x000fe20003f04270 */
[----:B-1----:R1:W1:Y:S01]  /*1360*/  SHFL.DOWN PT, R4, R2, 0x8, 0x1f ;  /* 0x09001f0002047f89 */ /* 0x00226200000e0000 */
[----:B------:R-:W-:Y:S01]  /*1370*/  BSSY.RECONVERGENT B1, `(.L_x_143) ;  /* 0x000001d000017945 */ /* 0x000fe20003800200 */
[----:B---3--:R-:W-:Y:S02]  /*1380*/  IMAD.MOV.U32 R12, RZ, RZ, R14 ;  /* 0x000000ffff0c7224 */ /* 0x008fe400078e000e */
[----:B--2---:R2:W3:Y:S01]  /*1390*/  SHFL.DOWN PT, R5, R3, 0x8, 0x1f ;  /* 0x09001f0003057f89 */ /* 0x0044e200000e0000 */
[----:B0-----:R-:W-:Y:S02]  /*13a0*/  IMAD.MOV.U32 R13, RZ, RZ, R15 ;  /* 0x000000ffff0d7224 */ /* 0x001fe400078e000f */
[----:B------:R-:W-:Y:S01]  /*13b0*/  IMAD.MOV.U32 R8, RZ, RZ, R2 ;  /* 0x000000ffff087224 */ /* 0x000fe200078e0002 */
[----:B----4-:R2:W0:Y:S01]  /*13c0*/  SHFL.DOWN PT, R7, R14, 0x8, 0x1f ;  /* 0x09001f000e077f89 */ /* 0x01042200000e0000 */
[----:B------:R-:W-:-:S03]  /*13d0*/  IMAD.MOV.U32 R9, RZ, RZ, R3 ;  /* 0x000000ffff097224 */ /* 0x000fc600078e0003 */
[----:B------:R2:W4:Y:S01]  /*13e0*/  SHFL.DOWN PT, R6, R15, 0x8, 0x1f ;  /* 0x09001f000f067f89 */ /* 0x00052200000e0000 */
[----:B------:R-:W-:Y:S05]  /*13f0*/  @P0 BRA `(.L_x_144) ;  /* 0x0000000000500947 */ /* 0x000fea0003800000 */
[----:B-1-3--:R-:W-:Y:S01]  /*1400*/  DSETP.GEU.AND P0, PT, |R2|, |R4|, PT ;  /* 0x400000040200722a */ /* 0x00afe20003f0e200 */
[----:B0-----:R-:W-:Y:S02]  /*1410*/  IMAD.MOV.U32 R12, RZ, RZ, R7 ;  /* 0x000000ffff0c7224 */ /* 0x001fe400078e0007 */
        /* <DEDUP_REMOVED lines=18> */
.L_x_144:
[----:B------:R-:W-:Y:S05]  /*1540*/  BSYNC.RECONVERGENT B1 ;  /* 0x0000000000017941 */ /* 0x000fea0003800200 */
.L_x_143:
[----:B------:R-:W-:Y:S01]  /*1550*/  ISETP.GT.AND P0, PT, R11, 0xf, PT ;  /* 0x0000000f0b00780c */ /* 0x000fe20003f04270 */
[----:B-1----:R1:W1:Y:S01]  /*1560*/  SHFL.DOWN PT, R2, R8, 0x10, 0x1f ;  /* 0x0a001f0008027f89 */ /* 0x00226200000e0000 */
[----:B------:R-:W-:Y:S01]  /*1570*/  BSSY.RECONVERGENT B1, `(.L_x_145) ;  /* 0x000001d000017945 */ /* 0x000fe20003800200 */
[----:B------:R-:W-:Y:S02]  /*1580*/  IMAD.MOV.U32 R4, RZ, RZ, R12 ;  /* 0x000000ffff047224 */ /* 0x000fe400078e000c */
[----:B--2---:R2:W1:Y:S01]  /*1590*/  SHFL.DOWN PT, R3, R9, 0x10, 0x1f ;  /* 0x0a001f0009037f89 */ /* 0x00446200000e0000 */
[----:B---3--:R-:W-:Y:S02]  /*15a0*/  IMAD.MOV.U32 R5, RZ, RZ, R13 ;  /* 0x000000ffff057224 */ /* 0x008fe400078e000d */
[----:B----4-:R-:W-:Y:S01]  /*15b0*/  IMAD.MOV.U32 R6, RZ, RZ, R8 ;  /* 0x000000ffff067224 */ /* 0x010fe200078e0008 */
[----:B------:R2:W3:Y:S01]  /*15c0*/  SHFL.DOWN PT, R15, R12, 0x10, 0x1f ;  /* 0x0a001f000c0f7f89 */ /* 0x0004e200000e0000 */
[----:B0-----:R-:W-:-:S03]  /*15d0*/  IMAD.MOV.U32 R7, RZ, RZ, R9 ;  /* 0x000000ffff077224 */ /* 0x001fc600078e0009 */
[----:B------:R2:W0:Y:S01]  /*15e0*/  SHFL.DOWN PT, R14, R13, 0x10, 0x1f ;  /* 0x0a001f000d0e7f89 */ /* 0x00042200000e0000 */
[----:B------:R-:W-:Y:S05]  /*15f0*/  @P0 BRA `(.L_x_146) ;  /* 0x0000000000500947 */ /* 0x000fea0003800000 */
[----:B-1----:R-:W-:Y:S01]  /*1600*/  DSETP.GEU.AND P0, PT, |R8|, |R2|, PT ;  /* 0x400000020800722a */ /* 0x002fe20003f0e200 */
[----:B---3--:R-:W-:Y:S02]  /*1610*/  IMAD.MOV.U32 R4, RZ, RZ, R15 ;  /* 0x000000ffff047224 */ /* 0x008fe400078e000f */
        /* <DEDUP_REMOVED lines=18> */
.L_x_146:
[----:B------:R-:W-:Y:S05]  /*1740*/  BSYNC.RECONVERGENT B1 ;  /* 0x0000000000017941 */ /* 0x000fea0003800200 */
.L_x_145:
        /* <DEDUP_REMOVED lines=11> */
.L_x_148:
[----:B------:R-:W-:Y:S05]  /*1800*/  BSYNC.RECONVERGENT B1 ;  /* 0x0000000000017941 */ /* 0x000fea0003800200 */
.L_x_147:
[----:B------:R-:W-:Y:S01]  /*1810*/  BAR.SYNC.DEFER_BLOCKING 0x0 ;  /* 0x0000000000007b1d */ /* 0x000fe20000010000 */
[----:B------:R-:W-:-:S13]  /*1820*/  ISETP.NE.AND P1, PT, R10, RZ, PT ;  /* 0x000000ff0a00720c */ /* 0x000fda0003f25270 */
[----:B------:R-:W-:Y:S05]  /*1830*/  @P1 BRA `(.L_x_149) ;  /* 0x0000005000201947 */ /* 0x000fea0003800000 */
[----:B-1--4-:R-:W1:Y:S01]  /*1840*/  S2R R3, SR_CgaCtaId ;  /* 0x0000000000037919 */ /* 0x012e620000008800 */
[----:B------:R-:W-:Y:S01]  /*1850*/  MOV R20, 0x400 ;  /* 0x0000040000147802 */ /* 0x000fe20000000f00 */
[----:B------:R-:W-:Y:S03]  /*1860*/  BSSY.RECONVERGENT B1, `(.L_x_150) ;  /* 0x000001a000017945 */ /* 0x000fe60003800200 */
[----:B-1----:R-:W-:-:S05]  /*1870*/  LEA R20, R3, R20, 0x18 ;  /* 0x0000001403147211 */ /* 0x002fca00078ec0ff */
[----:B------:R-:W1:Y:S04]  /*1880*/  LDS.64 R16, [R20+0x18] ;  /* 0x0000180014107984 */ /* 0x000e680000000a00 */
[----:B--2---:R-:W2:Y:S04]  /*1890*/  LDS.128 R8, [R20+0x20] ;  /* 0x0000200014087984 */ /* 0x004ea80000000c00 */
[----:B------:R4:W4:Y:S04]  /*18a0*/  LDS.64 R2, [R20+0x80] ;  /* 0x0000800014027984 */ /* 0x0009280000000a00 */
[----:B0--3--:R0:W3:Y:S01]  /*18b0*/  LDS.128 R12, [R20+0x30] ;  /* 0x00003000140c7984 */ /* 0x0090e20000000c00 */
[----:B-1----:R-:W-:Y:S01]  /*18c0*/  DSETP.GEU.AND P0, PT, |R6|, |R16|, PT ;  /* 0x400000100600722a */ /* 0x002fe20003f0e200 */
[----:B------:R-:W-:-:S02]  /*18d0*/  IMAD.MOV.U32 R22, RZ, RZ, R16 ;  /* 0x000000ffff167224 */ /* 0x000fc400078e0010 */
[----:B------:R-:W-:Y:S02]  /*18e0*/  IMAD.MOV.U32 R23, RZ, RZ, R17 ;  /* 0x000000ffff177224 */ /* 0x000fe400078e0011 */
[----:B--2---:R-:W-:Y:S02]  /*18f0*/  IMAD.MOV.U32 R24, RZ, RZ, R8 ;  /* 0x000000ffff187224 */ /* 0x004fe400078e0008 */
[----:B------:R-:W-:-:S07]  /*1900*/  IMAD.MOV.U32 R25, RZ, RZ, R9 ;  /* 0x000000ffff197224 */ /* 0x000fce00078e0009 */
[----:B0--34-:R-:W-:Y:S05]  /*1910*/  @!P0 BRA `(.L_x_151) ;  /* 0x0000000000388947 */ /* 0x019fea0003800000 */
[----:B------:R-:W-:Y:S01]  /*1920*/  DSETP.GEU.AND P0, PT, |R16|, |R6|, PT ;  /* 0x400000061000722a */ /* 0x000fe20003f0e200 */
[----:B------:R-:W-:Y:S01]  /*1930*/  IMAD.MOV.U32 R22, RZ, RZ, R6 ;  /* 0x000000ffff167224 */ /* 0x000fe200078e0006 */
[----:B------:R-:W-:Y:S01]  /*1940*/  MOV R25, R5 ;  /* 0x0000000500197202 */ /* 0x000fe20000000f00 */
[----:B------:R-:W-:Y:S02]  /*1950*/  IMAD.MOV.U32 R23, RZ, RZ, R7 ;  /* 0x000000ffff177224 */ /* 0x000fe400078e0007 */
[----:B------:R-:W-:-:S09]  /*1960*/  IMAD.MOV.U32 R24, RZ, RZ, R4 ;  /* 0x000000ffff187224 */ /* 0x000fd200078e0004 */
        /* <DEDUP_REMOVED lines=9> */
.L_x_151:
[----:B------:R-:W-:Y:S05]  /*1a00*/  BSYNC.RECONVERGENT B1 ;  /* 0x0000000000017941 */ /* 0x000fea0003800200 */
.L_x_150:
        /* <DEDUP_REMOVED lines=23> */
.L_x_153:
[----:B------:R-:W-:Y:S05]  /*1b80*/  BSYNC.RECONVERGENT B1 ;  /* 0x0000000000017941 */ /* 0x000fea0003800200 */
.L_x_152:
        /* <DEDUP_REMOVED lines=21> */
.L_x_155:
[----:B------:R-:W-:Y:S05]  /*1ce0*/  BSYNC.RECONVERGENT B1 ;  /* 0x0000000000017941 */ /* 0x000fea0003800200 */
.L_x_154:
        /* <DEDUP_REMOVED lines=23> */
.L_x_157:
[----:B------:R-:W-:Y:S05]  /*1e60*/  BSYNC.RECONVERGENT B1 ;  /* 0x0000000000017941 */ /* 0x000fea0003800200 */
.L_x_156:
        /* <DEDUP_REMOVED lines=21> */
.L_x_159:
[----:B------:R-:W-:Y:S05]  /*1fc0*/  BSYNC.RECONVERGENT B1 ;  /* 0x0000000000017941 */ /* 0x000fea0003800200 */
.L_x_158:
        /* <DEDUP_REMOVED lines=21> */
.L_x_161:
[----:B------:R-:W-:Y:S05]  /*2120*/  BSYNC.RECONVERGENT B1 ;  /* 0x0000000000017941 */ /* 0x000fea0003800200 */
.L_x_160:
        /* <DEDUP_REMOVED lines=21> */
.L_x_136:
[----:B------:R-:W0:Y:S01]  /*2280*/  S2R R2, SR_LANEID ;  /* 0x0000000000027919 */ /* 0x000e220000000000 */
[----:B------:R-:W-:Y:S01]  /*2290*/  LOP3.LUT R3, R10, 0x3e0, RZ, 0xc0, !PT ;  /* 0x000003e00a037812 */ /* 0x000fe200078ec0ff */
[----:B------:R-:W-:Y:S01]  /*22a0*/  BSSY.RECONVERGENT B1, `(.L_x_162) ;  /* 0x0000024000017945 */ /* 0x000fe20003800200 */
[----:B------:R-:W-:Y:S02]  /*22b0*/  IMAD.MOV.U32 R18, RZ, RZ, R21 ;  /* 0x000000ffff127224 */ /* 0x000fe400078e0015 */
[----:B------:R-:W-:Y:S01]  /*22c0*/  LOP3.LUT R6, RZ, R3, RZ, 0x33, !PT ;  /* 0x00000003ff067212 */ /* 0x000fe200078e33ff */
[----:B------:R-:W-:Y:S02]  /*22d0*/  VIADD R4, R3, 0x20 ;  /* 0x0000002003047836 */ /* 0x000fe40000000000 */
[----:B------:R-:W-:Y:S02]  /*22e0*/  IMAD.MOV.U32 R22, RZ, RZ, R20 ;  /* 0x000000ffff167224 */ /* 0x000fe400078e0014 */
[----:B------:R-:W-:Y:S01]  /*22f0*/  IMAD.IADD R3, R9, 0x1, R6 ;  /* 0x0000000109037824 */ /* 0x000fe200078e0206 */
[----:B------:R-:W-:Y:S01]  /*2300*/  ISETP.GT.AND P0, PT, R4, R9, PT ;  /* 0x000000090400720c */ /* 0x000fe20003f04270 */
[----:B-----5:R-:W-:-:S02]  /*2310*/  IMAD.MOV.U32 R4, RZ, RZ, R14 ;  /* 0x000000ffff047224 */ /* 0x020fc400078e000e */
[----:B------:R-:W-:Y:S01]  /*2320*/  IMAD.MOV.U32 R5, RZ, RZ, R15 ;  /* 0x000000ffff057224 */ /* 0x000fe200078e000f */
[----:B------:R-:W-:-:S05]  /*2330*/  SEL R3, R3, 0x1f, P0 ;  /* 0x0000001f03037807 */ /* 0x000fca0000000000 */
[----:B------:R1:W2:Y:S04]  /*2340*/  SHFL.DOWN PT, R6, R14, 0x1, R3 ;  /* 0x082000000e067989 */ /* 0x0002a800000e0003 */
[----:B------:R1:W3:Y:S04]  /*2350*/  SHFL.DOWN PT, R7, R15, 0x1, R3 ;  /* 0x082000000f077989 */ /* 0x0002e800000e0003 */
[----:B------:R1:W4:Y:S01]  /*2360*/  SHFL.DOWN PT, R8, R21, 0x1, R3 ;  /* 0x0820000015087989 */ /* 0x00032200000e0003 */
[----:B0-----:R-:W-:-:S03]  /*2370*/  ISETP.GE.AND P0, PT, R2, R3, PT ;  /* 0x000000030200720c */ /* 0x001fc60003f06270 */
[----:B------:R1:W0:Y:S10]  /*2380*/  SHFL.DOWN PT, R11, R20, 0x1, R3 ;  /* 0x08200000140b7989 */ /* 0x00023400000e0003 */
[----:B-12---:R-:W-:Y:S05]  /*2390*/  @P0 BRA `(.L_x_163) ;  /* 0x0000000000500947 */ /* 0x006fea0003800000 */
[----:B---3--:R-:W-:Y:S01]  /*23a0*/  DSETP.GEU.AND P0, PT, |R14|, |R6|, PT ;  /* 0x400000060e00722a */ /* 0x008fe20003f0e200 */
        /* <DEDUP_REMOVED lines=19> */
.L_x_163:
[----:B------:R-:W-:Y:S05]  /*24e0*/  BSYNC.RECONVERGENT B1 ;  /* 0x0000000000017941 */ /* 0x000fea0003800200 */
.L_x_162:
[----:B------:R-:W-:Y:S01]  /*24f0*/  IADD3 R6, PT, PT, R2, 0x2, RZ ;  /* 0x0000000202067810 */ /* 0x000fe20007ffe0ff */
[----:B------:R1:W2:Y:S01]  /*2500*/  SHFL.DOWN PT, R12, R4, 0x2, R3 ;  /* 0x08400000040c7989 */ /* 0x0002a200000e0003 */
[----:B------:R-:W-:Y:S01]  /*2510*/  BSSY.RECONVERGENT B1, `(.L_x_164) ;  /* 0x000001e000017945 */ /* 0x000fe20003800200 */
[----:B----4-:R-:W-:Y:S01]  /*2520*/  IMAD.MOV.U32 R8, RZ, RZ, R18 ;  /* 0x000000ffff087224 */ /* 0x010fe200078e0012 */
[----:B------:R-:W-:Y:S01]  /*2530*/  ISETP.GT.AND P0, PT, R6, R3, PT ;  /* 0x000000030600720c */ /* 0x000fe20003f04270 */
[----:B------:R1:W4:Y:S01]  /*2540*/  SHFL.DOWN PT, R13, R5, 0x2, R3 ;  /* 0x08400000050d7989 */ /* 0x00032200000e0003 */
[----:B------:R-:W-:Y:S02]  /*2550*/  IMAD.MOV.U32 R16, RZ, RZ, R22 ;  /* 0x000000ffff107224 */ /* 0x000fe400078e0016 */
[----:B------:R-:W-:Y:S01]  /*2560*/  IMAD.MOV.U32 R6, RZ, RZ, R4 ;  /* 0x000000ffff067224 */ /* 0x000fe200078e0004 */
[----:B0-----:R1:W0:Y:S01]  /*2570*/  SHFL.DOWN PT, R11, R18, 0x2, R3 ;  /* 0x08400000120b7989 */ /* 0x00122200000e0003 */
[----:B---3--:R-:W-:-:S03]  /*2580*/  IMAD.MOV.U32 R7, RZ, RZ, R5 ;  /* 0x000000ffff077224 */ /* 0x008fc600078e0005 */
[----:B------:R1:W3:Y:S04]  /*2590*/  SHFL.DOWN PT, R15, R22, 0x2, R3 ;  /* 0x08400000160f7989 */ /* 0x0002e800000e0003 */
[----:B------:R-:W-:Y:S05]  /*25a0*/  @P0 BRA `(.L_x_165) ;  /* 0x0000000000500947 */ /* 0x000fea0003800000 */
[----:B--2-4-:R-:W-:Y:S01]  /*25b0*/  DSETP.GEU.AND P0, PT, |R4|, |R12|, PT ;  /* 0x4000000c0400722a */ /* 0x014fe20003f0e200 */
        /* <DEDUP_REMOVED lines=19> */
.L_x_165:
[----:B------:R-:W-:Y:S05]  /*26f0*/  BSYNC.RECONVERGENT B1 ;  /* 0x0000000000017941 */ /* 0x000fea0003800200 */
.L_x_164:
[----:B-1----:R-:W-:Y:S01]  /*2700*/  VIADD R4, R2, 0x4 ;  /* 0x0000000402047836 */ /* 0x002fe20000000000 */
[----:B--2---:R1:W2:Y:S01]  /*2710*/  SHFL.DOWN PT, R12, R6, 0x4, R3 ;  /* 0x08800000060c7989 */ /* 0x0042a200000e0003 */
[----:B------:R-:W-:Y:S01]  /*2720*/  BSSY.RECONVERGENT B1, `(.L_x_166) ;  /* 0x000001e000017945 */ /* 0x000fe20003800200 */
[----:B------:R-:W-:Y:S02]  /*2730*/  IMAD.MOV.U32 R14, RZ, RZ, R8 ;  /* 0x000000ffff0e7224 */ /* 0x000fe400078e0008 */
[----:B------:R-:W-:Y:S01]  /*2740*/  ISETP.GT.AND P0, PT, R4, R3, PT ;  /* 0x000000030400720c */ /* 0x000fe20003f04270 */
[----:B----4-:R1:W4:Y:S01]  /*2750*/  SHFL.DOWN PT, R13, R7, 0x4, R3 ;  /* 0x08800000070d7989 */ /* 0x01032200000e0003 */
[----:B------:R-:W-:Y:S02]  /*2760*/  IMAD.MOV.U32 R18, RZ, RZ, R16 ;  /* 0x000000ffff127224 */ /* 0x000fe400078e0010 */
[----:B------:R-:W-:Y:S01]  /*2770*/  IMAD.MOV.U32 R4, RZ, RZ, R6 ;  /* 0x000000ffff047224 */ /* 0x000fe200078e0006 */
[----:B0-----:R1:W0:Y:S01]  /*2780*/  SHFL.DOWN PT, R11, R8, 0x4, R3 ;  /* 0x08800000080b7989 */ /* 0x00122200000e0003 */
[----:B------:R-:W-:-:S03]  /*2790*/  IMAD.MOV.U32 R5, RZ, RZ, R7 ;  /* 0x000000ffff057224 */ /* 0x000fc600078e0007 */
[----:B---3--:R1:W3:Y:S04]  /*27a0*/  SHFL.DOWN PT, R15, R16, 0x4, R3 ;  /* 0x08800000100f7989 */ /* 0x0082e800000e0003 */
        /* <DEDUP_REMOVED lines=21> */
.L_x_167:
[----:B------:R-:W-:Y:S05]  /*2900*/  BSYNC.RECONVERGENT B1 ;  /* 0x0000000000017941 */ /* 0x000fea0003800200 */
.L_x_166:
[----:B-1----:R-:W-:Y:S01]  /*2910*/  VIADD R8, R2, 0x8 ;  /* 0x0000000802087836 */ /* 0x002fe20000000000 */
[----:B------:R1:W1:Y:S01]  /*2920*/  SHFL.DOWN PT, R6, R4, 0x8, R3 ;  /* 0x0900000004067989 */ /* 0x00026200000e0003 */
[----:B------:R-:W-:Y:S01]  /*2930*/  BSSY.RECONVERGENT B1, `(.L_x_168) ;  /* 0x000001e000017945 */ /* 0x000fe20003800200 */
[----:B------:R-:W-:Y:S02]  /*2940*/  IMAD.MOV.U32 R16, RZ, RZ, R18 ;  /* 0x000000ffff107224 */ /* 0x000fe400078e0012 */
[----:B------:R-:W-:Y:S01]  /*2950*/  ISETP.GT.AND P0, PT, R8, R3, PT ;  /* 0x000000030800720c */ /* 0x000fe20003f04270 */
[----:B------:R1:W1:Y:S01]  /*2960*/  SHFL.DOWN PT, R7, R5, 0x8, R3 ;  /* 0x0900000005077989 */ /* 0x00026200000e0003 */
[----:B------:R-:W-:Y:S02]  /*2970*/  IMAD.MOV.U32 R8, RZ, RZ, R14 ;  /* 0x000000ffff087224 */ /* 0x000fe400078e000e */
[----:B--2---:R-:W-:Y:S01]  /*2980*/  IMAD.MOV.U32 R12, RZ, RZ, R4 ;  /* 0x000000ffff0c7224 */ /* 0x004fe200078e0004 */
[----:B0-----:R0:W2:Y:S01]  /*2990*/  SHFL.DOWN PT, R11, R14, 0x8, R3 ;  /* 0x090000000e0b7989 */ /* 0x0010a200000e0003 */
[----:B----4-:R-:W-:-:S03]  /*29a0*/  IMAD.MOV.U32 R13, RZ, RZ, R5 ;  /* 0x000000ffff0d7224 */ /* 0x010fc600078e0005 */
[----:B---3--:R0:W3:Y:S04]  /*29b0*/  SHFL.DOWN PT, R15, R18, 0x8, R3 ;  /* 0x09000000120f7989 */ /* 0x0080e800000e0003 */
[----:B------:R-:W-:Y:S05]  /*29c0*/  @P0 BRA `(.L_x_169) ;  /* 0x0000000000500947 */ /* 0x000fea0003800000 */
[----:B-1----:R-:W-:Y:S01]  /*29d0*/  DSETP.GEU.AND P0, PT, |R4|, |R6|, PT ;  /* 0x400000060400722a */ /* 0x002fe20003f0e200 */
[----:B--2---:R-:W-:Y:S02]  /*29e0*/  IMAD.MOV.U32 R8, RZ, RZ, R11 ;  /* 0x000000ffff087224 */ /* 0x004fe400078e000b */
        /* <DEDUP_REMOVED lines=18> */
.L_x_169:
[----:B------:R-:W-:Y:S05]  /*2b10*/  BSYNC.RECONVERGENT B1 ;  /* 0x0000000000017941 */ /* 0x000fea0003800200 */
.L_x_168:
[----:B-1----:R-:W-:Y:S01]  /*2b20*/  VIADD R4, R2, 0x10 ;  /* 0x0000001002047836 */ /* 0x002fe20000000000 */
[----:B0-----:R0:W1:Y:S01]  /*2b30*/  SHFL.DOWN PT, R14, R12, 0x10, R3 ;  /* 0x0a0000000c0e7989 */ /* 0x00106200000e0003 */
[----:B------:R-:W-:Y:S01]  /*2b40*/  BSSY.RECONVERGENT B1, `(.L_x_170) ;  /* 0x000001e000017945 */ /* 0x000fe20003800200 */
[----:B------:R-:W-:Y:S02]  /*2b50*/  IMAD.MOV.U32 R5, RZ, RZ, R16 ;  /* 0x000000ffff057224 */ /* 0x000fe400078e0010 */
[----:B------:R-:W-:Y:S01]  /*2b60*/  ISETP.GT.AND P0, PT, R4, R3, PT ;  /* 0x000000030400720c */ /* 0x000fe20003f04270 */
[----:B---3--:R0:W3:Y:S01]  /*2b70*/  SHFL.DOWN PT, R15, R13, 0x10, R3 ;  /* 0x0a0000000d0f7989 */ /* 0x0080e200000e0003 */
[----:B------:R-:W-:Y:S02]  /*2b80*/  IMAD.MOV.U32 R4, RZ, RZ, R8 ;  /* 0x000000ffff047224 */ /* 0x000fe400078e0008 */
[----:B------:R-:W-:Y:S01]  /*2b90*/  IMAD.MOV.U32 R6, RZ, RZ, R12 ;  /* 0x000000ffff067224 */ /* 0x000fe200078e000c */
[----:B--2---:R0:W2:Y:S01]  /*2ba0*/  SHFL.DOWN PT, R11, R8, 0x10, R3 ;  /* 0x0a000000080b7989 */ /* 0x0040a200000e0003 */
[----:B------:R-:W-:-:S03]  /*2bb0*/  IMAD.MOV.U32 R7, RZ, RZ, R13 ;  /* 0x000000ffff077224 */ /* 0x000fc600078e000d */
[----:B------:R0:W4:Y:S04]  /*2bc0*/  SHFL.DOWN PT, R17, R16, 0x10, R3 ;  /* 0x0a00000010117989 */ /* 0x00012800000e0003 */
[----:B------:R-:W-:Y:S05]  /*2bd0*/  @P0 BRA `(.L_x_171) ;  /* 0x0000000000500947 */ /* 0x000fea0003800000 */
[----:B-1-3--:R-:W-:Y:S01]  /*2be0*/  DSETP.GEU.AND P0, PT, |R12|, |R14|, PT ;  /* 0x4000000e0c00722a */ /* 0x00afe20003f0e200 */
        /* <DEDUP_REMOVED lines=19> */
.L_x_171:
[----:B------:R-:W-:Y:S05]  /*2d20*/  BSYNC.RECONVERGENT B1 ;  /* 0x0000000000017941 */ /* 0x000fea0003800200 */
.L_x_170:
[----:B------:R-:W-:Y:S01]  /*2d30*/  ISETP.NE.AND P0, PT, R2, RZ, PT ;  /* 0x000000ff0200720c */ /* 0x000fe20003f05270 */
[----:B------:R-:W-:-:S12]  /*2d40*/  BSSY.RECONVERGENT B1, `(.L_x_172) ;  /* 0x000000a000017945 */ /* 0x000fd80003800200 */
[----:B------:R-:W-:Y:S05]  /*2d50*/  @P0 BRA `(.L_x_173) ;  /* 0x0000000000200947 */ /* 0x000fea0003800000 */
[----:B0-----:R-:W0:Y:S01]  /*2d60*/  S2R R8, SR_CgaCtaId ;  /* 0x0000000000087919 */ /* 0x001e220000008800 */
[----:B------:R-:W-:Y:S02]  /*2d70*/  MOV R3, 0x400 ;  /* 0x0000040000037802 */ /* 0x000fe40000000f00 */
[----:B------:R-:W-:-:S04]  /*2d80*/  SHF.R.U32.HI R2, RZ, 0x1, R10 ;  /* 0x00000001ff027819 */ /* 0x000fc8000001160a */
[----:B------:R-:W-:Y:S02]  /*2d90*/  LOP3.LUT R2, R2, 0x1f0, RZ, 0xc0, !PT ;  /* 0x000001f002027812 */ /* 0x000fe400078ec0ff */
[----:B0-----:R-:W-:-:S05]  /*2da0*/  LEA R3, R8, R3, 0x18 ;  /* 0x0000000308037211 */ /* 0x001fca00078ec0ff */
[----:B------:R-:W-:-:S05]  /*2db0*/  IMAD.IADD R3, R2, 0x1, R3 ;  /* 0x0000000102037824 */ /* 0x000fca00078e0203 */
[----:B------:R0:W-:Y:S04]  /*2dc0*/  STS.64 [R3+0x10], R4 ;  /* 0x0000100403007388 */ /* 0x0001e80000000a00 */
[----:B------:R0:W-:Y:S02]  /*2dd0*/  STS.64 [R3+0x8], R6 ;  /* 0x0000080603007388 */ /* 0x0001e40000000a00 */
.L_x_173:
[----:B------:R-:W-:Y:S05]  /*2de0*/  BSYNC.RECONVERGENT B1 ;  /* 0x0000000000017941 */ /* 0x000fea0003800200 */
.L_x_172:
[----:B------:R-:W-:Y:S01]  /*2df0*/  BAR.SYNC.DEFER_BLOCKING 0x0 ;  /* 0x0000000000007b1d */ /* 0x000fe20000010000 */
[----:B------:R-:W-:-:S13]  /*2e00*/  ISETP.NE.AND P1, PT, R10, RZ, PT ;  /* 0x000000ff0a00720c */ /* 0x000fda0003f25270 */
[----:B------:R-:W-:Y:S05]  /*2e10*/  @P1 BRA `(.L_x_149) ;  /* 0x0000003800a81947 */ /* 0x000fea0003800000 */
[----:B------:R-:W-:Y:S01]  /*2e20*/  ISETP.GE.AND P0, PT, R9, 0x21, PT ;  /* 0x000000210900780c */ /* 0x000fe20003f06270 */
[----:B0-----:R-:W-:Y:S02]  /*2e30*/  IMAD.MOV.U32 R13, RZ, RZ, R4 ;  /* 0x000000ffff0d7224 */ /* 0x001fe400078e0004 */
[----:B------:R-:W-:Y:S02]  /*2e40*/  IMAD.MOV.U32 R8, RZ, RZ, R5 ;  /* 0x000000ffff087224 */ /* 0x000fe400078e0005 */
[----:B------:R-:W-:Y:S02]  /*2e50*/  IMAD.MOV.U32 R2, RZ, RZ, R6 ;  /* 0x000000ffff027224 */ /* 0x000fe400078e0006 */
[----:B------:R-:W-:-:S06]  /*2e60*/  IMAD.MOV.U32 R3, RZ, RZ, R7 ;  /* 0x000000ffff037224 */ /* 0x000fcc00078e0007 */
[----:B------:R-:W-:Y:S05]  /*2e70*/  @!P0 BRA `(.L_x_174) ;  /* 0x00000000006c8947 */ /* 0x000fea0003800000 */
[----:B------:R-:W0:Y:S01]  /*2e80*/  S2UR UR5, SR_CgaCtaId ;  /* 0x00000000000579c3 */ /* 0x000e220000008800 */
[----:B------:R-:W-:Y:S01]  /*2e90*/  UMOV UR4, 0x400 ;  /* 0x0000040000047882 */ /* 0x000fe20000000000 */
[----:B------:R-:W-:Y:S01]  /*2ea0*/  BSSY.RECONVERGENT B1, `(.L_x_174) ;  /* 0x0000018000017945 */ /* 0x000fe20003800200 */
[----:B0-----:R-:W-:-:S09]  /*2eb0*/  ULEA UR4, UR5, UR4, 0x18 ;  /* 0x0000000405047291 */ /* 0x001fd2000f8ec0ff */
[----:B--2---:R-:W0:Y:S04]  /*2ec0*/  LDS.64 R10, [UR4+0x18] ;  /* 0x00001804ff0a7984 */ /* 0x004e280008000a00 */
[----:B-1-3--:R-:W1:Y:S01]  /*2ed0*/  LDS.64 R14, [UR4+0x20] ;  /* 0x00002004ff0e7984 */ /* 0x00ae620008000a00 */
[----:B0-----:R-:W-:Y:S01]  /*2ee0*/  DSETP.GEU.AND P0, PT, |R6|, |R10|, PT ;  /* 0x4000000a0600722a */ /* 0x001fe20003f0e200 */
[----:B------:R-:W-:Y:S02]  /*2ef0*/  IMAD.MOV.U32 R2, RZ, RZ, R10 ;  /* 0x000000ffff027224 */ /* 0x000fe400078e000a */
[----:B------:R-:W-:Y:S02]  /*2f00*/  IMAD.MOV.U32 R3, RZ, RZ, R11 ;  /* 0x000000ffff037224 */ /* 0x000fe400078e000b */
[----:B-1----:R-:W-:-:S02]  /*2f10*/  IMAD.MOV.U32 R13, RZ, RZ, R14 ;  /* 0x000000ffff0d7224 */ /* 0x002fc400078e000e */
[----:B------:R-:W-:-:S07]  /*2f20*/  IMAD.MOV.U32 R8, RZ, RZ, R15 ;  /* 0x000000ffff087224 */ /* 0x000fce00078e000f */
[----:B------:R-:W-:Y:S05]  /*2f30*/  @!P0 BRA `(.L_x_175) ;  /* 0x0000000000388947 */ /* 0x000fea0003800000 */
        /* <DEDUP_REMOVED lines=14> */
.L_x_175:
[----:B------:R-:W-:Y:S05]  /*3020*/  BSYNC.RECONVERGENT B1 ;  /* 0x0000000000017941 */ /* 0x000fea0003800200 */
.L_x_174:
[----:B------:R-:W-:Y:S01]  /*3030*/  ISETP.GE.AND P0, PT, R9, 0x41, PT ;  /* 0x000000410900780c */ /* 0x000fe20003f06270 */
[----:B--2---:R-:W-:Y:S02]  /*3040*/  IMAD.MOV.U32 R11, RZ, RZ, R13 ;  /* 0x000000ffff0b7224 */ /* 0x004fe400078e000d */
        /* <DEDUP_REMOVED lines=8> */
[----:B------:R-:W0:Y:S04]  /*30d0*/  LDS.64 R6, [UR4+0x28] ;  /* 0x00002804ff067984 */ /* 0x000e280008000a00 */
        /* <DEDUP_REMOVED lines=21> */
.L_x_177:
[----:B------:R-:W-:Y:S05]  /*3230*/  BSYNC.RECONVERGENT B1 ;  /* 0x0000000000017941 */ /* 0x000fea0003800200 */
.L_x_176:
[----:B------:R-:W-:Y:S01]  /*3240*/  ISETP.GE.AND P0, PT, R9, 0x61, PT ;  /* 0x000000610900780c */ /* 0x000fe20003f06270 */
[----:B------:R-:W-:Y:S02]  /*3250*/  IMAD.MOV.U32 R13, RZ, RZ, R11 ;  /* 0x000000ffff0d7224 */ /* 0x000fe400078e000b */
        /* <DEDUP_REMOVED lines=30> */
.L_x_179:
[----:B------:R-:W-:Y:S05]  /*3440*/  BSYNC.RECONVERGENT B1 ;  /* 0x0000000000017941 */ /* 0x000fea0003800200 */
.L_x_178:
        /* <DEDUP_REMOVED lines=32> */
.L_x_181:
[----:B------:R-:W-:Y:S05]  /*3650*/  BSYNC.RECONVERGENT B1 ;  /* 0x0000000000017941 */ /* 0x000fea0003800200 */
.L_x_180:
        /* <DEDUP_REMOVED lines=32> */
.L_x_183:
[----:B------:R-:W-:Y:S05]  /*3860*/  BSYNC.RECONVERGENT B1 ;  /* 0x0000000000017941 */ /* 0x000fea0003800200 */
.L_x_182:
        /* <DEDUP_REMOVED lines=32> */
.L_x_185:
[----:B------:R-:W-:Y:S05]  /*3a70*/  BSYNC.RECONVERGENT B1 ;  /* 0x0000000000017941 */ /* 0x000fea0003800200 */
.L_x_184:
[----:B------:R-:W-:Y:S01]  /*3a80*/  ISETP.GE.AND P0, PT, R9, 0xe1, PT ;  /* 0x000000e10900780c */ /* 0x000fe20003f06270 */
[----:B------:R-:W-:Y:S01]  /*3a90*/  IMAD.MOV.U32 R5, RZ, RZ, R10 ;  /* 0x000000ffff057224 */ /* 0x000fe200078e000a */
[----:B------:R-:W-:Y:S01]  /*3aa0*/  MOV R4, R11 ;  /* 0x0000000b00047202 */ /* 0x000fe20000000f00 */
[----:B------:R-:W-:Y:S02]  /*3ab0*/  IMAD.MOV.U32 R6, RZ, RZ, R2 ;  /* 0x000000ffff067224 */ /* 0x000fe400078e0002 */
[----:B------:R-:W-:-:S08]  /*3ac0*/  IMAD.MOV.U32 R7, RZ, RZ, R3 ;  /* 0x000000ffff077224 */ /* 0x000fd000078e0003 */
[----:B------:R-:W-:Y:S05]  /*3ad0*/  @!P0 BRA `(.L_x_149) ;  /* 0x0000002c00788947 */ /* 0x000fea0003800000 */
[----:B------:R-:W0:Y:S01]  /*3ae0*/  S2UR UR5, SR_CgaCtaId ;  /* 0x00000000000579c3 */ /* 0x000e220000008800 */
[----:B------:R-:W-:Y:S02]  /*3af0*/  UMOV UR4, 0x400 ;  /* 0x0000040000047882 */ /* 0x000fe40000000000 */
[----:B0-----:R-:W-:-:S09]  /*3b00*/  ULEA UR4, UR5, UR4, 0x18 ;  /* 0x0000000405047291 */ /* 0x001fd2000f8ec0ff */
[----:B------:R-:W0:Y:S04]  /*3b10*/  LDS.64 R8, [UR4+0x78] ;  /* 0x00007804ff087984 */ /* 0x000e280008000a00 */
[----:B------:R-:W2:Y:S01]  /*3b20*/  LDS.64 R12, [UR4+0x80] ;  /* 0x00008004ff0c7984 */ /* 0x000ea20008000a00 */
[----:B0-----:R-:W-:Y:S01]  /*3b30*/  DSETP.GEU.AND P0, PT, |R2|, |R8|, PT ;  /* 0x400000080200722a */ /* 0x001fe20003f0e200 */
        /* <DEDUP_REMOVED lines=20> */
.L_x_117:
[----:B------:R-:W0:Y:S01]  /*3c80*/  S2R R3, SR_TID.X ;  /* 0x0000000000037919 */ /* 0x000e220000002100 */
[----:B------:R-:W1:Y:S02]  /*3c90*/  LDCU.128 UR12, c[0x0][0x380] ;  /* 0x00007000ff0c77ac */ /* 0x000e640008000c00 */
[----:B-1----:R-:W-:Y:S02]  /*3ca0*/  IMAD.U32 R2, RZ, RZ, UR12 ;  /* 0x0000000cff027e24 */ /* 0x002fe4000f8e00ff */
[----:B------:R-:W-:Y:S01]  /*3cb0*/  IMAD.U32 R4, RZ, RZ, UR13 ;  /* 0x0000000dff047e24 */ /* 0x000fe2000f8e00ff */
[----:B0-----:R-:W-:-:S05]  /*3cc0*/  IADD3 R5, P0, PT, R8, R3, RZ ;  /* 0x0000000308057210 */ /* 0x001fca0007f1e0ff */
[----:B------:R-:W-:Y:S01]  /*3cd0*/  IMAD.X R6, RZ, RZ, RZ, P0 ;  /* 0x000000ffff067224 */ /* 0x000fe200000e06ff */
[----:B------:R-:W-:-:S04]  /*3ce0*/  LEA R20, P0, R5, R2, 0x3 ;  /* 0x0000000205147211 */ /* 0x000fc800078018ff */
[----:B------:R-:W-:-:S05]  /*3cf0*/  LEA.HI.X R21, R5, R4, R6, 0x3, P0 ;  /* 0x0000000405157211 */ /* 0x000fca00000f1c06 */
[----:B------:R-:W2:Y:S04]  /*3d00*/  LDG.E.64 R6, desc[UR10][R20.64] ;  /* 0x0000000a14067981 */ /* 0x000ea8000c1e1b00 */
[----:B------:R-:W2:Y:S04]  /*3d10*/  LDG.E.64 R14, desc[UR10][R20.64+0x800] ;  /* 0x0008000a140e7981 */ /* 0x000ea8000c1e1b00 */
[----:B------:R-:W3:Y:S04]  /*3d20*/  LDG.E.64 R18, desc[UR10][R20.64+0x1000] ;  /* 0x0010000a14127981 */ /* 0x000ee8000c1e1b00 */
[----:B------:R-:W4:Y:S04]  /*3d30*/  LDG.E.64 R12, desc[UR10][R20.64+0x1800] ;  /* 0x0018000a140c7981 */ /* 0x000f28000c1e1b00 */
[----:B------:R-:W5:Y:S01]  /*3d40*/  LDG.E.64 R10, desc[UR10][R20.64+0x2000] ;  /* 0x0020000a140a7981 */ /* 0x000f62000c1e1b00 */
[----:B------:R-:W-:Y:S01]  /*3d50*/  IMAD.U32 R5, RZ, RZ, UR14 ;  /* 0x0000000eff057e24 */ /* 0x000fe2000f8e00ff */
[----:B------:R-:W-:Y:S01]  /*3d60*/  LOP3.LUT R9, R3, 0x400, RZ, 0xfc, !PT ;  /* 0x0000040003097812 */ /* 0x000fe200078efcff */
[----:B------:R-:W-:Y:S01]  /*3d70*/  BSSY.RECONVERGENT B1, `(.L_x_186) ;  /* 0x0000020000017945 */ /* 0x000fe20003800200 */
[----:B------:R-:W-:-:S04]  /*3d80*/  ISETP.LE.U32.AND P0, PT, R25, UR6, PT ;  /* 0x0000000619007c0c */ /* 0x000fc8000bf03070 */
[----:B------:R-:W-:Y:S01]  /*3d90*/  ISETP.GE.U32.AND.EX P0, PT, RZ, R16, PT, P0 ;  /* 0x00000010ff00720c */ /* 0x000fe20003f06100 */
[----:B--2---:R-:W-:-:S06]  /*3da0*/  DSETP.GEU.AND P2, PT, |R6|, |R14|, PT ;  /* 0x4000000e0600722a */ /* 0x004fcc0003f4e200 */
[----:B------:R-:W-:Y:S02]  /*3db0*/  FSEL R6, R6, R14, P2 ;  /* 0x0000000e06067208 */ /* 0x000fe40001000000 */
[----:B------:R-:W-:-:S06]  /*3dc0*/  FSEL R7, R7, R15, P2 ;  /* 0x0000000f07077208 */ /* 0x000fcc0001000000 */
[----:B---3--:R-:W-:-:S06]  /*3dd0*/  DSETP.GEU.AND P3, PT, |R6|, |R18|, PT ;  /* 0x400000120600722a */ /* 0x008fcc0003f6e200 */
[----:B------:R-:W-:Y:S01]  /*3de0*/  FSEL R14, R6, R18, P3 ;  /* 0x00000012060e7208 */ /* 0x000fe20001800000 */
[----:B------:R-:W-:Y:S01]  /*3df0*/  IMAD.U32 R6, RZ, RZ, UR15 ;  /* 0x0000000fff067e24 */ /* 0x000fe2000f8e00ff */
[----:B------:R-:W-:Y:S01]  /*3e00*/  FSEL R15, R7, R19, P3 ;  /* 0x00000013070f7208 */ /* 0x000fe20001800000 */
[----:B------:R-:W-:-:S05]  /*3e10*/  VIADD R18, R3, 0x100 ;  /* 0x0000010003127836 */ /* 0x000fca0000000000 */
[----:B----4-:R-:W-:-:S06]  /*3e20*/  DSETP.GEU.AND P1, PT, |R14|, |R12|, PT ;  /* 0x4000000c0e00722a */ /* 0x010fcc0003f2e200 */
[----:B------:R-:W-:Y:S01]  /*3e30*/  FSEL R12, R14, R12, P1 ;  /* 0x0000000c0e0c7208 */ /* 0x000fe20000800000 */
[----:B------:R-:W-:Y:S01]  /*3e40*/  VIADD R14, R3, 0x200 ;  /* 0x00000200030e7836 */ /* 0x000fe20000000000 */
[----:B------:R-:W-:Y:S02]  /*3e50*/  FSEL R13, R15, R13, P1 ;  /* 0x0000000d0f0d7208 */ /* 0x000fe40000800000 */
[----:B------:R-:W-:Y:S02]  /*3e60*/  IADD3 R15, P5, PT, R8, R5, RZ ;  /* 0x00000005080f7210 */ /* 0x000fe40007fbe0ff */
[----:B------:R-:W-:Y:S02]  /*3e70*/  @P3 SEL R14, R3, R18, P2 ;  /* 0x00000012030e3207 */ /* 0x000fe40001000000 */
[----:B-----5:R-:W-:Y:S01]  /*3e80*/  DSETP.GEU.AND P4, PT, |R12|, |R10|, PT ;  /* 0x4000000a0c00722a */ /* 0x020fe20003f8e200 */
[----:B------:R-:W-:Y:S01]  /*3e90*/  IMAD.X R17, RZ, RZ, R6, P5 ;  /* 0x000000ffff117224 */ /* 0x000fe200028e0606 */
[----:B------:R-:W-:Y:S01]  /*3ea0*/  IADD3 R7, P5, PT, R9, R15, RZ ;  /* 0x0000000f09077210 */ /* 0x000fe20007fbe0ff */
[----:B------:R-:W-:-:S04]  /*3eb0*/  @!P1 VIADD R14, R3, 0x300 ;  /* 0x00000300030e9836 */ /* 0x000fc80000000000 */
[----:B------:R-:W-:-:S07]  /*3ec0*/  IMAD.X R8, RZ, RZ, R17, P5 ;  /* 0x000000ffff087224 */ /* 0x000fce00028e0611 */
[----:B------:R-:W-:Y:S05]  /*3ed0*/  @!P4 BRA `(.L_x_187) ;  /* 0x000000000024c947 */ /* 0x000fea0003800000 */
[C---:B------:R-:W-:Y:S02]  /*3ee0*/  ISETP.GE.U32.AND P1, PT, R14.reuse, R9, PT ;  /* 0x000000090e00720c */ /* 0x040fe40003f26070 */
[----:B------:R-:W-:Y:S02]  /*3ef0*/  IADD3 R14, P2, PT, R14, R15, RZ ;  /* 0x0000000f0e0e7210 */ /* 0x000fe40007f5e0ff */
[----:B------:R-:W-:-:S03]  /*3f00*/  ISETP.GE.U32.AND.EX P1, PT, RZ, RZ, PT, P1 ;  /* 0x000000ffff00720c */ /* 0x000fc60003f26110 */
[----:B------:R-:W-:-:S10]  /*3f10*/  IMAD.X R9, RZ, RZ, R17, P2 ;  /* 0x000000ffff097224 */ /* 0x000fd400010e0611 */
[----:B------:R-:W-:-:S06]  /*3f20*/  DSETP.LT.OR P1, PT, |R10|, |R12|, !P1 ;  /* 0x4000000c0a00722a */ /* 0x000fcc0004f21600 */
[----:B------:R-:W-:Y:S02]  /*3f30*/  FSEL R10, R12, R10, P1 ;  /* 0x0000000a0c0a7208 */ /* 0x000fe40000800000 */
[----:B------:R-:W-:Y:S02]  /*3f40*/  FSEL R11, R13, R11, P1 ;  /* 0x0000000b0d0b7208 */ /* 0x000fe40000800000 */
[----:B------:R-:W-:Y:S02]  /*3f50*/  SEL R7, R14, R7, P1 ;  /* 0x000000070e077207 */ /* 0x000fe40000800000 */
[----:B------:R-:W-:-:S07]  /*3f60*/  SEL R8, R9, R8, P1 ;  /* 0x0000000809087207 */ /* 0x000fce0000800000 */
.L_x_187:
[----:B------:R-:W-:Y:S05]  /*3f70*/  BSYNC.RECONVERGENT B1 ;  /* 0x0000000000017941 */ /* 0x000fea0003800200 */
.L_x_186:
[----:B------:R-:W-:Y:S05]  /*3f80*/  @P0 BRA `(.L_x_188) ;  /* 0x0000001400000947 */ /* 0x000fea0003800000 */
[----:B------:R-:W0:Y:S01]  /*3f90*/  LDCU.64 UR8, c[0x0][0x3e8] ;  /* 0x00007d00ff0877ac */ /* 0x000e220008000a00 */
[----:B------:R-:W-:Y:S01]  /*3fa0*/  ISETP.NE.AND P0, PT, R3, RZ, PT ;  /* 0x000000ff0300720c */ /* 0x000fe20003f05270 */
[----:B------:R-:W-:Y:S01]  /*3fb0*/  BSSY.RECONVERGENT B1, `(.L_x_189) ;  /* 0x0000012000017945 */ /* 0x000fe20003800200 */
[----:B------:R-:W-:Y:S01]  /*3fc0*/  UMOV UR4, 0x8 ;  /* 0x0000000800047882 */ /* 0x000fe20000000000 */
[----:B------:R-:W-:Y:S02]  /*3fd0*/  UMOV UR5, 0x0 ;  /* 0x0000000000057882 */ /* 0x000fe40000000000 */
[----:B0-----:R-:W-:-:S04]  /*3fe0*/  UIMAD.WIDE.U32 UR4, UR8, 0x1, UR4 ;  /* 0x00000001080478a5 */ /* 0x001fc8000f8e0004 */
[----:B------:R-:W-:Y:S02]  /*3ff0*/  UIADD3 UR7, UPT, UPT, UR5, UR9, URZ ;  /* 0x0000000905077290 */ /* 0x000fe4000fffe0ff */
[----:B------:R-:W-:Y:S02]  /*4000*/  IMAD.U32 R13, RZ, RZ, UR5 ;  /* 0x00000005ff0d7e24 */ /* 0x000fe4000f8e00ff */
[----:B------:R-:W-:Y:S02]  /*4010*/  IMAD.U32 R12, RZ, RZ, UR4 ;  /* 0x00000004ff0c7e24 */ /* 0x000fe4000f8e00ff */
[----:B------:R-:W-:Y:S01]  /*4020*/  IMAD.U32 R13, RZ, RZ, UR7 ;  /* 0x00000007ff0d7e24 */ /* 0x000fe2000f8e00ff */
[----:B------:R-:W-:Y:S06]  /*4030*/  @P0 BRA `(.L_x_190) ;  /* 0x0000000000240947 */ /* 0x000fec0003800000 */
[----:B------:R-:W-:Y:S02]  /*4040*/  IMAD.MOV.U32 R18, RZ, RZ, 0x500 ;  /* 0x00000500ff127424 */ /* 0x000fe400078e00ff */
[----:B------:R-:W-:-:S05]  /*4050*/  IMAD.MOV.U32 R19, RZ, RZ, 0x0 ;  /* 0x00000000ff137424 */ /* 0x000fca00078e00ff */
[----:B------:R-:W2:Y:S01]  /*4060*/  ATOMG.E.ADD.64.STRONG.GPU PT, R14, desc[UR10][R12.64], R18 ;  /* 0x800000120c0e79a8 */ /* 0x000ea200081ef50a */
[----:B------:R-:W0:Y:S01]  /*4070*/  S2UR UR5, SR_CgaCtaId ;  /* 0x00000000000579c3 */ /* 0x000e220000008800 */
[----:B------:R-:W-:Y:S02]  /*4080*/  UMOV UR4, 0x400 ;  /* 0x0000040000047882 */ /* 0x000fe40000000000 */
[----:B0-----:R-:W-:Y:S01]  /*4090*/  ULEA UR4, UR5, UR4, 0x18 ;  /* 0x0000000405047291 */ /* 0x001fe2000f8ec0ff */
[----:B--2---:R-:W-:-:S05]  /*40a0*/  IADD3 R14, P0, PT, R14, UR6, RZ ;  /* 0x000000060e0e7c10 */ /* 0x004fca000ff1e0ff */
[----:B------:R-:W-:-:S05]  /*40b0*/  IMAD.X R15, RZ, RZ, R15, P0 ;  /* 0x000000ffff0f7224 */ /* 0x000fca00000e060f */
[----:B------:R0:W-:Y:S03]  /*40c0*/  STS.64 [UR4+0x98], R14 ;  /* 0x0000980eff007988 */ /* 0x0001e60008000a04 */
.L_x_190:
[----:B------:R-:W-:Y:S05]  /*40d0*/  BSYNC.RECONVERGENT B1 ;  /* 0x0000000000017941 */ /* 0x000fea0003800200 */
.L_x_189:
[----:B------:R-:W1:Y:S08]  /*40e0*/  S2UR UR5, SR_CgaCtaId ;  /* 0x00000000000579c3 */ /* 0x000e700000008800 */
[----:B------:R-:W-:Y:S06]  /*40f0*/  BAR.SYNC.DEFER_BLOCKING 0x0 ;  /* 0x0000000000007b1d */ /* 0x000fec0000010000 */
[----:B------:R-:W-:-:S02]  /*4100*/  UMOV UR4, 0x400 ;  /* 0x0000040000047882 */ /* 0x000fc40000000000 */
[----:B-1----:R-:W-:-:S06]  /*4110*/  ULEA UR4, UR5, UR4, 0x18 ;  /* 0x0000000405047291 */ /* 0x002fcc000f8ec0ff */
[----:B------:R-:W-:-:S05]  /*4120*/  IMAD.U32 R9, RZ, RZ, UR4 ;  /* 0x00000004ff097e24 */ /* 0x000fca000f8e00ff */
[----:B------:R-:W0:Y:S02]  /*4130*/  LDS.64 R18, [R9+0x98] ;  /* 0x0000980009127984 */ /* 0x000e240000000a00 */
[----:B0-----:R-:W-:-:S04]  /*4140*/  IADD3 R14, P1, PT, R18, 0x500, RZ ;  /* 0x00000500120e7810 */ /* 0x001fc80007f3e0ff */
[----:B------:R-:W-:Y:S01]  /*4150*/  ISETP.GT.U32.AND P0, PT, R14, R25, PT ;  /* 0x000000190e00720c */ /* 0x000fe20003f04070 */
[----:B------:R-:W-:-:S05]  /*4160*/  IMAD.X R15, RZ, RZ, R19, P1 ;  /* 0x000000ffff0f7224 */ /* 0x000fca00008e0613 */
[----:B------:R-:W-:-:S13]  /*4170*/  ISETP.GT.AND.EX P0, PT, R15, R16, PT, P0 ;  /* 0x000000100f00720c */ /* 0x000fda0003f04300 */
[----:B------:R-:W-:Y:S05]  /*4180*/  @P0 BRA `(.L_x_191) ;  /* 0x0000000400b40947 */ /* 0x000fea0003800000 */
[----:B------:R-:W-:Y:S01]  /*4190*/  BSSY.RECONVERGENT B1, `(.L_x_191) ;  /* 0x000006c000017945 */ /* 0x000fe20003800200 */
[----:B------:R-:W-:Y:S01]  /*41a0*/  IMAD.MOV.U32 R20, RZ, RZ, R10 ;  /* 0x000000ffff147224 */ /* 0x000fe200078e000a */
[----:B------:R-:W0:Y:S01]  /*41b0*/  LDCU.64 UR8, c[0x0][0x398] ;  /* 0x00007300ff0877ac */ /* 0x000e220008000a00 */
[----:B------:R-:W-:Y:S02]  /*41c0*/  IMAD.MOV.U32 R21, RZ, RZ, R11 ;  /* 0x000000ffff157224 */ /* 0x000fe400078e000b */
[----:B------:R-:W-:Y:S01]  /*41d0*/  IMAD.MOV.U32 R15, RZ, RZ, R7 ;  /* 0x000000ffff0f7224 */ /* 0x000fe200078e0007 */
[----:B------:R-:W1:Y:S01]  /*41e0*/  LDCU.128 UR12, c[0x0][0x380] ;  /* 0x00007000ff0c77ac */ /* 0x000e620008000c00 */
[----:B------:R-:W-:-:S07]  /*41f0*/  IMAD.MOV.U32 R14, RZ, RZ, R8 ;  /* 0x000000ffff0e7224 */ /* 0x000fce00078e0008 */
.L_x_194:
[----:B------:R-:W-:Y:S01]  /*4200*/  IADD3 R7, P0, PT, R3, R18, RZ ;  /* 0x0000001203077210 */ /* 0x000fe20007f1e0ff */
[----:B-1----:R-:W-:Y:S02]  /*4210*/  IMAD.U32 R2, RZ, RZ, UR12 ;  /* 0x0000000cff027e24 */ /* 0x002fe4000f8e00ff */
[----:B------:R-:W-:Y:S02]  /*4220*/  IMAD.U32 R4, RZ, RZ, UR13 ;  /* 0x0000000dff047e24 */ /* 0x000fe4000f8e00ff */
[----:B------:R-:W-:Y:S01]  /*4230*/  IMAD.X R25, RZ, RZ, R19, P0 ;  /* 0x000000ffff197224 */ /* 0x000fe200000e0613 */
[----:B------:R-:W-:-:S04]  /*4240*/  LEA R10, P0, R7, R2, 0x3 ;  /* 0x00000002070a7211 */ /* 0x000fc800078018ff */
[----:B------:R-:W-:-:S05]  /*4250*/  LEA.HI.X R11, R7, R4, R25, 0x3, P0 ;  /* 0x00000004070b7211 */ /* 0x000fca00000f1c19 */
[----:B------:R-:W2:Y:S04]  /*4260*/  LDG.E.64 R16, desc[UR10][R10.64] ;  /* 0x0000000a0a107981 */ /* 0x000ea8000c1e1b00 */
[----:B------:R-:W3:Y:S01]  /*4270*/  LDG.E.64 R18, desc[UR10][R10.64+0x800] ;  /* 0x0008000a0a127981 */ /* 0x000ee2000c1e1b00 */
[----:B------:R-:W-:Y:S02]  /*4280*/  IMAD.U32 R5, RZ, RZ, UR14 ;  /* 0x0000000eff057e24 */ /* 0x000fe4000f8e00ff */
[----:B------:R-:W-:-:S03]  /*4290*/  IMAD.U32 R6, RZ, RZ, UR15 ;  /* 0x0000000fff067e24 */ /* 0x000fc6000f8e00ff */
[----:B------:R-:W-:-:S04]  /*42a0*/  IADD3 R24, P0, PT, R7, R5, RZ ;  /* 0x0000000507187210 */ /* 0x000fc80007f1e0ff */
[----:B------:R-:W-:Y:S01]  /*42b0*/  IADD3 R27, P3, PT, R24, 0x100, RZ ;  /* 0x00000100181b7810 */ /* 0x000fe20007f7e0ff */
[----:B------:R-:W-:-:S04]  /*42c0*/  IMAD.X R25, R25, 0x1, R6, P0 ;  /* 0x0000000119197824 */ /* 0x000fc800000e0606 */
[----:B------:R-:W-:Y:S01]  /*42d0*/  IMAD.X R26, RZ, RZ, R25, P3 ;  /* 0x000000ffff1a7224 */ /* 0x000fe200018e0619 */
[----:B--2---:R-:W-:-:S14]  /*42e0*/  DSETP.GEU.AND P2, PT, |R20|, |R16|, PT ;  /* 0x400000101400722a */ /* 0x004fdc0003f4e200 */
[----:B------:R-:W-:-:S04]  /*42f0*/  @P2 ISETP.GE.U32.AND P0, PT, R15, R24, PT ;  /* 0x000000180f00220c */ /* 0x000fc80003f06070 */
[----:B------:R-:W-:-:S13]  /*4300*/  @P2 ISETP.GE.AND.EX P0, PT, R14, R25, PT, P0 ;  /* 0x000000190e00220c */ /* 0x000fda0003f06300 */
[----:B------:R-:W-:-:S06]  /*4310*/  @P2 DSETP.LT.OR P0, PT, |R16|, |R20|, !P0 ;  /* 0x400000141000222a */ /* 0x000fcc0004701600 */
[----:B------:R-:W-:Y:S02]  /*4320*/  @P2 FSEL R7, R20, R16, P0 ;  /* 0x0000001014072208 */ /* 0x000fe40000000000 */
[----:B------:R-:W-:Y:S02]  /*4330*/  @P2 FSEL R20, R21, R17, P0 ;  /* 0x0000001115142208 */ /* 0x000fe40000000000 */
[C---:B------:R-:W-:Y:S01]  /*4340*/  IADD3 R21, P5, PT, R24.reuse, 0x300, RZ ;  /* 0x0000030018157810 */ /* 0x040fe20007fbe0ff */
[----:B------:R-:W-:Y:S01]  /*4350*/  @P2 IMAD.MOV.U32 R16, RZ, RZ, R7 ;  /* 0x000000ffff102224 */ /* 0x000fe200078e0007 */
[C---:B------:R-:W-:Y:S01]  /*4360*/  IADD3 R7, P6, PT, R24.reuse, 0x400, RZ ;  /* 0x0000040018077810 */ /* 0x040fe20007fde0ff */
[----:B------:R-:W-:Y:S01]  /*4370*/  @P2 IMAD.MOV.U32 R17, RZ, RZ, R20 ;  /* 0x000000ffff112224 */ /* 0x000fe200078e0014 */
[----:B------:R-:W-:Y:S01]  /*4380*/  IADD3 R20, P4, PT, R24, 0x200, RZ ;  /* 0x0000020018147810 */ /* 0x000fe20007f9e0ff */
[--C-:B------:R-:W-:Y:S01]  /*4390*/  IMAD.X R23, RZ, RZ, R25.reuse, P5 ;  /* 0x000000ffff177224 */ /* 0x100fe200028e0619 */
[----:B------:R-:W-:Y:S01]  /*43a0*/  @P2 SEL R24, R15, R24, P0 ;  /* 0x000000180f182207 */ /* 0x000fe20000000000 */
[----:B------:R-:W-:-:S02]  /*43b0*/  IMAD.X R8, RZ, RZ, R25, P6 ;  /* 0x000000ffff087224 */ /* 0x000fc400030e0619 */
[----:B------:R-:W-:Y:S01]  /*43c0*/  IMAD.X R22, RZ, RZ, R25, P4 ;  /* 0x000000ffff167224 */ /* 0x000fe200020e0619 */
[----:B------:R-:W-:Y:S01]  /*43d0*/  @P2 SEL R25, R14, R25, P0 ;  /* 0x000000190e192207 */ /* 0x000fe20000000000 */
[----:B---3--:R-:W-:Y:S01]  /*43e0*/  DSETP.GEU.AND P1, PT, |R16|, |R18|, PT ;  /* 0x400000121000722a */ /* 0x008fe20003f2e200 */
[----:B------:R-:W2:-:S13]  /*43f0*/  LDG.E.64 R14, desc[UR10][R10.64+0x1000] ;  /* 0x0010000a0a0e7981 */ /* 0x000e9a000c1e1b00 */
[----:B------:R-:W-:-:S04]  /*4400*/  @P1 ISETP.GE.U32.AND P0, PT, R24, R27, PT ;  /* 0x0000001b1800120c */ /* 0x000fc80003f06070 */
[----:B------:R-:W-:-:S13]  /*4410*/  @P1 ISETP.GE.AND.EX P0, PT, R25, R26, PT, P0 ;  /* 0x0000001a1900120c */ /* 0x000fda0003f06300 */
[----:B------:R-:W-:-:S06]  /*4420*/  @P1 DSETP.LT.OR P0, PT, |R18|, |R16|, !P0 ;  /* 0x400000101200122a */ /* 0x000fcc0004701600 */
[----:B------:R-:W-:Y:S02]  /*4430*/  @P1 FSEL R28, R16, R18, P0 ;  /* 0x00000012101c1208 */ /* 0x000fe40000000000 */
[----:B------:R-:W-:Y:S02]  /*4440*/  @P1 FSEL R29, R17, R19, P0 ;  /* 0x00000013111d1208 */ /* 0x000fe40000000000 */
[----:B------:R-:W3:Y:S01]  /*4450*/  LDG.E.64 R16, desc[UR10][R10.64+0x1800] ;  /* 0x0018000a0a107981 */ /* 0x000ee2000c1e1b00 */
[----:B------:R-:W-:Y:S02]  /*4460*/  @P1 IMAD.MOV.U32 R18, RZ, RZ, R28 ;  /* 0x000000ffff121224 */ /* 0x000fe400078e001c */
[----:B------:R-:W-:Y:S01]  /*4470*/  @P1 IMAD.MOV.U32 R19, RZ, RZ, R29 ;  /* 0x000000ffff131224 */ /* 0x000fe200078e001d */
[----:B------:R-:W-:Y:S02]  /*4480*/  @P1 SEL R27, R24, R27, P0 ;  /* 0x0000001b181b1207 */ /* 0x000fe40000000000 */
[----:B------:R-:W-:Y:S01]  /*4490*/  @P1 SEL R26, R25, R26, P0 ;  /* 0x0000001a191a1207 */ /* 0x000fe20000000000 */
[----:B------:R-:W-:Y:S01]  /*44a0*/  BSSY.RECONVERGENT B2, `(.L_x_192) ;  /* 0x000001d000027945 */ /* 0x000fe20003800200 */
[----:B------:R-:W5:Y:S01]  /*44b0*/  LDG.E.64 R10, desc[UR10][R10.64+0x2000] ;  /* 0x0020000a0a0a7981 */ /* 0x000f62000c1e1b00 */
[----:B------:R-:W-:Y:S06]  /*44c0*/  BAR.SYNC.DEFER_BLOCKING 0x0 ;  /* 0x0000000000007b1d */ /* 0x000fec0000010000 */
[----:B--2---:R-:W-:-:S14]  /*44d0*/  DSETP.GEU.AND P2, PT, |R18|, |R14|, PT ;  /* 0x4000000e1200722a */ /* 0x004fdc0003f4e200 */
[----:B------:R-:W-:-:S04]  /*44e0*/  @P2 ISETP.GE.U32.AND P0, PT, R27, R20, PT ;  /* 0x000000141b00220c */ /* 0x000fc80003f06070 */
[----:B------:R-:W-:-:S13]  /*44f0*/  @P2 ISETP.GE.AND.EX P0, PT, R26, R22, PT, P0 ;  /* 0x000000161a00220c */ /* 0x000fda0003f06300 */
[----:B------:R-:W-:-:S06]  /*4500*/  @P2 DSETP.LT.OR P0, PT, |R14|, |R18|, !P0 ;  /* 0x400000120e00222a */ /* 0x000fcc0004701600 */
[----:B------:R-:W-:Y:S02]  /*4510*/  @P2 FSEL R18, R18, R14, P0 ;  /* 0x0000000e12122208 */ /* 0x000fe40000000000 */
[----:B------:R-:W-:-:S03]  /*4520*/  @P2 FSEL R19, R19, R15, P0 ;  /* 0x0000000f13132208 */ /* 0x000fc60000000000 */
[----:B------:R-:W-:Y:S02]  /*4530*/  @P2 IMAD.MOV.U32 R14, RZ, RZ, R18 ;  /* 0x000000ffff0e2224 */ /* 0x000fe400078e0012 */
[----:B------:R-:W-:-:S06]  /*4540*/  @P2 IMAD.MOV.U32 R15, RZ, RZ, R19 ;  /* 0x000000ffff0f2224 */ /* 0x000fcc00078e0013 */
[----:B---3--:R-:W-:Y:S01]  /*4550*/  DSETP.GEU.AND P1, PT, |R14|, |R16|, PT ;  /* 0x400000100e00722a */ /* 0x008fe20003f2e200 */
[----:B------:R-:W-:Y:S02]  /*4560*/  @P2 SEL R20, R27, R20, P0 ;  /* 0x000000141b142207 */ /* 0x000fe40000000000 */
[----:B------:R-:W-:Y:S02]  /*4570*/  @P2 SEL R22, R26, R22, P0 ;  /* 0x000000161a162207 */ /* 0x000fe40000000000 */
[----:B------:R-:W-:-:S09]  /*4580*/  ISETP.NE.AND P2, PT, R3, RZ, PT ;  /* 0x000000ff0300720c */ /* 0x000fd20003f45270 */
[----:B------:R-:W-:-:S04]  /*4590*/  @P1 ISETP.GE.U32.AND P0, PT, R20, R21, PT ;  /* 0x000000151400120c */ /* 0x000fc80003f06070 */
[----:B------:R-:W-:-:S13]  /*45a0*/  @P1 ISETP.GE.AND.EX P0, PT, R22, R23, PT, P0 ;  /* 0x000000171600120c */ /* 0x000fda0003f06300 */
[----:B------:R-:W-:Y:S01]  /*45b0*/  @P1 DSETP.LT.OR P0, PT, |R16|, |R14|, !P0 ;  /* 0x4000000e1000122a */ /* 0x000fe20004701600 */
[----:B------:R-:W-:-:S13]  /*45c0*/  @P2 BRA `(.L_x_193) ;  /* 0x0000000000282947 */ /* 0x000fda0003800000 */
[----:B------:R-:W-:Y:S02]  /*45d0*/  IMAD.MOV.U32 R24, RZ, RZ, 0x500 ;  /* 0x00000500ff187424 */ /* 0x000fe400078e00ff */
[----:B------:R-:W-:-:S06]  /*45e0*/  IMAD.MOV.U32 R25, RZ, RZ, 0x0 ;  /* 0x00000000ff197424 */ /* 0x000fcc00078e00ff */
[----:B------:R-:W2:Y:S01]  /*45f0*/  ATOMG.E.ADD.64.STRONG.GPU PT, R24, desc[UR10][R12.64], R24 ;  /* 0x800000180c1879a8 */ /* 0x000ea200081ef50a */
[----:B------:R-:W1:Y:S01]  /*4600*/  S2UR UR5, SR_CgaCtaId ;  /* 0x00000000000579c3 */ /* 0x000e620000008800 */
[----:B------:R-:W-:Y:S02]  /*4610*/  UMOV UR4, 0x400 ;  /* 0x0000040000047882 */ /* 0x000fe40000000000 */
[----:B-1----:R-:W-:-:S06]  /*4620*/  ULEA UR4, UR5, UR4, 0x18 ;  /* 0x0000000405047291 */ /* 0x002fcc000f8ec0ff */
[----:B------:R-:W-:Y:S01]  /*4630*/  IMAD.U32 R9, RZ, RZ, UR4 ;  /* 0x00000004ff097e24 */ /* 0x000fe2000f8e00ff */
[----:B--2---:R-:W-:-:S05]  /*4640*/  IADD3 R18, P2, PT, R24, UR6, RZ ;  /* 0x0000000618127c10 */ /* 0x004fca000ff5e0ff */
[----:B------:R-:W-:-:S05]  /*4650*/  IMAD.X R19, RZ, RZ, R25, P2 ;  /* 0x000000ffff137224 */ /* 0x000fca00010e0619 */
[----:B------:R1:W-:Y:S03]  /*4660*/  STS.64 [R9+0x98], R18 ;  /* 0x0000981209007388 */ /* 0x0003e60000000a00 */
.L_x_193:
[----:B0-----:R-:W-:Y:S05]  /*4670*/  BSYNC.RECONVERGENT B2 ;  /* 0x0000000000027941 */ /* 0x001fea0003800200 */
.L_x_192:
[----:B------:R-:W-:Y:S01]  /*4680*/  BAR.SYNC.DEFER_BLOCKING 0x0 ;  /* 0x0000000000007b1d */ /* 0x000fe20000010000 */
[----:B------:R-:W-:Y:S01]  /*4690*/  @P1 FSEL R14, R14, R16, P0 ;  /* 0x000000100e0e1208 */ /* 0x000fe20000000000 */
[----:B------:R-:W-:Y:S01]  /*46a0*/  IMAD.U32 R25, RZ, RZ, UR8 ;  /* 0x00000008ff197e24 */ /* 0x000fe2000f8e00ff */
[----:B------:R-:W-:Y:S02]  /*46b0*/  @P1 FSEL R15, R15, R17, P0 ;  /* 0x000000110f0f1208 */ /* 0x000fe40000000000 */
[----:B------:R-:W-:Y:S01]  /*46c0*/  @P1 SEL R21, R20, R21, P0 ;  /* 0x0000001514151207 */ /* 0x000fe20000000000 */
[----:B------:R-:W-:Y:S01]  /*46d0*/  @P1 IMAD.MOV.U32 R16, RZ, RZ, R14 ;  /* 0x000000ffff101224 */ /* 0x000fe200078e000e */
[----:B------:R-:W-:Y:S01]  /*46e0*/  @P1 SEL R23, R22, R23, P0 ;  /* 0x0000001716171207 */ /* 0x000fe20000000000 */
[----:B------:R-:W-:-:S06]  /*46f0*/  @P1 IMAD.MOV.U32 R17, RZ, RZ, R15 ;  /* 0x000000ffff111224 */ /* 0x000fcc00078e000f */
[----:B-----5:R-:W-:Y:S01]  /*4700*/  DSETP.GEU.AND P2, PT, |R16|, |R10|, PT ;  /* 0x4000000a1000722a */ /* 0x020fe20003f4e200 */
[----:B-1----:R-:W0:-:S13]  /*4710*/  LDS.64 R18, [R9+0x98] ;  /* 0x0000980009127984 */ /* 0x002e1a0000000a00 */
[----:B------:R-:W-:-:S04]  /*4720*/  @P2 ISETP.GE.U32.AND P0, PT, R21, R7, PT ;  /* 0x000000071500220c */ /* 0x000fc80003f06070 */
[----:B------:R-:W-:-:S13]  /*4730*/  @P2 ISETP.GE.AND.EX P0, PT, R23, R8, PT, P0 ;  /* 0x000000081700220c */ /* 0x000fda0003f06300 */
[----:B------:R-:W-:-:S06]  /*4740*/  @P2 DSETP.LT.OR P0, PT, |R10|, |R16|, !P0 ;  /* 0x400000100a00222a */ /* 0x000fcc0004701600 */
[----:B------:R-:W-:Y:S02]  /*4750*/  @P2 FSEL R17, R17, R11, P0 ;  /* 0x0000000b11112208 */ /* 0x000fe40000000000 */
[----:B------:R-:W-:Y:S02]  /*4760*/  @P2 SEL R7, R21, R7, P0 ;  /* 0x0000000715072207 */ /* 0x000fe40000000000 */
[----:B------:R-:W-:Y:S01]  /*4770*/  @P2 SEL R8, R23, R8, P0 ;  /* 0x0000000817082207 */ /* 0x000fe20000000000 */
[----:B------:R-:W-:-:S04]  /*4780*/  @P2 IMAD.MOV.U32 R11, RZ, RZ, R17 ;  /* 0x000000ffff0b2224 */ /* 0x000fc800078e0011 */
[----:B------:R-:W-:Y:S01]  /*4790*/  IMAD.MOV.U32 R21, RZ, RZ, R11 ;  /* 0x000000ffff157224 */ /* 0x000fe200078e000b */
[----:B0-----:R-:W-:-:S04]  /*47a0*/  IADD3 R14, P3, PT, R18, 0x500, RZ ;  /* 0x00000500120e7810 */ /* 0x001fc80007f7e0ff */
[----:B------:R-:W-:Y:S01]  /*47b0*/  ISETP.GT.U32.AND P1, PT, R14, R25, PT ;  /* 0x000000190e00720c */ /* 0x000fe20003f24070 */
[----:B------:R-:W-:Y:S01]  /*47c0*/  IMAD.X R15, RZ, RZ, R19, P3 ;  /* 0x000000ffff0f7224 */ /* 0x000fe200018e0613 */
[----:B------:R-:W-:Y:S01]  /*47d0*/  @P2 FSEL R14, R16, R10, P0 ;  /* 0x0000000a100e2208 */ /* 0x000fe20000000000 */
[----:B------:R-:W-:-:S04]  /*47e0*/  IMAD.U32 R16, RZ, RZ, UR9 ;  /* 0x00000009ff107e24 */ /* 0x000fc8000f8e00ff */
[----:B------:R-:W-:Y:S01]  /*47f0*/  @P2 IMAD.MOV.U32 R10, RZ, RZ, R14 ;  /* 0x000000ffff0a2224 */ /* 0x000fe200078e000e */
[----:B------:R-:W-:Y:S01]  /*4800*/  ISETP.GT.AND.EX P0, PT, R15, R16, PT, P1 ;  /* 0x000000100f00720c */ /* 0x000fe20003f04310 */
[----:B------:R-:W-:Y:S01]  /*4810*/  IMAD.MOV.U32 R14, RZ, RZ, R8 ;  /* 0x000000ffff0e7224 */ /* 0x000fe200078e0008 */
[----:B------:R-:W-:Y:S01]  /*4820*/  MOV R15, R7 ;  /* 0x00000007000f7202 */ /* 0x000fe20000000f00 */
[----:B------:R-:W-:-:S10]  /*4830*/  IMAD.MOV.U32 R20, RZ, RZ, R10 ;  /* 0x000000ffff147224 */ /* 0x000fd400078e000a */
[----:B------:R-:W-:Y:S05]  /*4840*/  @!P0 BRA `(.L_x_194) ;  /* 0xfffffff8006c8947 */ /* 0x000fea000383ffff */
[----:B------:R-:W-:Y:S05]  /*4850*/  BSYNC.RECONVERGENT B1 ;  /* 0x0000000000017941 */ /* 0x000fea0003800200 */
.L_x_191:
[----:B------:R-:W-:Y:S01]  /*4860*/  ISETP.GE.U32.AND P0, PT, R18, R25, PT ;  /* 0x000000191200720c */ /* 0x000fe20003f06070 */
[----:B------:R-:W-:Y:S03]  /*4870*/  BSSY.RECONVERGENT B1, `(.L_x_188) ;  /* 0x00000b1000017945 */ /* 0x000fe60003800200 */
[----:B------:R-:W-:-:S13]  /*4880*/  ISETP.GE.AND.EX P0, PT, R19, R16, PT, P0 ;  /* 0x000000101300720c */ /* 0x000fda0003f06300 */
[----:B------:R-:W-:Y:S05]  /*4890*/  @P0 BRA `(.L_x_195) ;  /* 0x0000000800b80947 */ /* 0x000fea0003800000 */
[----:B------:R-:W-:-:S05]  /*48a0*/  IMAD.IADD R20, R25, 0x1, -R18 ;  /* 0x0000000119147824 */ /* 0x000fca00078e0a12 */
[----:B------:R-:W-:-:S13]  /*48b0*/  ISETP.GE.AND P0, PT, R3, R20, PT ;  /* 0x000000140300720c */ /* 0x000fda0003f06270 */
[----:B------:R-:W-:Y:S05]  /*48c0*/  @P0 BRA `(.L_x_195) ;  /* 0x0000000800ac0947 */ /* 0x000fea0003800000 */
[----:B------:R-:W-:Y:S01]  /*48d0*/  LOP3.LUT R9, RZ, R3, RZ, 0x33, !PT ;  /* 0x00000003ff097212 */ /* 0x000fe200078e33ff */
[----:B------:R-:W-:Y:S03]  /*48e0*/  BSSY.RECONVERGENT B2, `(.L_x_196) ;  /* 0x0000035000027945 */ /* 0x000fe60003800200 */
[----:B------:R-:W-:-:S04]  /*48f0*/  IADD3 R25, PT, PT, -R18, R25, R9 ;  /* 0x0000001912197210 */ /* 0x000fc80007ffe109 */
[----:B------:R-:W-:-:S04]  /*4900*/  LOP3.LUT R9, R25, 0x300, RZ, 0xc0, !PT ;  /* 0x0000030019097812 */ /* 0x000fc800078ec0ff */
[----:B------:R-:W-:Y:S01]  /*4910*/  ISETP.NE.AND P0, PT, R9, 0x300, PT ;  /* 0x000003000900780c */ /* 0x000fe20003f05270 */
[----:B------:R-:W-:-:S12]  /*4920*/  IMAD.MOV.U32 R9, RZ, RZ, R3 ;  /* 0x000000ffff097224 */ /* 0x000fd800078e0003 */
[----:B------:R-:W-:Y:S05]  /*4930*/  @!P0 BRA `(.L_x_197) ;  /* 0x0000000000bc8947 */ /* 0x000fea0003800000 */
[----:B------:R-:W-:Y:S02]  /*4940*/  IADD3 R15, P0, PT, R3, R18, RZ ;  /* 0x00000012030f7210 */ /* 0x000fe40007f1e0ff */
[----:B------:R-:W-:Y:S02]  /*4950*/  LEA.HI R9, R25, 0x1, RZ, 0x18 ;  /* 0x0000000119097811 */ /* 0x000fe400078fc0ff */
[C---:B------:R-:W-:Y:S01]  /*4960*/  LEA R2, P1, R15.reuse, R2, 0x3 ;  /* 0x000000020f027211 */ /* 0x040fe200078218ff */
[----:B------:R-:W-:Y:S01]  /*4970*/  IMAD.X R13, RZ, RZ, R19, P0 ;  /* 0x000000ffff0d7224 */ /* 0x000fe200000e0613 */
[----:B------:R-:W-:Y:S02]  /*4980*/  IADD3 R14, P0, PT, R15, R5, RZ ;  /* 0x000000050f0e7210 */ /* 0x000fe40007f1e0ff */
[----:B------:R-:W-:Y:S01]  /*4990*/  LOP3.LUT R5, R9, 0x3, RZ, 0xc0, !PT ;  /* 0x0000000309057812 */ /* 0x000fe200078ec0ff */
[----:B------:R-:W-:Y:S01]  /*49a0*/  IMAD.MOV.U32 R9, RZ, RZ, R3 ;  /* 0x000000ffff097224 */ /* 0x000fe200078e0003 */
[----:B------:R-:W-:Y:S01]  /*49b0*/  LEA.HI.X R15, R15, R4, R13, 0x3, P1 ;  /* 0x000000040f0f7211 */ /* 0x000fe200008f1c0d */
[----:B------:R-:W-:-:S02]  /*49c0*/  IMAD.X R16, R13, 0x1, R6, P0 ;  /* 0x000000010d107824 */ /* 0x000fc400000e0606 */
[----:B------:R-:W-:-:S07]  /*49d0*/  IMAD.MOV R6, RZ, RZ, -R5 ;  /* 0x000000ffff067224 */ /* 0x000fce00078e0a05 */
.L_x_200:
        /* <DEDUP_REMOVED lines=9> */
[----:B------:R-:W-:Y:S02]  /*4a70*/  IMAD.MOV.U32 R4, RZ, RZ, R10 ;  /* 0x000000ffff047224 */ /* 0x000fe400078e000a */
        /* <DEDUP_REMOVED lines=21> */
.L_x_199:
[----:B------:R-:W-:Y:S05]  /*4bd0*/  BSYNC.RECONVERGENT B3 ;  /* 0x0000000000037941 */ /* 0x000fea0003800200 */
.L_x_198:
[----:B------:R-:W-:Y:S01]  /*4be0*/  IADD3 R14, P0, PT, R14, 0x100, RZ ;  /* 0x000001000e0e7810 */ /* 0x000fe20007f1e0ff */
[----:B------:R-:W-:Y:S02]  /*4bf0*/  VIADD R9, R9, 0x100 ;  /* 0x0000010009097836 */ /* 0x000fe40000000000 */
[----:B------:R-:W-:Y:S02]  /*4c00*/  IMAD.X R15, RZ, RZ, R15, P3 ;  /* 0x000000ffff0f7224 */ /* 0x000fe400018e060f */
[----:B------:R-:W-:Y:S01]  /*4c10*/  IMAD.X R16, RZ, RZ, R16, P0 ;  /* 0x000000ffff107224 */ /* 0x000fe200000e0610 */
[----:B------:R-:W-:Y:S07]  /*4c20*/  @P2 BRA `(.L_x_200) ;  /* 0xfffffffc006c2947 */ /* 0x000fee000383ffff */
.L_x_197:
[----:B------:R-:W-:Y:S05]  /*4c30*/  BSYNC.RECONVERGENT B2 ;  /* 0x0000000000027941 */ /* 0x000fea0003800200 */
.L_x_196:
[----:B------:R-:W-:-:S13]  /*4c40*/  ISETP.GE.U32.AND P0, PT, R25, 0x300, PT ;  /* 0x000003001900780c */ /* 0x000fda0003f06070 */
[----:B------:R-:W-:Y:S05]  /*4c50*/  @!P0 BRA `(.L_x_195) ;  /* 0x0000000400c88947 */ /* 0x000fea0003800000 */
[----:B------:R-:W0:Y:S01]  /*4c60*/  LDC.64 R16, c[0x0][0x380] ;  /* 0x0000e000ff107b82 */ /* 0x000e220000000a00 */
[----:B------:R-:W-:-:S07]  /*4c70*/  VIADD R21, R9, 0x200 ;  /* 0x0000020009157836 */ /* 0x000fce0000000000 */
[----:B------:R-:W1:Y:S02]  /*4c80*/  LDC.64 R14, c[0x0][0x388] ;  /* 0x0000e200ff0e7b82 */ /* 0x000e640000000a00 */
.L_x_209:
[----:B------:R-:W-:-:S05]  /*4c90*/  VIADD R5, R21, 0xfffffe00 ;  /* 0xfffffe0015057836 */ /* 0x000fca0000000000 */
[----:B------:R-:W-:-:S05]  /*4ca0*/  IADD3 R5, P0, PT, R5, R18, RZ ;  /* 0x0000001205057210 */ /* 0x000fca0007f1e0ff */
[----:B------:R-:W-:Y:S01]  /*4cb0*/  IMAD.X R2, RZ, RZ, R19, P0 ;  /* 0x000000ffff027224 */ /* 0x000fe200000e0613 */
[----:B0-----:R-:W-:-:S04]  /*4cc0*/  LEA R22, P0, R5, R16, 0x3 ;  /* 0x0000001005167211 */ /* 0x001fc800078018ff */
[----:B------:R-:W-:-:S05]  /*4cd0*/  LEA.HI.X R23, R5, R17, R2, 0x3, P0 ;  /* 0x0000001105177211 */ /* 0x000fca00000f1c02 */
[----:B------:R-:W2:Y:S04]  /*4ce0*/  LDG.E.64 R24, desc[UR10][R22.64] ;  /* 0x0000000a16187981 */ /* 0x000ea8000c1e1b00 */
[----:B------:R0:W5:Y:S01]  /*4cf0*/  LDG.E.64 R12, desc[UR10][R22.64+0x800] ;  /* 0x0008000a160c7981 */ /* 0x000162000c1e1b00 */
        /* <DEDUP_REMOVED lines=23> */
.L_x_202:
[----:B------:R-:W-:Y:S05]  /*4e70*/  BSYNC.RECONVERGENT B2 ;  /* 0x0000000000027941 */ /* 0x000fea0003800200 */
.L_x_201:
[----:B------:R0:W5:Y:S04]  /*4e80*/  LDG.E.64 R6, desc[UR10][R22.64+0x1000] ;  /* 0x0010000a16067981 */ /* 0x000168000c1e1b00 */
[----:B------:R0:W5:Y:S02]  /*4e90*/  LDG.E.64 R24, desc[UR10][R22.64+0x1800] ;  /* 0x0018000a16187981 */ /* 0x000164000c1e1b00 */
[----:B-----5:R-:W-:Y:S01]  /*4ea0*/  DSETP.GEU.AND P0, PT, |R4|, |R12|, PT ;  /* 0x4000000c0400722a */ /* 0x020fe20003f0e200 */
[----:B------:R-:W-:Y:S01]  /*4eb0*/  VIADD R11, R21, 0xffffff00 ;  /* 0xffffff00150b7836 */ /* 0x000fe20000000000 */
[----:B------:R-:W-:Y:S01]  /*4ec0*/  BSSY.RECONVERGENT B2, `(.L_x_203) ;  /* 0x0000016000027945 */ /* 0x000fe20003800200 */
[----:B------:R-:W-:-:S03]  /*4ed0*/  IMAD.MOV.U32 R10, RZ, RZ, R12 ;  /* 0x000000ffff0a7224 */ /* 0x000fc600078e000c */
[----:B------:R-:W-:Y:S01]  /*4ee0*/  IADD3 R28, P1, P2, R18, R14, R11 ;  /* 0x0000000e121c7210 */ /* 0x000fe20007a3e00b */
[----:B------:R-:W-:-:S03]  /*4ef0*/  IMAD.MOV.U32 R11, RZ, RZ, R13 ;  /* 0x000000ffff0b7224 */ /* 0x000fc600078e000d */
[----:B------:R-:W-:Y:S01]  /*4f00*/  IADD3.X R27, PT, PT, R19, R15, RZ, P1, P2 ;  /* 0x0000000f131b7210 */ /* 0x000fe20000fe44ff */
[----:B------:R-:W-:-:S04]  /*4f10*/  IMAD.MOV.U32 R8, RZ, RZ, R28 ;  /* 0x000000ffff087224 */ /* 0x000fc800078e001c */
        /* <DEDUP_REMOVED lines=16> */
.L_x_204:
[----:B------:R-:W-:Y:S05]  /*5020*/  BSYNC.RECONVERGENT B2 ;  /* 0x0000000000027941 */ /* 0x000fea0003800200 */
.L_x_203:
[----:B------:R-:W-:Y:S01]  /*5030*/  DSETP.GEU.AND P0, PT, |R10|, |R6|, PT ;  /* 0x400000060a00722a */ /* 0x000fe20003f0e200 */
[----:B------:R-:W-:Y:S01]  /*5040*/  IADD3 R23, P1, P2, R18, R14, R21 ;  /* 0x0000000e12177210 */ /* 0x000fe20007a3e015 */
[----:B------:R-:W-:Y:S01]  /*5050*/  BSSY.RECONVERGENT B2, `(.L_x_205) ;  /* 0x0000016000027945 */ /* 0x000fe20003800200 */
[----:B------:R-:W-:Y:S02]  /*5060*/  VIADD R13, R21, 0x100 ;  /* 0x00000100150d7836 */ /* 0x000fe40000000000 */
[----:B------:R-:W-:Y:S01]  /*5070*/  IADD3.X R27, PT, PT, R19, R15, RZ, P1, P2 ;  /* 0x0000000f131b7210 */ /* 0x000fe20000fe44ff */
[----:B------:R-:W-:Y:S02]  /*5080*/  IMAD.MOV.U32 R2, RZ, RZ, R23 ;  /* 0x000000ffff027224 */ /* 0x000fe400078e0017 */
        /* <DEDUP_REMOVED lines=18> */
.L_x_206:
[----:B------:R-:W-:Y:S05]  /*51b0*/  BSYNC.RECONVERGENT B2 ;  /* 0x0000000000027941 */ /* 0x000fea0003800200 */
.L_x_205:
[----:B------:R-:W-:Y:S01]  /*51c0*/  DSETP.GEU.AND P0, PT, |R4|, |R24|, PT ;  /* 0x400000180400722a */ /* 0x000fe20003f0e200 */
[----:B------:R-:W-:Y:S01]  /*51d0*/  IADD3 R13, P1, P2, R18, R14, R13 ;  /* 0x0000000e120d7210 */ /* 0x000fe20007a3e00d */
[----:B------:R-:W-:Y:S01]  /*51e0*/  BSSY.RECONVERGENT B2, `(.L_x_207) ;  /* 0x0000015000027945 */ /* 0x000fe20003800200 */
[----:B------:R-:W-:Y:S02]  /*51f0*/  IMAD.MOV.U32 R10, RZ, RZ, R24 ;  /* 0x000000ffff0a7224 */ /* 0x000fe400078e0018 */
[----:B------:R-:W-:Y:S01]  /*5200*/  IADD3.X R6, PT, PT, R19, R15, RZ, P1, P2 ;  /* 0x0000000f13067210 */ /* 0x000fe20000fe44ff */
[----:B------:R-:W-:Y:S02]  /*5210*/  IMAD.MOV.U32 R7, RZ, RZ, R13 ;  /* 0x000000ffff077224 */ /* 0x000fe400078e000d */
[----:B------:R-:W-:Y:S02]  /*5220*/  IMAD.MOV.U32 R11, RZ, RZ, R25 ;  /* 0x000000ffff0b7224 */ /* 0x000fe400078e0019 */
[----:B------:R-:W-:-:S04]  /*5230*/  IMAD.MOV.U32 R8, RZ, RZ, R6 ;  /* 0x000000ffff087224 */ /* 0x000fc800078e0006 */
[----:B------:R-:W-:Y:S05]  /*5240*/  @!P0 BRA `(.L_x_208) ;  /* 0x0000000000388947 */ /* 0x000fea0003800000 */
[----:B------:R-:W-:Y:S01]  /*5250*/  DSETP.GEU.AND P0, PT, |R24|, |R4|, PT ;  /* 0x400000041800722a */ /* 0x000fe20003f0e200 */
[----:B------:R-:W-:Y:S01]  /*5260*/  MOV R7, R2 ;  /* 0x0000000200077202 */ /* 0x000fe20000000f00 */
[----:B------:R-:W-:Y:S02]  /*5270*/  IMAD.MOV.U32 R8, RZ, RZ, R9 ;  /* 0x000000ffff087224 */ /* 0x000fe400078e0009 */
[----:B------:R-:W-:Y:S02]  /*5280*/  IMAD.MOV.U32 R10, RZ, RZ, R4 ;  /* 0x000000ffff0a7224 */ /* 0x000fe400078e0004 */
[----:B------:R-:W-:-:S08]  /*5290*/  IMAD.MOV.U32 R11, RZ, RZ, R5 ;  /* 0x000000ffff0b7224 */ /* 0x000fd000078e0005 */
        /* <DEDUP_REMOVED lines=9> */
.L_x_208:
[----:B------:R-:W-:Y:S05]  /*5330*/  BSYNC.RECONVERGENT B2 ;  /* 0x0000000000027941 */ /* 0x000fea0003800200 */
.L_x_207:
[C---:B------:R-:W-:Y:S02]  /*5340*/  VIADD R5, R21.reuse, 0x200 ;  /* 0x0000020015057836 */ /* 0x040fe40000000000 */
[----:B------:R-:W-:-:S03]  /*5350*/  VIADD R21, R21, 0x400 ;  /* 0x0000040015157836 */ /* 0x000fc60000000000 */
[----:B------:R-:W-:-:S13]  /*5360*/  ISETP.GE.AND P0, PT, R5, R20, PT ;  /* 0x000000140500720c */ /* 0x000fda0003f06270 */
[----:B------:R-:W-:Y:S05]  /*5370*/  @!P0 BRA `(.L_x_209) ;  /* 0xfffffff800448947 */ /* 0x000fea000383ffff */
.L_x_195:
[----:B------:R-:W-:Y:S05]  /*5380*/  BSYNC.RECONVERGENT B1 ;  /* 0x0000000000017941 */ /* 0x000fea0003800200 */
.L_x_188:
        /* <DEDUP_REMOVED lines=32> */
.L_x_211:
[----:B------:R-:W-:Y:S05]  /*5590*/  BSYNC.RECONVERGENT B1 ;  /* 0x0000000000017941 */ /* 0x000fea0003800200 */
.L_x_210:
        /* <DEDUP_REMOVED lines=31> */
.L_x_213:
[----:B------:R-:W-:Y:S05]  /*5790*/  BSYNC.RECONVERGENT B1 ;  /* 0x0000000000017941 */ /* 0x000fea0003800200 */
.L_x_212:
        /* <DEDUP_REMOVED lines=31> */
.L_x_215:
[----:B------:R-:W-:Y:S05]  /*5990*/  BSYNC.RECONVERGENT B1 ;  /* 0x0000000000017941 */ /* 0x000fea0003800200 */
.L_x_214:
[----:B------:R-:W-:Y:S01]  /*59a0*/  ISETP.GT.AND P0, PT, R2, 0x17, PT ;  /* 0x000000170200780c */ /* 0x000fe20003f04270 */
[----:B-1----:R1:W1:Y:S01]  /*59b0*/  SHFL.DOWN PT, R6, R4, 0x8, 0x1f ;  /* 0x09001f0004067f89 */ /* 0x00226200000e0000 */
[----:B------:R-:W-:Y:S01]  /*59c0*/  BSSY.RECONVERGENT B1, `(.L_x_216) ;  /* 0x000001d000017945 */ /* 0x000fe20003800200 */
[----:B--2---:R-:W-:Y:S02]  /*59d0*/  IMAD.MOV.U32 R12, RZ, RZ, R10 ;  /* 0x000000ffff0c7224 */ /* 0x004fe400078e000a */
[----:B------:R2:W1:Y:S01]  /*59e0*/  SHFL.DOWN PT, R7, R5, 0x8, 0x1f ;  /* 0x09001f0005077f89 */ /* 0x00046200000e0000 */
[----:B------:R-:W-:Y:S02]  /*59f0*/  IMAD.MOV.U32 R13, RZ, RZ, R11 ;  /* 0x000000ffff0d7224 */ /* 0x000fe400078e000b */
[----:B------:R-:W-:Y:S01]  /*5a00*/  IMAD.MOV.U32 R8, RZ, RZ, R4 ;  /* 0x000000ffff087224 */ /* 0x000fe200078e0004 */
[----:B0-----:R2:W0:Y:S01]  /*5a10*/  SHFL.DOWN PT, R15, R10, 0x8, 0x1f ;  /* 0x09001f000a0f7f89 */ /* 0x00142200000e0000 */
[----:B----4-:R-:W-:-:S03]  /*5a20*/  IMAD.MOV.U32 R9, RZ, RZ, R5 ;  /* 0x000000ffff097224 */ /* 0x010fc600078e0005 */
[----:B---3--:R2:W3:Y:S01]  /*5a30*/  SHFL.DOWN PT, R14, R11, 0x8, 0x1f ;  /* 0x09001f000b0e7f89 */ /* 0x0084e200000e0000 */
[----:B------:R-:W-:Y:S05]  /*5a40*/  @P0 BRA `(.L_x_217) ;  /* 0x0000000000500947 */ /* 0x000fea0003800000 */
[----:B-1----:R-:W-:Y:S01]  /*5a50*/  DSETP.GEU.AND P0, PT, |R4|, |R6|, PT ;  /* 0x400000060400722a */ /* 0x002fe20003f0e200 */
        /* <DEDUP_REMOVED lines=19> */
.L_x_217:
[----:B------:R-:W-:Y:S05]  /*5b90*/  BSYNC.RECONVERGENT B1 ;  /* 0x0000000000017941 */ /* 0x000fea0003800200 */
.L_x_216:
[----:B------:R-:W-:Y:S01]  /*5ba0*/  ISETP.GT.AND P0, PT, R2, 0xf, PT ;  /* 0x0000000f0200780c */ /* 0x000fe20003f04270 */
[----:B--2---:R2:W4:Y:S01]  /*5bb0*/  SHFL.DOWN PT, R10, R8, 0x10, 0x1f ;  /* 0x0a001f00080a7f89 */ /* 0x00452200000e0000 */
[----:B------:R-:W-:Y:S01]  /*5bc0*/  BSSY.RECONVERGENT B1, `(.L_x_218) ;  /* 0x000001d000017945 */ /* 0x000fe20003800200 */
[----:B-1----:R-:W-:Y:S02]  /*5bd0*/  IMAD.MOV.U32 R4, RZ, RZ, R12 ;  /* 0x000000ffff047224 */ /* 0x002fe400078e000c */
[----:B------:R2:W1:Y:S01]  /*5be0*/  SHFL.DOWN PT, R11, R9, 0x10, 0x1f ;  /* 0x0a001f00090b7f89 */ /* 0x00046200000e0000 */
[----:B------:R-:W-:Y:S02]  /*5bf0*/  IMAD.MOV.U32 R5, RZ, RZ, R13 ;  /* 0x000000ffff057224 */ /* 0x000fe400078e000d */
[----:B------:R-:W-:Y:S01]  /*5c00*/  IMAD.MOV.U32 R6, RZ, RZ, R8 ;  /* 0x000000ffff067224 */ /* 0x000fe200078e0008 */
[----:B0-----:R2:W0:Y:S01]  /*5c10*/  SHFL.DOWN PT, R15, R12, 0x10, 0x1f ;  /* 0x0a001f000c0f7f89 */ /* 0x00142200000e0000 */
[----:B------:R-:W-:-:S03]  /*5c20*/  IMAD.MOV.U32 R7, RZ, RZ, R9 ;  /* 0x000000ffff077224 */ /* 0x000fc600078e0009 */
[----:B---3--:R2:W3:Y:S01]  /*5c30*/  SHFL.DOWN PT, R14, R13, 0x10, 0x1f ;  /* 0x0a001f000d0e7f89 */ /* 0x0084e200000e0000 */
        /* <DEDUP_REMOVED lines=21> */
.L_x_219:
[----:B------:R-:W-:Y:S05]  /*5d90*/  BSYNC.RECONVERGENT B1 ;  /* 0x0000000000017941 */ /* 0x000fea0003800200 */
.L_x_218:
[----:B------:R-:W-:Y:S01]  /*5da0*/  ISETP.NE.AND P0, PT, R2, RZ, PT ;  /* 0x000000ff0200720c */ /* 0x000fe20003f05270 */
[----:B------:R-:W-:-:S12]  /*5db0*/  BSSY.RECONVERGENT B1, `(.L_x_220) ;  /* 0x000000a000017945 */ /* 0x000fd80003800200 */
[----:B------:R-:W-:Y:S05]  /*5dc0*/  @P0 BRA `(.L_x_221) ;  /* 0x0000000000200947 */ /* 0x000fea0003800000 */
[----:B--2---:R-:W2:Y:S01]  /*5dd0*/  S2R R9, SR_CgaCtaId ;  /* 0x0000000000097919 */ /* 0x004ea20000008800 */
[----:B------:R-:W-:Y:S02]  /*5de0*/  MOV R8, 0x400 ;  /* 0x0000040000087802 */ /* 0x000fe40000000f00 */
[----:B------:R-:W-:-:S04]  /*5df0*/  SHF.R.U32.HI R2, RZ, 0x1, R3 ;  /* 0x00000001ff027819 */ /* 0x000fc80000011603 */
[----:B------:R-:W-:Y:S02]  /*5e00*/  LOP3.LUT R2, R2, 0x1f0, RZ, 0xc0, !PT ;  /* 0x000001f002027812 */ /* 0x000fe400078ec0ff */
[----:B--2---:R-:W-:-:S05]  /*5e10*/  LEA R9, R9, R8, 0x18 ;  /* 0x0000000809097211 */ /* 0x004fca00078ec0ff */
[----:B------:R-:W-:-:S05]  /*5e20*/  IMAD.IADD R9, R2, 0x1, R9 ;  /* 0x0000000102097824 */ /* 0x000fca00078e0209 */
[----:B------:R2:W-:Y:S04]  /*5e30*/  STS.64 [R9+0x10], R4 ;  /* 0x0000100409007388 */ /* 0x0005e80000000a00 */
[----:B------:R2:W-:Y:S02]  /*5e40*/  STS.64 [R9+0x8], R6 ;  /* 0x0000080609007388 */ /* 0x0005e40000000a00 */
.L_x_221:
[----:B------:R-:W-:Y:S05]  /*5e50*/  BSYNC.RECONVERGENT B1 ;  /* 0x0000000000017941 */ /* 0x000fea0003800200 */
.L_x_220:
[----:B------:R-:W-:Y:S01]  /*5e60*/  BAR.SYNC.DEFER_BLOCKING 0x0 ;  /* 0x0000000000007b1d */ /* 0x000fe20000010000 */
[----:B------:R-:W-:-:S13]  /*5e70*/  ISETP.NE.AND P1, PT, R3, RZ, PT ;  /* 0x000000ff0300720c */ /* 0x000fda0003f25270 */
[----:B------:R-:W-:Y:S05]  /*5e80*/  @P1 BRA `(.L_x_149) ;  /* 0x00000008008c1947 */ /* 0x000fea0003800000 */
[----:B------:R-:W5:Y:S01]  /*5e90*/  S2R R3, SR_CgaCtaId ;  /* 0x0000000000037919 */ /* 0x000f620000008800 */
[----:B------:R-:W-:Y:S01]  /*5ea0*/  MOV R20, 0x400 ;  /* 0x0000040000147802 */ /* 0x000fe20000000f00 */
[----:B------:R-:W-:Y:S03]  /*5eb0*/  BSSY.RECONVERGENT B1, `(.L_x_222) ;  /* 0x000001a000017945 */ /* 0x000fe60003800200 */
[----:B-----5:R-:W-:-:S05]  /*5ec0*/  LEA R20, R3, R20, 0x18 ;  /* 0x0000001403147211 */ /* 0x020fca00078ec0ff */
[----:B------:R-:W5:Y:S04]  /*5ed0*/  LDS.64 R16, [R20+0x18] ;  /* 0x0000180014107984 */ /* 0x000f680000000a00 */
[----:B-12-4-:R-:W1:Y:S04]  /*5ee0*/  LDS.128 R8, [R20+0x20] ;  /* 0x0000200014087984 */ /* 0x016e680000000c00 */
[----:B------:R2:W4:Y:S04]  /*5ef0*/  LDS.64 R2, [R20+0x80] ;  /* 0x0000800014027984 */ /* 0x0005280000000a00 */
[----:B0--3--:R2:W0:Y:S01]  /*5f00*/  LDS.128 R12, [R20+0x30] ;  /* 0x00003000140c7984 */ /* 0x0094220000000c00 */
[----:B-----5:R-:W-:Y:S01]  /*5f10*/  DSETP.GEU.AND P0, PT, |R6|, |R16|, PT ;  /* 0x400000100600722a */ /* 0x020fe20003f0e200 */
[----:B------:R-:W-:-:S02]  /*5f20*/  IMAD.MOV.U32 R22, RZ, RZ, R16 ;  /* 0x000000ffff167224 */ /* 0x000fc400078e0010 */
[----:B------:R-:W-:Y:S02]  /*5f30*/  IMAD.MOV.U32 R23, RZ, RZ, R17 ;  /* 0x000000ffff177224 */ /* 0x000fe400078e0011 */
[----:B-1----:R-:W-:Y:S02]  /*5f40*/  IMAD.MOV.U32 R25, RZ, RZ, R8 ;  /* 0x000000ffff197224 */ /* 0x002fe400078e0008 */
[----:B------:R-:W-:-:S07]  /*5f50*/  IMAD.MOV.U32 R21, RZ, RZ, R9 ;  /* 0x000000ffff157224 */ /* 0x000fce00078e0009 */
[----:B0-2-4-:R-:W-:Y:S05]  /*5f60*/  @!P0 BRA `(.L_x_223) ;  /* 0x0000000000388947 */ /* 0x015fea0003800000 */
        /* <DEDUP_REMOVED lines=14> */
.L_x_223:
[----:B------:R-:W-:Y:S05]  /*6050*/  BSYNC.RECONVERGENT B1 ;  /* 0x0000000000017941 */ /* 0x000fea0003800200 */
.L_x_222:
        /* <DEDUP_REMOVED lines=23> */
.L_x_225:
[----:B------:R-:W-:Y:S05]  /*61d0*/  BSYNC.RECONVERGENT B1 ;  /* 0x0000000000017941 */ /* 0x000fea0003800200 */
.L_x_224:
        /* <DEDUP_REMOVED lines=21> */
.L_x_227:
[----:B------:R-:W-:Y:S05]  /*6330*/  BSYNC.RECONVERGENT B1 ;  /* 0x0000000000017941 */ /* 0x000fea0003800200 */
.L_x_226:
        /* <DEDUP_REMOVED lines=23> */
.L_x_229:
[----:B------:R-:W-:Y:S05]  /*64b0*/  BSYNC.RECONVERGENT B1 ;  /* 0x0000000000017941 */ /* 0x000fea0003800200 */
.L_x_228:
        /* <DEDUP_REMOVED lines=21> */
.L_x_231:
[----:B------:R-:W-:Y:S05]  /*6610*/  BSYNC.RECONVERGENT B1 ;  /* 0x0000000000017941 */ /* 0x000fea0003800200 */
.L_x_230:
        /* <DEDUP_REMOVED lines=21> */
.L_x_233:
[----:B------:R-:W-:Y:S05]  /*6770*/  BSYNC.RECONVERGENT B1 ;  /* 0x0000000000017941 */ /* 0x000fea0003800200 */
.L_x_232:
        /* <DEDUP_REMOVED lines=20> */
.L_x_149:
[----:B------:R-:W-:Y:S05]  /*68c0*/  BSYNC.RECONVERGENT B0 ;  /* 0x0000000000007941 */ /* 0x000fea0003800200 */
.L_x_116:
[----:B------:R-:W-:Y:S05]  /*68d0*/  @P1 EXIT ;  /* 0x000000000000194d */ /* 0x000fea0003800000 */
[----:B01--4-:R-:W0:Y:S02]  /*68e0*/  LDC.64 R2, c[0x0][0x390] ;  /* 0x0000e400ff027b82 */ /* 0x013e240000000a00 */
[----:B0-----:R-:W-:-:S05]  /*68f0*/  IMAD.WIDE.U32 R2, R0, 0x10, R2 ;  /* 0x0000001000027825 */ /* 0x001fca00078e0002 */
[----:B------:R-:W-:Y:S04]  /*6900*/  STG.E.64 desc[UR10][R2.64], R6 ;  /* 0x0000000602007986 */ /* 0x000fe8000c101b0a */
[----:B------:R-:W-:Y:S01]  /*6910*/  STG.E.64 desc[UR10][R2.64+0x8], R4 ;  /* 0x0000080402007986 */ /* 0x000fe2000c101b0a */
[----:B------:R-:W-:Y:S05]  /*6920*/  EXIT ;  /* 0x000000000000794d */ /* 0x000fea0003800000 */
.L_x_234:
        /* <DEDUP_REMOVED lines=13> */
.L_x_716:


//--------------------- .text._ZN6thrust24THRUST_300001_SM_1000_NS8cuda_cub4core6detail13_kernel_agentINS1_8__reduce11ReduceAgentINS0_12zip_iteratorIN4cuda3std3__45tupleIJNS0_10device_ptrIdEENS0_17counting_iteratorIlNS0_11use_defaultESF_SF_EEEEEEEPNSB_IJdlEEESJ_lNS1_9__extrema9arg_max_fIdl10comparatorEEEEJSI_SK_lSO_EEEvDpT0_ --------------------------
	.section	.text._ZN6thrust24THRUST_300001_SM_1000_NS8cuda_cub4core6detail13_kernel_agentINS1_8__reduce11ReduceAgentINS0_12zip_iteratorIN4cuda3std3__45tupleIJNS0_10device_ptrIdEENS0_17counting_iteratorIlNS0_11use_defaultESF_SF_EEEEEEEPNSB_IJdlEEESJ_lNS1_9__extrema9arg_max_fIdl10comparatorEEEEJSI_SK_lSO_EEEvDpT0_,"ax",@progbits
	.align	128
        .global         _ZN6thrust24THRUST_300001_SM_1000_NS8cuda_cub4core6detail13_kernel_agentINS1_8__reduce11ReduceAgentINS0_12zip_iteratorIN4cuda3std3__45tupleIJNS0_10device_ptrIdEENS0_17counting_iteratorIlNS0_11use_defaultESF_SF_EEEEEEEPNSB_IJdlEEESJ_lNS1_9__extrema9arg_max_fIdl10comparatorEEEEJSI_SK_lSO_EEEvDpT0_
        .type           _ZN6thrust24THRUST_300001_SM_1000_NS8cuda_cub4core6detail13_kernel_agentINS1_8__reduce11ReduceAgentINS0_12zip_iteratorIN4cuda3std3__45tupleIJNS0_10device_ptrIdEENS0_17counting_iteratorIlNS0_11use_defaultESF_SF_EEEEEEEPNSB_IJdlEEESJ_lNS1_9__extrema9arg_max_fIdl10comparatorEEEEJSI_SK_lSO_EEEvDpT0_,@function
        .size           _ZN6thrust24THRUST_300001_SM_1000_NS8cuda_cub4core6detail13_kernel_agentINS1_8__reduce11ReduceAgentINS0_12zip_iteratorIN4cuda3std3__45tupleIJNS0_10device_ptrIdEENS0_17counting_iteratorIlNS0_11use_defaultESF_SF_EEEEEEEPNSB_IJdlEEESJ_lNS1_9__extrema9arg_max_fIdl10comparatorEEEEJSI_SK_lSO_EEEvDpT0_,(.L_x_717 - _ZN6thrust24THRUST_300001_SM_1000_NS8cuda_cub4core6detail13_kernel_agentINS1_8__reduce11ReduceAgentINS0_12zip_iteratorIN4cuda3std3__45tupleIJNS0_10device_ptrIdEENS0_17counting_iteratorIlNS0_11use_defaultESF_SF_EEEEEEEPNSB_IJdlEEESJ_lNS1_9__extrema9arg_max_fIdl10comparatorEEEEJSI_SK_lSO_EEEvDpT0_)
        .other          _ZN6thrust24THRUST_300001_SM_1000_NS8cuda_cub4core6detail13_kernel_agentINS1_8__reduce11ReduceAgentINS0_12zip_iteratorIN4cuda3std3__45tupleIJNS0_10device_ptrIdEENS0_17counting_iteratorIlNS0_11use_defaultESF_SF_EEEEEEEPNSB_IJdlEEESJ_lNS1_9__extrema9arg_max_fIdl10comparatorEEEEJSI_SK_lSO_EEEvDpT0_,@"STO_CUDA_ENTRY STV_DEFAULT"
_ZN6thrust24THRUST_300001_SM_1000_NS8cuda_cub4core6detail13_kernel_agentINS1_8__reduce11ReduceAgentINS0_12zip_iteratorIN4cuda3std3__45tupleIJNS0_10device_ptrIdEENS0_17counting_iteratorIlNS0_11use_defaultESF_SF_EEEEEEEPNSB_IJdlEEESJ_lNS1_9__extrema9arg_max_fIdl10comparatorEEEEJSI_SK_lSO_EEEvDpT0_:
.text._ZN6thrust24THRUST_300001_SM_1000_NS8cuda_cub4core6detail13_kernel_agentINS1_8__reduce11ReduceAgentINS0_12zip_iteratorIN4cuda3std3__45tupleIJNS0_10device_ptrIdEENS0_17counting_iteratorIlNS0_11use_defaultESF_SF_EEEEEEEPNSB_IJdlEEESJ_lNS1_9__extrema9arg_max_fIdl10comparatorEEEEJSI_SK_lSO_EEEvDpT0_:
[----:B------:R-:W-:Y:S01]  /*0000*/  LDC R1, c[0x0][0x37c] ;  /* 0x0000df00ff017b82 */ /* 0x000fe20000000800 */
[----:B------:R-:W0:Y:S02]  /*0010*/  LDCU.64 UR4, c[0x0][0x398] ;  /* 0x00007300ff0477ac */ /* 0x000e240008000a00 */
[----:B0-----:R-:W-:-:S04]  /*0020*/  ISETP.NE.U32.AND P0, PT, RZ, UR4, PT ;  /* 0x00000004ff007c0c */ /* 0x001fc8000bf05070 */
[----:B------:R-:W-:-:S13]  /*0030*/  ISETP.NE.AND.EX P0, PT, RZ, UR5, PT, P0 ;  /* 0x00000005ff007c0c */ /* 0x000fda000bf05300 */
[----:B------:R-:W-:Y:S05]  /*0040*/  @!P0 EXIT ;  /* 0x000000000000894d */ /* 0x000fea0003800000 */
[----:B------:R-:W-:Y:S01]  /*0050*/  UISETP.GT.U32.AND UP0, UPT, UR4, 0x4ff, UPT ;  /* 0x000004ff0400788c */ /* 0x000fe2000bf04070 */
[----:B------:R-:W-:Y:S01]  /*0060*/  BSSY.RECONVERGENT B0, `(.L_x_235) ;  /* 0x000063e000007945 */ /* 0x000fe20003800200 */
[----:B------:R-:W0:Y:S02]  /*0070*/  LDCU.64 UR8, c[0x0][0x358] ;  /* 0x00006b00ff0877ac */ /* 0x000e240008000a00 */
[----:B------:R-:W-:-:S09]  /*0080*/  UISETP.GT.AND.EX UP0, UPT, UR5, URZ, UPT, UP0 ;  /* 0x000000ff0500728c */ /* 0x000fd2000bf04300 */
        /* <DEDUP_REMOVED lines=9> */
[----:B------:R-:W1:Y:S01]  /*0120*/  LDC.64 R2, c[0x0][0x380] ;  /* 0x0000e000ff027b82 */ /* 0x000e620000000a00 */
[----:B------:R-:W2:Y:S01]  /*0130*/  LDCU.64 UR6, c[0x0][0x388] ;  /* 0x00007100ff0677ac */ /* 0x000ea20008000a00 */
[----:B-1----:R-:W-:-:S06]  /*0140*/  IMAD.WIDE.U32 R2, R0, 0x8, R2 ;  /* 0x0000000800027825 */ /* 0x002fcc00078e0002 */
[----:B0-----:R-:W5:Y:S01]  /*0150*/  LDG.E.64 R2, desc[UR8][R2.64] ;  /* 0x0000000802027981 */ /* 0x001f62000c1e1b00 */
[C---:B--2---:R-:W-:Y:S01]  /*0160*/  IADD3 R9, P0, PT, R0.reuse, UR6, RZ ;  /* 0x0000000600097c10 */ /* 0x044fe2000ff1e0ff */
[----:B------:R-:W-:-:S04]  /*0170*/  VIADD R10, R0, 0x100 ;  /* 0x00000100000a7836 */ /* 0x000fc80000000000 */
[----:B------:R-:W-:-:S08]  /*0180*/  IMAD.X R8, RZ, RZ, UR7, P0 ;  /* 0x00000007ff087e24 */ /* 0x000fd000080e06ff */
.L_x_238:
[----:B0-----:R-:W-:Y:S05]  /*0190*/  BSYNC.RECONVERGENT B1 ;  /* 0x0000000000017941 */ /* 0x001fea0003800200 */
.L_x_237:
[----:B------:R-:W-:Y:S01]  /*01a0*/  ISETP.GE.AND P0, PT, R10, UR4, PT ;  /* 0x000000040a007c0c */ /* 0x000fe2000bf06270 */
[----:B------:R-:W-:-:S12]  /*01b0*/  BSSY.RECONVERGENT B1, `(.L_x_239) ;  /* 0x00000a9000017945 */ /* 0x000fd80003800200 */
[----:B------:R-:W-:Y:S05]  /*01c0*/  @P0 BRA `(.L_x_240) ;  /* 0x00000008009c0947 */ /* 0x000fea0003800000 */
[----:B------:R-:W-:Y:S01]  /*01d0*/  LOP3.LUT R4, RZ, R10, RZ, 0x33, !PT ;  /* 0x0000000aff047212 */ /* 0x000fe200078e33ff */
[----:B------:R-:W-:Y:S04]  /*01e0*/  BSSY.RECONVERGENT B2, `(.L_x_241) ;  /* 0x0000034000027945 */ /* 0x000fe80003800200 */
[----:B------:R-:W-:-:S05]  /*01f0*/  VIADD R16, R4, UR4 ;  /* 0x0000000404107c36 */ /* 0x000fca0008000000 */
[----:B------:R-:W-:-:S04]  /*0200*/  LOP3.LUT R4, R16, 0x300, RZ, 0xc0, !PT ;  /* 0x0000030010047812 */ /* 0x000fc800078ec0ff */
[----:B------:R-:W-:-:S13]  /*0210*/  ISETP.NE.AND P0, PT, R4, 0x300, PT ;  /* 0x000003000400780c */ /* 0x000fda0003f05270 */
[----:B------:R-:W-:Y:S05]  /*0220*/  @!P0 BRA `(.L_x_242) ;  /* 0x0000000000bc8947 */ /* 0x000fea0003800000 */
[----:B------:R-:W0:Y:S01]  /*0230*/  LDC.64 R4, c[0x0][0x380] ;  /* 0x0000e000ff047b82 */ /* 0x000e220000000a00 */
[----:B------:R-:W1:Y:S01]  /*0240*/  LDCU.64 UR6, c[0x0][0x388] ;  /* 0x00007100ff0677ac */ /* 0x000e620008000a00 */
[----:B------:R-:W-:-:S04]  /*0250*/  LEA.HI R6, R16, 0x1, RZ, 0x18 ;  /* 0x0000000110067811 */ /* 0x000fc800078fc0ff */
[----:B------:R-:W-:-:S05]  /*0260*/  LOP3.LUT R6, R6, 0x3, RZ, 0xc0, !PT ;  /* 0x0000000306067812 */ /* 0x000fca00078ec0ff */
[----:B------:R-:W-:Y:S01]  /*0270*/  IMAD.MOV R11, RZ, RZ, -R6 ;  /* 0x000000ffff0b7224 */ /* 0x000fe200078e0a06 */
[C---:B-1----:R-:W-:Y:S01]  /*0280*/  IADD3 R14, P0, PT, R10.reuse, UR6, RZ ;  /* 0x000000060a0e7c10 */ /* 0x042fe2000ff1e0ff */
[----:B0-----:R-:W-:-:S04]  /*0290*/  IMAD.WIDE.U32 R4, R10, 0x8, R4 ;  /* 0x000000080a047825 */ /* 0x001fc800078e0004 */
[----:B------:R-:W-:Y:S02]  /*02a0*/  IMAD.MOV.U32 R12, RZ, RZ, R4 ;  /* 0x000000ffff0c7224 */ /* 0x000fe400078e0004 */
[----:B------:R-:W-:Y:S02]  /*02b0*/  IMAD.MOV.U32 R13, RZ, RZ, R5 ;  /* 0x000000ffff0d7224 */ /* 0x000fe400078e0005 */
[----:B------:R-:W-:-:S07]  /*02c0*/  IMAD.X R15, RZ, RZ, UR7, P0 ;  /* 0x00000007ff0f7e24 */ /* 0x000fce00080e06ff */
.L_x_245:
        /* <DEDUP_REMOVED lines=31> */
.L_x_244:
[----:B------:R-:W-:Y:S05]  /*04c0*/  BSYNC.RECONVERGENT B3 ;  /* 0x0000000000037941 */ /* 0x000fea0003800200 */
.L_x_243:
[----:B------:R-:W-:Y:S01]  /*04d0*/  IADD3 R14, P0, PT, R14, 0x100, RZ ;  /* 0x000001000e0e7810 */ /* 0x000fe20007f1e0ff */
[----:B------:R-:W-:Y:S02]  /*04e0*/  VIADD R10, R10, 0x100 ;  /* 0x000001000a0a7836 */ /* 0x000fe40000000000 */
[----:B------:R-:W-:Y:S02]  /*04f0*/  IMAD.X R13, RZ, RZ, R13, P3 ;  /* 0x000000ffff0d7224 */ /* 0x000fe400018e060d */
[----:B------:R-:W-:Y:S01]  /*0500*/  IMAD.X R15, RZ, RZ, R15, P0 ;  /* 0x000000ffff0f7224 */ /* 0x000fe200000e060f */
[----:B------:R-:W-:Y:S07]  /*0510*/  @P2 BRA `(.L_x_245) ;  /* 0xfffffffc006c2947 */ /* 0x000fee000383ffff */
.L_x_242:
[----:B------:R-:W-:Y:S05]  /*0520*/  BSYNC.RECONVERGENT B2 ;  /* 0x0000000000027941 */ /* 0x000fea0003800200 */
.L_x_241:
[----:B------:R-:W-:-:S13]  /*0530*/  ISETP.GE.U32.AND P0, PT, R16, 0x300, PT ;  /* 0x000003001000780c */ /* 0x000fda0003f06070 */
[----:B------:R-:W-:Y:S05]  /*0540*/  @!P0 BRA `(.L_x_240) ;  /* 0x0000000400bc8947 */ /* 0x000fea0003800000 */
[----:B------:R-:W0:Y:S01]  /*0550*/  LDC.64 R4, c[0x0][0x380] ;  /* 0x0000e000ff047b82 */ /* 0x000e220000000a00 */
[----:B------:R-:W-:-:S07]  /*0560*/  VIADD R20, R10, 0x200 ;  /* 0x000002000a147836 */ /* 0x000fce0000000000 */
[----:B------:R-:W1:Y:S02]  /*0570*/  LDC.64 R6, c[0x0][0x388] ;  /* 0x0000e200ff067b82 */ /* 0x000e640000000a00 */
.L_x_254:
[----:B------:R-:W-:-:S04]  /*0580*/  VIADD R17, R20, 0xfffffe00 ;  /* 0xfffffe0014117836 */ /* 0x000fc80000000000 */
[----:B0-----:R-:W-:-:S05]  /*0590*/  IMAD.WIDE R24, R17, 0x8, R4 ;  /* 0x0000000811187825 */ /* 0x001fca00078e0204 */
[----:B------:R-:W2:Y:S04]  /*05a0*/  LDG.E.64 R18, desc[UR8][R24.64] ;  /* 0x0000000818127981 */ /* 0x000ea8000c1e1b00 */
[----:B-----5:R0:W5:Y:S04]  /*05b0*/  LDG.E.64 R14, desc[UR8][R24.64+0x800] ;  /* 0x00080008180e7981 */ /* 0x020168000c1e1b00 */
[----:B------:R0:W5:Y:S04]  /*05c0*/  LDG.E.64 R12, desc[UR8][R24.64+0x1000] ;  /* 0x00100008180c7981 */ /* 0x000168000c1e1b00 */
[----:B------:R0:W5:Y:S01]  /*05d0*/  LDG.E.64 R10, desc[UR8][R24.64+0x1800] ;  /* 0x00180008180a7981 */ /* 0x000162000c1e1b00 */
[----:B-1----:R-:W-:Y:S01]  /*05e0*/  IADD3 R26, P1, PT, R17, R6, RZ ;  /* 0x00000006111a7210 */ /* 0x002fe20007f3e0ff */
[----:B------:R-:W-:Y:S01]  /*05f0*/  BSSY.RECONVERGENT B2, `(.L_x_246) ;  /* 0x0000017000027945 */ /* 0x000fe20003800200 */
[----:B------:R-:W-:-:S02]  /*0600*/  VIADD R23, R20, 0xffffff00 ;  /* 0xffffff0014177836 */ /* 0x000fc40000000000 */
[----:B------:R-:W-:Y:S01]  /*0610*/  LEA.HI.X.SX32 R27, R17, R7, 0x1, P1 ;  /* 0x00000007111b7211 */ /* 0x000fe200008f0eff */
[----:B------:R-:W-:-:S04]  /*0620*/  IMAD.MOV.U32 R22, RZ, RZ, R26 ;  /* 0x000000ffff167224 */ /* 0x000fc800078e001a */
        /* <DEDUP_REMOVED lines=19> */
.L_x_247:
[----:B------:R-:W-:Y:S05]  /*0760*/  BSYNC.RECONVERGENT B2 ;  /* 0x0000000000027941 */ /* 0x000fea0003800200 */
.L_x_246:
[----:B-----5:R-:W-:Y:S01]  /*0770*/  DSETP.GEU.AND P0, PT, |R16|, |R14|, PT ;  /* 0x4000000e1000722a */ /* 0x020fe20003f0e200 */
[C---:B------:R-:W-:Y:S01]  /*0780*/  IADD3 R19, P1, PT, R23.reuse, R6, RZ ;  /* 0x0000000617137210 */ /* 0x040fe20007f3e0ff */
[----:B------:R-:W-:Y:S01]  /*0790*/  BSSY.RECONVERGENT B2, `(.L_x_248) ;  /* 0x0000015000027945 */ /* 0x000fe20003800200 */
[----:B------:R-:W-:Y:S02]  /*07a0*/  IMAD.MOV.U32 R2, RZ, RZ, R14 ;  /* 0x000000ffff027224 */ /* 0x000fe400078e000e */
[----:B------:R-:W-:Y:S01]  /*07b0*/  LEA.HI.X.SX32 R18, R23, R7, 0x1, P1 ;  /* 0x0000000717127211 */ /* 0x000fe200008f0eff */
[----:B------:R-:W-:Y:S02]  /*07c0*/  IMAD.MOV.U32 R9, RZ, RZ, R19 ;  /* 0x000000ffff097224 */ /* 0x000fe400078e0013 */
[----:B------:R-:W-:Y:S01]  /*07d0*/  IMAD.MOV.U32 R3, RZ, RZ, R15 ;  /* 0x000000ffff037224 */ /* 0x000fe200078e000f */
[----:B------:R-:W-:-:S05]  /*07e0*/  MOV R8, R18 ;  /* 0x0000001200087202 */ /* 0x000fca0000000f00 */
        /* <DEDUP_REMOVED lines=15> */
.L_x_249:
[----:B------:R-:W-:Y:S05]  /*08e0*/  BSYNC.RECONVERGENT B2 ;  /* 0x0000000000027941 */ /* 0x000fea0003800200 */
.L_x_248:
[----:B------:R-:W-:Y:S01]  /*08f0*/  DSETP.GEU.AND P0, PT, |R2|, |R12|, PT ;  /* 0x4000000c0200722a */ /* 0x000fe20003f0e200 */
[CC--:B------:R-:W-:Y:S01]  /*0900*/  IADD3 R22, P1, PT, R20.reuse, R6.reuse, RZ ;  /* 0x0000000614167210 */ /* 0x0c0fe20007f3e0ff */
[C---:B------:R-:W-:Y:S01]  /*0910*/  VIADD R16, R20.reuse, 0x100 ;  /* 0x0000010014107836 */ /* 0x040fe20000000000 */
[----:B------:R-:W-:Y:S01]  /*0920*/  BSSY.RECONVERGENT B2, `(.L_x_250) ;  /* 0x0000016000027945 */ /* 0x000fe20003800200 */
[----:B------:R-:W-:Y:S01]  /*0930*/  IMAD.MOV.U32 R14, RZ, RZ, R12 ;  /* 0x000000ffff0e7224 */ /* 0x000fe200078e000c */
[----:B------:R-:W-:Y:S01]  /*0940*/  LEA.HI.X.SX32 R19, R20, R7, 0x1, P1 ;  /* 0x0000000714137211 */ /* 0x000fe200008f0eff */
[----:B------:R-:W-:Y:S01]  /*0950*/  IMAD.MOV.U32 R17, RZ, RZ, R22 ;  /* 0x000000ffff117224 */ /* 0x000fe200078e0016 */
[----:B------:R-:W-:Y:S01]  /*0960*/  IADD3 R24, P2, PT, R16, R6, RZ ;  /* 0x0000000610187210 */ /* 0x000fe20007f5e0ff */
[----:B------:R-:W-:Y:S02]  /*0970*/  IMAD.MOV.U32 R15, RZ, RZ, R13 ;  /* 0x000000ffff0f7224 */ /* 0x000fe400078e000d */
[----:B------:R-:W-:-:S04]  /*0980*/  IMAD.MOV.U32 R18, RZ, RZ, R19 ;  /* 0x000000ffff127224 */ /* 0x000fc800078e0013 */
[----:B------:R-:W-:Y:S06]  /*0990*/  @!P0 BRA `(.L_x_251) ;  /* 0x0000000000388947 */ /* 0x000fec0003800000 */
        /* <DEDUP_REMOVED lines=14> */
.L_x_251:
[----:B------:R-:W-:Y:S05]  /*0a80*/  BSYNC.RECONVERGENT B2 ;  /* 0x0000000000027941 */ /* 0x000fea0003800200 */
.L_x_250:
[----:B------:R-:W-:Y:S01]  /*0a90*/  DSETP.GEU.AND P0, PT, |R14|, |R10|, PT ;  /* 0x4000000a0e00722a */ /* 0x000fe20003f0e200 */
[----:B------:R-:W-:Y:S01]  /*0aa0*/  LEA.HI.X.SX32 R13, R16, R7, 0x1, P2 ;  /* 0x00000007100d7211 */ /* 0x000fe200010f0eff */
[----:B------:R-:W-:Y:S01]  /*0ab0*/  BSSY.RECONVERGENT B2, `(.L_x_252) ;  /* 0x0000014000027945 */ /* 0x000fe20003800200 */
[----:B------:R-:W-:Y:S02]  /*0ac0*/  IMAD.MOV.U32 R9, RZ, RZ, R24 ;  /* 0x000000ffff097224 */ /* 0x000fe400078e0018 */
[----:B------:R-:W-:Y:S02]  /*0ad0*/  IMAD.MOV.U32 R2, RZ, RZ, R10 ;  /* 0x000000ffff027224 */ /* 0x000fe400078e000a */
[----:B------:R-:W-:Y:S02]  /*0ae0*/  IMAD.MOV.U32 R8, RZ, RZ, R13 ;  /* 0x000000ffff087224 */ /* 0x000fe400078e000d */
[----:B------:R-:W-:-:S05]  /*0af0*/  IMAD.MOV.U32 R3, RZ, RZ, R11 ;  /* 0x000000ffff037224 */ /* 0x000fca00078e000b */
        /* <DEDUP_REMOVED lines=15> */
.L_x_253:
[----:B------:R-:W-:Y:S05]  /*0bf0*/  BSYNC.RECONVERGENT B2 ;  /* 0x0000000000027941 */ /* 0x000fea0003800200 */
.L_x_252:
[C---:B------:R-:W-:Y:S02]  /*0c00*/  VIADD R10, R20.reuse, 0x200 ;  /* 0x00000200140a7836 */ /* 0x040fe40000000000 */
[----:B------:R-:W-:-:S03]  /*0c10*/  VIADD R20, R20, 0x400 ;  /* 0x0000040014147836 */ /* 0x000fc60000000000 */
[----:B------:R-:W-:-:S13]  /*0c20*/  ISETP.GE.AND P0, PT, R10, UR5, PT ;  /* 0x000000050a007c0c */ /* 0x000fda000bf06270 */
[----:B------:R-:W-:Y:S05]  /*0c30*/  @!P0 BRA `(.L_x_254) ;  /* 0xfffffff800508947 */ /* 0x000fea000383ffff */
.L_x_240:
[----:B------:R-:W-:Y:S05]  /*0c40*/  BSYNC.RECONVERGENT B1 ;  /* 0x0000000000017941 */ /* 0x000fea0003800200 */
.L_x_239:
[----:B------:R-:W0:Y:S02]  /*0c50*/  LDCU UR6, c[0x0][0x398] ;  /* 0x00007300ff0677ac */ /* 0x000e240008000800 */
[----:B0-----:R-:W-:-:S09]  /*0c60*/  UISETP.GE.AND UP0, UPT, UR6, 0x100, UPT ;  /* 0x000001000600788c */ /* 0x001fd2000bf06270 */
[----:B------:R-:W-:Y:S05]  /*0c70*/  BRA.U !UP0, `(.L_x_255) ;  /* 0x0000001508507547 */ /* 0x000fea000b800000 */
        /* <DEDUP_REMOVED lines=32> */
.L_x_257:
[----:B------:R-:W-:Y:S05]  /*0e80*/  BSYNC.RECONVERGENT B1 ;  /* 0x0000000000017941 */ /* 0x000fea0003800200 */
.L_x_256:
        /* <DEDUP_REMOVED lines=31> */
.L_x_259:
[----:B------:R-:W-:Y:S05]  /*1080*/  BSYNC.RECONVERGENT B1 ;  /* 0x0000000000017941 */ /* 0x000fea0003800200 */
.L_x_258:
[----:B------:R-:W-:Y:S01]  /*1090*/  ISETP.GT.AND P0, PT, R10, 0x1b, PT ;  /* 0x0000001b0a00780c */ /* 0x000fe20003f04270 */
[----:B-1----:R1:W1:Y:S01]  /*10a0*/  SHFL.DOWN PT, R6, R2, 0x4, 0x1f ;  /* 0x08801f0002067f89 */ /* 0x00226200000e0000 */
[----:B------:R-:W-:Y:S01]  /*10b0*/  BSSY.RECONVERGENT B1, `(.L_x_260) ;  /* 0x000001d000017945 */ /* 0x000fe20003800200 */
[----:B0-----:R-:W-:Y:S02]  /*10c0*/  IMAD.MOV.U32 R11, RZ, RZ, R8 ;  /* 0x000000ffff0b7224 */ /* 0x001fe400078e0008 */
[----:B--2---:R0:W2:Y:S01]  /*10d0*/  SHFL.DOWN PT, R7, R3, 0x4, 0x1f ;  /* 0x08801f0003077f89 */ /* 0x0040a200000e0000 */
[----:B------:R-:W-:Y:S02]  /*10e0*/  IMAD.MOV.U32 R12, RZ, RZ, R9 ;  /* 0x000000ffff0c7224 */ /* 0x000fe400078e0009 */
[----:B------:R-:W-:Y:S01]  /*10f0*/  IMAD.MOV.U32 R4, RZ, RZ, R2 ;  /* 0x000000ffff047224 */ /* 0x000fe200078e0002 */
[----:B----4-:R0:W4:Y:S01]  /*1100*/  SHFL.DOWN PT, R13, R8, 0x4, 0x1f ;  /* 0x08801f00080d7f89 */ /* 0x01012200000e0000 */
[----:B------:R-:W-:-:S03]  /*1110*/  IMAD.MOV.U32 R5, RZ, RZ, R3 ;  /* 0x000000ffff057224 */ /* 0x000fc600078e0003 */
[----:B---3--:R0:W3:Y:S01]  /*1120*/  SHFL.DOWN PT, R14, R9, 0x4, 0x1f ;  /* 0x08801f00090e7f89 */ /* 0x0080e200000e0000 */
[----:B------:R-:W-:Y:S05]  /*1130*/  @P0 BRA `(.L_x_261) ;  /* 0x0000000000500947 */ /* 0x000fea0003800000 */
[----:B-12---:R-:W-:Y:S01]  /*1140*/  DSETP.GEU.AND P0, PT, |R2|, |R6|, PT ;  /* 0x400000060200722a */ /* 0x006fe20003f0e200 */
[----:B----4-:R-:W-:Y:S02]  /*1150*/  IMAD.MOV.U32 R11, RZ, RZ, R13 ;  /* 0x000000ffff0b7224 */ /* 0x010fe400078e000d */
        /* <DEDUP_REMOVED lines=18> */
.L_x_261:
[----:B------:R-:W-:Y:S05]  /*1280*/  BSYNC.RECONVERGENT B1 ;  /* 0x0000000000017941 */ /* 0x000fea0003800200 */
.L_x_260:
        /* <DEDUP_REMOVED lines=31> */
.L_x_263:
[----:B------:R-:W-:Y:S05]  /*1480*/  BSYNC.RECONVERGENT B1 ;  /* 0x0000000000017941 */ /* 0x000fea0003800200 */
.L_x_262:
[----:B------:R-:W-:Y:S01]  /*1490*/  ISETP.GT.AND P0, PT, R10, 0xf, PT ;  /* 0x0000000f0a00780c */ /* 0x000fe20003f04270 */
[----:B-1----:R1:W1:Y:S01]  /*14a0*/  SHFL.DOWN PT, R4, R2, 0x10, 0x1f ;  /* 0x0a001f0002047f89 */ /* 0x00226200000e0000 */
[----:B------:R-:W-:Y:S01]  /*14b0*/  BSSY.RECONVERGENT B1, `(.L_x_264) ;  /* 0x000001d000017945 */ /* 0x000fe20003800200 */
[----:B---3--:R-:W-:Y:S01]  /*14c0*/  MOV R14, R8 ;  /* 0x00000008000e7202 */ /* 0x008fe20000000f00 */
[----:B------:R-:W-:Y:S01]  /*14d0*/  IMAD.MOV.U32 R15, RZ, RZ, R9 ;  /* 0x000000ffff0f7224 */ /* 0x000fe200078e0009 */
[----:B0-----:R0:W3:Y:S01]  /*14e0*/  SHFL.DOWN PT, R5, R3, 0x10, 0x1f ;  /* 0x0a001f0003057f89 */ /* 0x0010e200000e0000 */
[----:B------:R-:W-:Y:S02]  /*14f0*/  IMAD.MOV.U32 R12, RZ, RZ, R2 ;  /* 0x000000ffff0c7224 */ /* 0x000fe400078e0002 */
[----:B----4-:R-:W-:Y:S01]  /*1500*/  IMAD.MOV.U32 R13, RZ, RZ, R3 ;  /* 0x000000ffff0d7224 */ /* 0x010fe200078e0003 */
[----:B--2---:R0:W2:Y:S04]  /*1510*/  SHFL.DOWN PT, R7, R8, 0x10, 0x1f ;  /* 0x0a001f0008077f89 */ /* 0x0040a800000e0000 */
[----:B------:R0:W4:Y:S01]  /*1520*/  SHFL.DOWN PT, R6, R9, 0x10, 0x1f ;  /* 0x0a001f0009067f89 */ /* 0x00012200000e0000 */
        /* <DEDUP_REMOVED lines=21> */
.L_x_265:
[----:B------:R-:W-:Y:S05]  /*1680*/  BSYNC.RECONVERGENT B1 ;  /* 0x0000000000017941 */ /* 0x000fea0003800200 */
.L_x_264:
        /* <DEDUP_REMOVED lines=11> */
.L_x_267:
[----:B------:R-:W-:Y:S05]  /*1740*/  BSYNC.RECONVERGENT B1 ;  /* 0x0000000000017941 */ /* 0x000fea0003800200 */
.L_x_266:
        /* <DEDUP_REMOVED lines=8> */
[----:B-1234-:R-:W1:Y:S04]  /*17d0*/  LDS.128 R4, [R0+0x20] ;  /* 0x0000200000047984 */ /* 0x01ee680000000c00 */
[----:B------:R2:W3:Y:S04]  /*17e0*/  LDS.64 R2, [R0+0x80] ;  /* 0x0000800000027984 */ /* 0x0004e80000000a00 */
[----:B------:R2:W4:Y:S01]  /*17f0*/  LDS.128 R8, [R0+0x30] ;  /* 0x0000300000087984 */ /* 0x0005220000000c00 */
        /* <DEDUP_REMOVED lines=20> */
.L_x_270:
[----:B------:R-:W-:Y:S05]  /*1940*/  BSYNC.RECONVERGENT B1 ;  /* 0x0000000000017941 */ /* 0x000fea0003800200 */
.L_x_269:
        /* <DEDUP_REMOVED lines=23> */
.L_x_272:
[----:B------:R-:W-:Y:S05]  /*1ac0*/  BSYNC.RECONVERGENT B1 ;  /* 0x0000000000017941 */ /* 0x000fea0003800200 */
.L_x_271:
        /* <DEDUP_REMOVED lines=21> */
.L_x_274:
[----:B------:R-:W-:Y:S05]  /*1c20*/  BSYNC.RECONVERGENT B1 ;  /* 0x0000000000017941 */ /* 0x000fea0003800200 */
.L_x_273:
[----:B------:R0:W1:Y:S01]  /*1c30*/  LDS.128 R8, [R0+0x60] ;  /* 0x0000600000087984 */ /* 0x0000620000000c00 */
[----:B------:R-:W-:Y:S01]  /*1c40*/  DSETP.GEU.AND P0, PT, |R20|, |R14|, PT ;  /* 0x4000000e1400722a */ /* 0x000fe20003f0e200 */
[----:B------:R-:W-:Y:S01]  /*1c50*/  BSSY.RECONVERGENT B1, `(.L_x_275) ;  /* 0x0000015000017945 */ /* 0x000fe20003800200 */
[----:B------:R-:W-:Y:S01]  /*1c60*/  MOV R12, R14 ;  /* 0x0000000e000c7202 */ /* 0x000fe20000000f00 */
        /* <DEDUP_REMOVED lines=19> */
.L_x_276:
[----:B------:R-:W-:Y:S05]  /*1da0*/  BSYNC.RECONVERGENT B1 ;  /* 0x0000000000017941 */ /* 0x000fea0003800200 */
.L_x_275:
        /* <DEDUP_REMOVED lines=21> */
.L_x_278:
[----:B------:R-:W-:Y:S05]  /*1f00*/  BSYNC.RECONVERGENT B1 ;  /* 0x0000000000017941 */ /* 0x000fea0003800200 */
.L_x_277:
        /* <DEDUP_REMOVED lines=21> */
.L_x_280:
[----:B------:R-:W-:Y:S05]  /*2060*/  BSYNC.RECONVERGENT B1 ;  /* 0x0000000000017941 */ /* 0x000fea0003800200 */
.L_x_279:
        /* <DEDUP_REMOVED lines=21> */
.L_x_255:
[----:B------:R-:W0:Y:S01]  /*21c0*/  S2R R4, SR_LANEID ;  /* 0x0000000000047919 */ /* 0x000e220000000000 */
[----:B------:R-:W-:Y:S01]  /*21d0*/  LOP3.LUT R5, R0, 0x3e0, RZ, 0xc0, !PT ;  /* 0x000003e000057812 */ /* 0x000fe200078ec0ff */
[----:B------:R-:W-:Y:S01]  /*21e0*/  BSSY.RECONVERGENT B1, `(.L_x_281) ;  /* 0x0000024000017945 */ /* 0x000fe20003800200 */
[----:B------:R-:W-:Y:S02]  /*21f0*/  IMAD.MOV.U32 R12, RZ, RZ, R9 ;  /* 0x000000ffff0c7224 */ /* 0x000fe400078e0009 */
[----:B------:R-:W-:Y:S02]  /*2200*/  IMAD.MOV.U32 R14, RZ, RZ, R8 ;  /* 0x000000ffff0e7224 */ /* 0x000fe400078e0008 */
[----:B------:R-:W-:Y:S01]  /*2210*/  VIADD R6, R5, 0x20 ;  /* 0x0000002005067836 */ /* 0x000fe20000000000 */
[----:B------:R-:W-:Y:S01]  /*2220*/  LOP3.LUT R5, RZ, R5, RZ, 0x33, !PT ;  /* 0x00000005ff057212 */ /* 0x000fe200078e33ff */
[----:B-----5:R-:W-:-:S03]  /*2230*/  IMAD.MOV.U32 R7, RZ, RZ, R3 ;  /* 0x000000ffff077224 */ /* 0x020fc600078e0003 */
[----:B------:R-:W-:Y:S01]  /*2240*/  ISETP.GT.AND P0, PT, R6, UR6, PT ;  /* 0x0000000606007c0c */ /* 0x000fe2000bf04270 */
[----:B------:R-:W-:Y:S01]  /*2250*/  VIADD R5, R5, UR6 ;  /* 0x0000000605057c36 */ /* 0x000fe20008000000 */
[----:B------:R-:W-:-:S04]  /*2260*/  MOV R6, R2 ;  /* 0x0000000200067202 */ /* 0x000fc80000000f00 */
[----:B------:R-:W-:-:S05]  /*2270*/  SEL R5, R5, 0x1f, P0 ;  /* 0x0000001f05057807 */ /* 0x000fca0000000000 */
[----:B------:R1:W2:Y:S04]  /*2280*/  SHFL.DOWN PT, R10, R2, 0x1, R5 ;  /* 0x08200000020a7989 */ /* 0x0002a800000e0005 */
[----:B------:R1:W3:Y:S04]  /*2290*/  SHFL.DOWN PT, R11, R3, 0x1, R5 ;  /* 0x08200000030b7989 */ /* 0x0002e800000e0005 */
[----:B------:R1:W4:Y:S01]  /*22a0*/  SHFL.DOWN PT, R16, R9, 0x1, R5 ;  /* 0x0820000009107989 */ /* 0x00032200000e0005 */
[----:B0-----:R-:W-:-:S03]  /*22b0*/  ISETP.GE.AND P0, PT, R4, R5, PT ;  /* 0x000000050400720c */ /* 0x001fc60003f06270 */
[----:B------:R1:W0:Y:S10]  /*22c0*/  SHFL.DOWN PT, R13, R8, 0x1, R5 ;  /* 0x08200000080d7989 */ /* 0x00023400000e0005 */
[----:B-1----:R-:W-:Y:S05]  /*22d0*/  @P0 BRA `(.L_x_282) ;  /* 0x0000000000500947 */ /* 0x002fea0003800000 */
[----:B--23--:R-:W-:Y:S01]  /*22e0*/  DSETP.GEU.AND P0, PT, |R2|, |R10|, PT ;  /* 0x4000000a0200722a */ /* 0x00cfe20003f0e200 */
        /* <DEDUP_REMOVED lines=19> */
.L_x_282:
[----:B------:R-:W-:Y:S05]  /*2420*/  BSYNC.RECONVERGENT B1 ;  /* 0x0000000000017941 */ /* 0x000fea0003800200 */
.L_x_281:
[----:B------:R-:W-:Y:S01]  /*2430*/  VIADD R2, R4, 0x2 ;  /* 0x0000000204027836 */ /* 0x000fe20000000000 */
[----:B------:R1:W1:Y:S01]  /*2440*/  SHFL.DOWN PT, R8, R6, 0x2, R5 ;  /* 0x0840000006087989 */ /* 0x00026200000e0005 */
[----:B------:R-:W-:Y:S01]  /*2450*/  BSSY.RECONVERGENT B1, `(.L_x_283) ;  /* 0x000001e000017945 */ /* 0x000fe20003800200 */
[----:B--2---:R-:W-:Y:S02]  /*2460*/  IMAD.MOV.U32 R10, RZ, RZ, R12 ;  /* 0x000000ffff0a7224 */ /* 0x004fe400078e000c */
[----:B------:R-:W-:Y:S01]  /*2470*/  ISETP.GT.AND P0, PT, R2, R5, PT ;  /* 0x000000050200720c */ /* 0x000fe20003f04270 */
[----:B------:R2:W1:Y:S01]  /*2480*/  SHFL.DOWN PT, R9, R7, 0x2, R5 ;  /* 0x0840000007097989 */ /* 0x00046200000e0005 */
[----:B----4-:R-:W-:Y:S02]  /*2490*/  IMAD.MOV.U32 R16, RZ, RZ, R14 ;  /* 0x000000ffff107224 */ /* 0x010fe400078e000e */
[----:B------:R-:W-:Y:S01]  /*24a0*/  IMAD.MOV.U32 R2, RZ, RZ, R6 ;  /* 0x000000ffff027224 */ /* 0x000fe200078e0006 */
[----:B---3--:R2:W3:Y:S01]  /*24b0*/  SHFL.DOWN PT, R11, R12, 0x2, R5 ;  /* 0x084000000c0b7989 */ /* 0x0084e200000e0005 */
[----:B------:R-:W-:-:S03]  /*24c0*/  IMAD.MOV.U32 R3, RZ, RZ, R7 ;  /* 0x000000ffff037224 */ /* 0x000fc600078e0007 */
[----:B0-----:R2:W0:Y:S04]  /*24d0*/  SHFL.DOWN PT, R13, R14, 0x2, R5 ;  /* 0x084000000e0d7989 */ /* 0x00142800000e0005 */
        /* <DEDUP_REMOVED lines=21> */
.L_x_284:
[----:B------:R-:W-:Y:S05]  /*2630*/  BSYNC.RECONVERGENT B1 ;  /* 0x0000000000017941 */ /* 0x000fea0003800200 */
.L_x_283:
[----:B-1----:R-:W-:Y:S01]  /*2640*/  VIADD R6, R4, 0x4 ;  /* 0x0000000404067836 */ /* 0x002fe20000000000 */
[----:B------:R1:W4:Y:S01]  /*2650*/  SHFL.DOWN PT, R8, R2, 0x4, R5 ;  /* 0x0880000002087989 */ /* 0x00032200000e0005 */
[----:B------:R-:W-:Y:S01]  /*2660*/  BSSY.RECONVERGENT B1, `(.L_x_285) ;  /* 0x000001e000017945 */ /* 0x000fe20003800200 */
[----:B--2---:R-:W-:Y:S02]  /*2670*/  IMAD.MOV.U32 R12, RZ, RZ, R10 ;  /* 0x000000ffff0c7224 */ /* 0x004fe400078e000a */
[----:B------:R-:W-:Y:S01]  /*2680*/  ISETP.GT.AND P0, PT, R6, R5, PT ;  /* 0x000000050600720c */ /* 0x000fe20003f04270 */
[----:B------:R1:W2:Y:S01]  /*2690*/  SHFL.DOWN PT, R9, R3, 0x4, R5 ;  /* 0x0880000003097989 */ /* 0x0002a200000e0005 */
[----:B------:R-:W-:Y:S02]  /*26a0*/  IMAD.MOV.U32 R14, RZ, RZ, R16 ;  /* 0x000000ffff0e7224 */ /* 0x000fe400078e0010 */
[----:B------:R-:W-:Y:S01]  /*26b0*/  IMAD.MOV.U32 R6, RZ, RZ, R2 ;  /* 0x000000ffff067224 */ /* 0x000fe200078e0002 */
[----:B---3--:R1:W3:Y:S01]  /*26c0*/  SHFL.DOWN PT, R11, R10, 0x4, R5 ;  /* 0x088000000a0b7989 */ /* 0x0082e200000e0005 */
[----:B------:R-:W-:-:S03]  /*26d0*/  IMAD.MOV.U32 R7, RZ, RZ, R3 ;  /* 0x000000ffff077224 */ /* 0x000fc600078e0003 */
[----:B0-----:R1:W0:Y:S04]  /*26e0*/  SHFL.DOWN PT, R13, R16, 0x4, R5 ;  /* 0x08800000100d7989 */ /* 0x00122800000e0005 */
[----:B------:R-:W-:Y:S05]  /*26f0*/  @P0 BRA `(.L_x_286) ;  /* 0x0000000000500947 */ /* 0x000fea0003800000 */
[----:B--2-4-:R-:W-:Y:S01]  /*2700*/  DSETP.GEU.AND P0, PT, |R2|, |R8|, PT ;  /* 0x400000080200722a */ /* 0x014fe20003f0e200 */
        /* <DEDUP_REMOVED lines=19> */
.L_x_286:
[----:B------:R-:W-:Y:S05]  /*2840*/  BSYNC.RECONVERGENT B1 ;  /* 0x0000000000017941 */ /* 0x000fea0003800200 */
.L_x_285:
[----:B-1----:R-:W-:Y:S01]  /*2850*/  IADD3 R2, PT, PT, R4, 0x8, RZ ;  /* 0x0000000804027810 */ /* 0x002fe20007ffe0ff */
[----:B----4-:R1:W4:Y:S01]  /*2860*/  SHFL.DOWN PT, R8, R6, 0x8, R5 ;  /* 0x0900000006087989 */ /* 0x01032200000e0005 */
[----:B------:R-:W-:Y:S01]  /*2870*/  BSSY.RECONVERGENT B1, `(.L_x_287) ;  /* 0x000001e000017945 */ /* 0x000fe20003800200 */
[----:B------:R-:W-:Y:S01]  /*2880*/  IMAD.MOV.U32 R10, RZ, RZ, R12 ;  /* 0x000000ffff0a7224 */ /* 0x000fe200078e000c */
[----:B------:R-:W-:Y:S01]  /*2890*/  ISETP.GT.AND P0, PT, R2, R5, PT ;  /* 0x000000050200720c */ /* 0x000fe20003f04270 */
[----:B--2---:R1:W2:Y:S01]  /*28a0*/  SHFL.DOWN PT, R9, R7, 0x8, R5 ;  /* 0x0900000007097989 */ /* 0x0042a200000e0005 */
        /* <DEDUP_REMOVED lines=26> */
.L_x_288:
[----:B------:R-:W-:Y:S05]  /*2a50*/  BSYNC.RECONVERGENT B1 ;  /* 0x0000000000017941 */ /* 0x000fea0003800200 */
.L_x_287:
[----:B----4-:R-:W-:Y:S01]  /*2a60*/  VIADD R8, R4, 0x10 ;  /* 0x0000001004087836 */ /* 0x010fe20000000000 */
[----:B-1----:R1:W4:Y:S01]  /*2a70*/  SHFL.DOWN PT, R6, R2, 0x10, R5 ;  /* 0x0a00000002067989 */ /* 0x00232200000e0005 */
[----:B------:R-:W-:Y:S01]  /*2a80*/  BSSY.RECONVERGENT B1, `(.L_x_289) ;  /* 0x000001e000017945 */ /* 0x000fe20003800200 */
[----:B------:R-:W-:Y:S02]  /*2a90*/  IMAD.MOV.U32 R14, RZ, RZ, R10 ;  /* 0x000000ffff0e7224 */ /* 0x000fe400078e000a */
[----:B------:R-:W-:Y:S01]  /*2aa0*/  ISETP.GT.AND P0, PT, R8, R5, PT ;  /* 0x000000050800720c */ /* 0x000fe20003f04270 */
[----:B------:R1:W1:Y:S01]  /*2ab0*/  SHFL.DOWN PT, R7, R3, 0x10, R5 ;  /* 0x0a00000003077989 */ /* 0x00026200000e0005 */
[----:B------:R-:W-:Y:S02]  /*2ac0*/  IMAD.MOV.U32 R15, RZ, RZ, R16 ;  /* 0x000000ffff0f7224 */ /* 0x000fe400078e0010 */
[----:B------:R-:W-:Y:S01]  /*2ad0*/  IMAD.MOV.U32 R12, RZ, RZ, R2 ;  /* 0x000000ffff0c7224 */ /* 0x000fe200078e0002 */
[----:B--2---:R2:W1:Y:S01]  /*2ae0*/  SHFL.DOWN PT, R9, R10, 0x10, R5 ;  /* 0x0a0000000a097989 */ /* 0x00446200000e0005 */
[----:B0-----:R-:W-:-:S03]  /*2af0*/  IMAD.MOV.U32 R13, RZ, RZ, R3 ;  /* 0x000000ffff0d7224 */ /* 0x001fc600078e0003 */
[----:B---3--:R2:W0:Y:S04]  /*2b00*/  SHFL.DOWN PT, R11, R16, 0x10, R5 ;  /* 0x0a000000100b7989 */ /* 0x00842800000e0005 */
[----:B------:R-:W-:Y:S05]  /*2b10*/  @P0 BRA `(.L_x_290) ;  /* 0x0000000000500947 */ /* 0x000fea0003800000 */
[----:B-1--4-:R-:W-:Y:S01]  /*2b20*/  DSETP.GEU.AND P0, PT, |R2|, |R6|, PT ;  /* 0x400000060200722a */ /* 0x012fe20003f0e200 */
[----:B------:R-:W-:Y:S02]  /*2b30*/  IMAD.MOV.U32 R14, RZ, RZ, R9 ;  /* 0x000000ffff0e7224 */ /* 0x000fe400078e0009 */
        /* <DEDUP_REMOVED lines=18> */
.L_x_290:
[----:B------:R-:W-:Y:S05]  /*2c60*/  BSYNC.RECONVERGENT B1 ;  /* 0x0000000000017941 */ /* 0x000fea0003800200 */
.L_x_289:
[----:B------:R-:W-:Y:S01]  /*2c70*/  ISETP.NE.AND P0, PT, R4, RZ, PT ;  /* 0x000000ff0400720c */ /* 0x000fe20003f05270 */
[----:B------:R-:W-:-:S12]  /*2c80*/  BSSY.RECONVERGENT B1, `(.L_x_291) ;  /* 0x000000a000017945 */ /* 0x000fd80003800200 */
[----:B------:R-:W-:Y:S05]  /*2c90*/  @P0 BRA `(.L_x_292) ;  /* 0x0000000000200947 */ /* 0x000fea0003800000 */
[----:B------:R-:W3:Y:S01]  /*2ca0*/  S2R R4, SR_CgaCtaId ;  /* 0x0000000000047919 */ /* 0x000ee20000008800 */
[----:B-1----:R-:W-:Y:S02]  /*2cb0*/  MOV R3, 0x400 ;  /* 0x0000040000037802 */ /* 0x002fe40000000f00 */
[----:B------:R-:W-:-:S04]  /*2cc0*/  SHF.R.U32.HI R2, RZ, 0x1, R0 ;  /* 0x00000001ff027819 */ /* 0x000fc80000011600 */
[----:B------:R-:W-:Y:S02]  /*2cd0*/  LOP3.LUT R2, R2, 0x1f0, RZ, 0xc0, !PT ;  /* 0x000001f002027812 */ /* 0x000fe400078ec0ff */
[----:B---3--:R-:W-:-:S05]  /*2ce0*/  LEA R3, R4, R3, 0x18 ;  /* 0x0000000304037211 */ /* 0x008fca00078ec0ff */
[----:B------:R-:W-:-:S05]  /*2cf0*/  IMAD.IADD R3, R2, 0x1, R3 ;  /* 0x0000000102037824 */ /* 0x000fca00078e0203 */
[----:B------:R3:W-:Y:S04]  /*2d00*/  STS.64 [R3+0x10], R14 ;  /* 0x0000100e03007388 */ /* 0x0007e80000000a00 */
[----:B------:R3:W-:Y:S02]  /*2d10*/  STS.64 [R3+0x8], R12 ;  /* 0x0000080c03007388 */ /* 0x0007e40000000a00 */
.L_x_292:
[----:B------:R-:W-:Y:S05]  /*2d20*/  BSYNC.RECONVERGENT B1 ;  /* 0x0000000000017941 */ /* 0x000fea0003800200 */
.L_x_291:
[----:B------:R-:W-:Y:S01]  /*2d30*/  BAR.SYNC.DEFER_BLOCKING 0x0 ;  /* 0x0000000000007b1d */ /* 0x000fe20000010000 */
[----:B------:R-:W-:-:S13]  /*2d40*/  ISETP.NE.AND P1, PT, R0, RZ, PT ;  /* 0x000000ff0000720c */ /* 0x000fda0003f25270 */
[----:B------:R-:W-:Y:S05]  /*2d50*/  @P1 BRA `(.L_x_268) ;  /* 0x0000003400b81947 */ /* 0x000fea0003800000 */
[----:B------:R-:W-:Y:S01]  /*2d60*/  UISETP.GE.AND UP0, UPT, UR6, 0x21, UPT ;  /* 0x000000210600788c */ /* 0x000fe2000bf06270 */
[----:B0-----:R-:W-:Y:S02]  /*2d70*/  IMAD.MOV.U32 R11, RZ, RZ, R14 ;  /* 0x000000ffff0b7224 */ /* 0x001fe400078e000e */
[----:B------:R-:W-:Y:S02]  /*2d80*/  IMAD.MOV.U32 R8, RZ, RZ, R15 ;  /* 0x000000ffff087224 */ /* 0x000fe400078e000f */
[----:B-1----:R-:W-:Y:S02]  /*2d90*/  IMAD.MOV.U32 R2, RZ, RZ, R12 ;  /* 0x000000ffff027224 */ /* 0x002fe400078e000c */
[----:B---3--:R-:W-:Y:S02]  /*2da0*/  IMAD.MOV.U32 R3, RZ, RZ, R13 ;  /* 0x000000ffff037224 */ /* 0x008fe400078e000d */
[----:B------:R-:W-:Y:S05]  /*2db0*/  BRA.U !UP0, `(.L_x_293) ;  /* 0x00000001086c7547 */ /* 0x000fea000b800000 */
[----:B------:R-:W0:Y:S01]  /*2dc0*/  S2UR UR5, SR_CgaCtaId ;  /* 0x00000000000579c3 */ /* 0x000e220000008800 */
[----:B------:R-:W-:Y:S01]  /*2dd0*/  UMOV UR4, 0x400 ;  /* 0x0000040000047882 */ /* 0x000fe20000000000 */
[----:B------:R-:W-:Y:S01]  /*2de0*/  BSSY.RECONVERGENT B1, `(.L_x_293) ;  /* 0x0000018000017945 */ /* 0x000fe20003800200 */
[----:B0-----:R-:W-:-:S09]  /*2df0*/  ULEA UR4, UR5, UR4, 0x18 ;  /* 0x0000000405047291 */ /* 0x001fd2000f8ec0ff */
[----:B--2---:R-:W0:Y:S04]  /*2e00*/  LDS.64 R4, [UR4+0x18] ;  /* 0x00001804ff047984 */ /* 0x004e280008000a00 */
        /* <DEDUP_REMOVED lines=21> */
.L_x_294:
[----:B------:R-:W-:Y:S05]  /*2f60*/  BSYNC.RECONVERGENT B1 ;  /* 0x0000000000017941 */ /* 0x000fea0003800200 */
.L_x_293:
[----:B------:R-:W-:Y:S01]  /*2f70*/  UISETP.GE.AND UP0, UPT, UR6, 0x41, UPT ;  /* 0x000000410600788c */ /* 0x000fe2000bf06270 */
[----:B------:R-:W-:Y:S02]  /*2f80*/  IMAD.MOV.U32 R9, RZ, RZ, R11 ;  /* 0x000000ffff097224 */ /* 0x000fe400078e000b */
[----:B------:R-:W-:Y:S02]  /*2f90*/  IMAD.MOV.U32 R0, RZ, RZ, R8 ;  /* 0x000000ffff007224 */ /* 0x000fe400078e0008 */
[----:B------:R-:W-:Y:S02]  /*2fa0*/  IMAD.MOV.U32 R4, RZ, RZ, R2 ;  /* 0x000000ffff047224 */ /* 0x000fe400078e0002 */
[----:B--2---:R-:W-:Y:S02]  /*2fb0*/  IMAD.MOV.U32 R5, RZ, RZ, R3 ;  /* 0x000000ffff057224 */ /* 0x004fe400078e0003 */
[----:B------:R-:W-:Y:S05]  /*2fc0*/  BRA.U !UP0, `(.L_x_295) ;  /* 0x00000001086c7547 */ /* 0x000fea000b800000 */
[----:B------:R-:W0:Y:S01]  /*2fd0*/  S2UR UR5, SR_CgaCtaId ;  /* 0x00000000000579c3 */ /* 0x000e220000008800 */
[----:B------:R-:W-:Y:S01]  /*2fe0*/  UMOV UR4, 0x400 ;  /* 0x0000040000047882 */ /* 0x000fe20000000000 */
[----:B------:R-:W-:Y:S01]  /*2ff0*/  BSSY.RECONVERGENT B1, `(.L_x_295) ;  /* 0x0000018000017945 */ /* 0x000fe20003800200 */
[----:B0-----:R-:W-:-:S09]  /*3000*/  ULEA UR4, UR5, UR4, 0x18 ;  /* 0x0000000405047291 */ /* 0x001fd2000f8ec0ff */
[----:B----4-:R-:W0:Y:S04]  /*3010*/  LDS.64 R6, [UR4+0x28] ;  /* 0x00002804ff067984 */ /* 0x010e280008000a00 */
        /* <DEDUP_REMOVED lines=21> */
.L_x_296:
[----:B------:R-:W-:Y:S05]  /*3170*/  BSYNC.RECONVERGENT B1 ;  /* 0x0000000000017941 */ /* 0x000fea0003800200 */
.L_x_295:
        /* <DEDUP_REMOVED lines=32> */
.L_x_298:
[----:B------:R-:W-:Y:S05]  /*3380*/  BSYNC.RECONVERGENT B1 ;  /* 0x0000000000017941 */ /* 0x000fea0003800200 */
.L_x_297:
        /* <DEDUP_REMOVED lines=32> */
.L_x_300:
[----:B------:R-:W-:Y:S05]  /*3590*/  BSYNC.RECONVERGENT B1 ;  /* 0x0000000000017941 */ /* 0x000fea0003800200 */
.L_x_299:
        /* <DEDUP_REMOVED lines=32> */
.L_x_302:
[----:B------:R-:W-:Y:S05]  /*37a0*/  BSYNC.RECONVERGENT B1 ;  /* 0x0000000000017941 */ /* 0x000fea0003800200 */
.L_x_301:
        /* <DEDUP_REMOVED lines=32> */
.L_x_304:
[----:B------:R-:W-:Y:S05]  /*39b0*/  BSYNC.RECONVERGENT B1 ;  /* 0x0000000000017941 */ /* 0x000fea0003800200 */
.L_x_303:
        /* <DEDUP_REMOVED lines=32> */
.L_x_236:
[----:B------:R-:W1:Y:S01]  /*3bc0*/  S2R R0, SR_TID.X ;  /* 0x0000000000007919 */ /* 0x000e620000002100 */
[----:B------:R-:W1:Y:S01]  /*3bd0*/  LDC.64 R2, c[0x0][0x380] ;  /* 0x0000e000ff027b82 */ /* 0x000e620000000a00 */
[----:B------:R-:W2:Y:S01]  /*3be0*/  LDCU.64 UR6, c[0x0][0x388] ;  /* 0x00007100ff0677ac */ /* 0x000ea20008000a00 */
[----:B-1----:R-:W-:-:S05]  /*3bf0*/  IMAD.WIDE.U32 R2, R0, 0x8, R2 ;  /* 0x0000000800027825 */ /* 0x002fca00078e0002 */
[----:B0-----:R-:W3:Y:S04]  /*3c00*/  LDG.E.64 R4, desc[UR8][R2.64] ;  /* 0x0000000802047981 */ /* 0x001ee8000c1e1b00 */
[----:B------:R-:W3:Y:S04]  /*3c10*/  LDG.E.64 R6, desc[UR8][R2.64+0x800] ;  /* 0x0008000802067981 */ /* 0x000ee8000c1e1b00 */
[----:B------:R-:W4:Y:S04]  /*3c20*/  LDG.E.64 R8, desc[UR8][R2.64+0x1000] ;  /* 0x0010000802087981 */ /* 0x000f28000c1e1b00 */
[----:B------:R-:W5:Y:S04]  /*3c30*/  LDG.E.64 R12, desc[UR8][R2.64+0x1800] ;  /* 0x00180008020c7981 */ /* 0x000f68000c1e1b00 */
[----:B------:R-:W5:Y:S01]  /*3c40*/  LDG.E.64 R10, desc[UR8][R2.64+0x2000] ;  /* 0x00200008020a7981 */ /* 0x000f62000c1e1b00 */
[----:B------:R-:W-:Y:S01]  /*3c50*/  BSSY.RECONVERGENT B1, `(.L_x_305) ;  /* 0x000001c000017945 */ /* 0x000fe20003800200 */
[----:B---3--:R-:W-:-:S06]  /*3c60*/  DSETP.GEU.AND P0, PT, |R4|, |R6|, PT ;  /* 0x400000060400722a */ /* 0x008fcc0003f0e200 */
[----:B------:R-:W-:Y:S02]  /*3c70*/  FSEL R4, R4, R6, P0 ;  /* 0x0000000604047208 */ /* 0x000fe40000000000 */
[----:B------:R-:W-:Y:S01]  /*3c80*/  FSEL R5, R5, R7, P0 ;  /* 0x0000000705057208 */ /* 0x000fe20000000000 */
[C---:B------:R-:W-:Y:S01]  /*3c90*/  VIADD R7, R0.reuse, 0x200 ;  /* 0x0000020000077836 */ /* 0x040fe20000000000 */
[----:B------:R-:W-:-:S04]  /*3ca0*/  LOP3.LUT R6, R0, 0x400, RZ, 0xfc, !PT ;  /* 0x0000040000067812 */ /* 0x000fc800078efcff */
[----:B----4-:R-:W-:Y:S01]  /*3cb0*/  DSETP.GEU.AND P1, PT, |R4|, |R8|, PT ;  /* 0x400000080400722a */ /* 0x010fe20003f2e200 */
[----:B--2---:R-:W-:-:S05]  /*3cc0*/  IADD3 R17, P4, PT, R6, UR6, RZ ;  /* 0x0000000606117c10 */ /* 0x004fca000ff9e0ff */
[----:B------:R-:W-:Y:S01]  /*3cd0*/  FSEL R4, R4, R8, P1 ;  /* 0x0000000804047208 */ /* 0x000fe20000800000 */
[----:B------:R-:W-:Y:S01]  /*3ce0*/  IMAD.X R16, RZ, RZ, UR7, P4 ;  /* 0x00000007ff107e24 */ /* 0x000fe2000a0e06ff */
[----:B------:R-:W-:Y:S01]  /*3cf0*/  FSEL R5, R5, R9, P1 ;  /* 0x0000000905057208 */ /* 0x000fe20000800000 */
[----:B------:R-:W-:-:S05]  /*3d00*/  VIADD R9, R0, 0x100 ;  /* 0x0000010000097836 */ /* 0x000fca0000000000 */
[----:B-----5:R-:W-:Y:S01]  /*3d10*/  DSETP.GEU.AND P2, PT, |R4|, |R12|, PT ;  /* 0x4000000c0400722a */ /* 0x020fe20003f4e200 */
[----:B------:R-:W-:-:S05]  /*3d20*/  @P1 SEL R7, R0, R9, P0 ;  /* 0x0000000900071207 */ /* 0x000fca0000000000 */
[----:B------:R-:W-:Y:S02]  /*3d30*/  FSEL R4, R4, R12, P2 ;  /* 0x0000000c04047208 */ /* 0x000fe40001000000 */
[----:B------:R-:W-:-:S06]  /*3d40*/  FSEL R5, R5, R13, P2 ;  /* 0x0000000d05057208 */ /* 0x000fcc0001000000 */
[----:B------:R-:W-:Y:S01]  /*3d50*/  DSETP.GEU.AND P3, PT, |R4|, |R10|, PT ;  /* 0x4000000a0400722a */ /* 0x000fe20003f6e200 */
[----:B------:R-:W-:-:S13]  /*3d60*/  @!P2 VIADD R7, R0, 0x300 ;  /* 0x000003000007a836 */ /* 0x000fda0000000000 */
[----:B------:R-:W-:Y:S05]  /*3d70*/  @!P3 BRA `(.L_x_306) ;  /* 0x000000000024b947 */ /* 0x000fea0003800000 */
[C---:B------:R-:W-:Y:S02]  /*3d80*/  ISETP.GE.U32.AND P0, PT, R7.reuse, R6, PT ;  /* 0x000000060700720c */ /* 0x040fe40003f06070 */
[----:B------:R-:W-:Y:S02]  /*3d90*/  IADD3 R6, P1, PT, R7, UR6, RZ ;  /* 0x0000000607067c10 */ /* 0x000fe4000ff3e0ff */
[----:B------:R-:W-:-:S03]  /*3da0*/  ISETP.GE.U32.AND.EX P0, PT, RZ, RZ, PT, P0 ;  /* 0x000000ffff00720c */ /* 0x000fc60003f06100 */
[----:B------:R-:W-:-:S10]  /*3db0*/  IMAD.X R7, RZ, RZ, UR7, P1 ;  /* 0x00000007ff077e24 */ /* 0x000fd400088e06ff */
[----:B------:R-:W-:-:S06]  /*3dc0*/  DSETP.LT.OR P0, PT, |R10|, |R4|, !P0 ;  /* 0x400000040a00722a */ /* 0x000fcc0004701600 */
[----:B------:R-:W-:Y:S02]  /*3dd0*/  FSEL R10, R4, R10, P0 ;  /* 0x0000000a040a7208 */ /* 0x000fe40000000000 */
[----:B------:R-:W-:Y:S02]  /*3de0*/  FSEL R11, R5, R11, P0 ;  /* 0x0000000b050b7208 */ /* 0x000fe40000000000 */
[----:B------:R-:W-:Y:S02]  /*3df0*/  SEL R17, R6, R17, P0 ;  /* 0x0000001106117207 */ /* 0x000fe40000000000 */
[----:B------:R-:W-:-:S07]  /*3e00*/  SEL R16, R7, R16, P0 ;  /* 0x0000001007107207 */ /* 0x000fce0000000000 */
.L_x_306:
[----:B------:R-:W-:Y:S05]  /*3e10*/  BSYNC.RECONVERGENT B1 ;  /* 0x0000000000017941 */ /* 0x000fea0003800200 */
.L_x_305:
[----:B------:R-:W-:Y:S01]  /*3e20*/  UISETP.GE.U32.AND UP0, UPT, UR4, 0xa00, UPT ;  /* 0x00000a000400788c */ /* 0x000fe2000bf06070 */
[----:B------:R-:W-:Y:S02]  /*3e30*/  IMAD.MOV.U32 R19, RZ, RZ, 0x500 ;  /* 0x00000500ff137424 */ /* 0x000fe400078e00ff */
[----:B------:R-:W-:Y:S01]  /*3e40*/  IMAD.MOV.U32 R18, RZ, RZ, RZ ;  /* 0x000000ffff127224 */ /* 0x000fe200078e00ff */
[----:B------:R-:W-:-:S09]  /*3e50*/  UISETP.GE.U32.AND.EX UP0, UPT, UR5, URZ, UPT, UP0 ;  /* 0x000000ff0500728c */ /* 0x000fd2000bf06100 */
[----:B------:R-:W-:Y:S05]  /*3e60*/  BRA.U !UP0, `(.L_x_307) ;  /* 0x0000000508587547 */ /* 0x000fea000b800000 */
[----:B------:R-:W-:Y:S01]  /*3e70*/  IMAD.MOV.U32 R12, RZ, RZ, R10 ;  /* 0x000000ffff0c7224 */ /* 0x000fe200078e000a */
[----:B------:R-:W0:Y:S01]  /*3e80*/  LDCU.64 UR6, c[0x0][0x388] ;  /* 0x00007100ff0677ac */ /* 0x000e220008000a00 */
[----:B------:R-:W-:Y:S02]  /*3e90*/  IMAD.MOV.U32 R13, RZ, RZ, R11 ;  /* 0x000000ffff0d7224 */ /* 0x000fe400078e000b */
[----:B------:R-:W-:Y:S01]  /*3ea0*/  IMAD.MOV.U32 R21, RZ, RZ, 0x500 ;  /* 0x00000500ff157424 */ /* 0x000fe200078e00ff */
[----:B------:R-:W1:Y:S01]  /*3eb0*/  LDCU.64 UR4, c[0x0][0x398] ;  /* 0x00007300ff0477ac */ /* 0x000e620008000a00 */
[----:B------:R-:W-:-:S07]  /*3ec0*/  IMAD.MOV.U32 R19, RZ, RZ, RZ ;  /* 0x000000ffff137224 */ /* 0x000fce00078e00ff */
.L_x_308:
[----:B------:R-:W-:-:S04]  /*3ed0*/  LEA R24, P0, R21, R2, 0x3 ;  /* 0x0000000215187211 */ /* 0x000fc800078018ff */
[----:B------:R-:W-:-:S05]  /*3ee0*/  LEA.HI.X R25, R21, R3, R19, 0x3, P0 ;  /* 0x0000000315197211 */ /* 0x000fca00000f1c13 */
[----:B------:R-:W2:Y:S04]  /*3ef0*/  LDG.E.64 R14, desc[UR8][R24.64] ;  /* 0x00000008180e7981 */ /* 0x000ea8000c1e1b00 */
[----:B------:R-:W3:Y:S04]  /*3f00*/  LDG.E.64 R8, desc[UR8][R24.64+0x800] ;  /* 0x0008000818087981 */ /* 0x000ee8000c1e1b00 */
[----:B------:R-:W4:Y:S04]  /*3f10*/  LDG.E.64 R6, desc[UR8][R24.64+0x1000] ;  /* 0x0010000818067981 */ /* 0x000f28000c1e1b00 */
[----:B------:R-:W5:Y:S04]  /*3f20*/  LDG.E.64 R4, desc[UR8][R24.64+0x1800] ;  /* 0x0018000818047981 */ /* 0x000f68000c1e1b00 */
[----:B------:R-:W5:Y:S01]  /*3f30*/  LDG.E.64 R10, desc[UR8][R24.64+0x2000] ;  /* 0x00200008180a7981 */ /* 0x000f62000c1e1b00 */
[----:B0-----:R-:W-:-:S04]  /*3f40*/  IADD3 R20, P0, P1, R21, UR6, R0 ;  /* 0x0000000615147c10 */ /* 0x001fc8000f91e000 */
[----:B------:R-:W-:Y:S01]  /*3f50*/  IADD3.X R18, PT, PT, R19, UR7, RZ, P0, P1 ;  /* 0x0000000713127c10 */ /* 0x000fe200087e24ff */
[----:B------:R-:W-:-:S04]  /*3f60*/  IMAD.MOV.U32 R22, RZ, RZ, R20 ;  /* 0x000000ffff167224 */ /* 0x000fc800078e0014 */
[----:B------:R-:W-:Y:S01]  /*3f70*/  IMAD.MOV.U32 R23, RZ, RZ, R18 ;  /* 0x000000ffff177224 */ /* 0x000fe200078e0012 */
[----:B--2---:R-:W-:-:S14]  /*3f80*/  DSETP.GEU.AND P2, PT, |R12|, |R14|, PT ;  /* 0x4000000e0c00722a */ /* 0x004fdc0003f4e200 */
[----:B------:R-:W-:-:S04]  /*3f90*/  @P2 ISETP.GE.U32.AND P0, PT, R17, R22, PT ;  /* 0x000000161100220c */ /* 0x000fc80003f06070 */
[----:B------:R-:W-:-:S13]  /*3fa0*/  @P2 ISETP.GE.AND.EX P0, PT, R16, R23, PT, P0 ;  /* 0x000000171000220c */ /* 0x000fda0003f06300 */
[----:B------:R-:W-:-:S06]  /*3fb0*/  @P2 DSETP.LT.OR P0, PT, |R14|, |R12|, !P0 ;  /* 0x4000000c0e00222a */ /* 0x000fcc0004701600 */
[----:B------:R-:W-:Y:S02]  /*3fc0*/  @P2 FSEL R13, R13, R15, P0 ;  /* 0x0000000f0d0d2208 */ /* 0x000fe40000000000 */
[----:B------:R-:W-:Y:S02]  /*3fd0*/  @P2 FSEL R12, R12, R14, P0 ;  /* 0x0000000e0c0c2208 */ /* 0x000fe40000000000 */
[----:B------:R-:W-:Y:S01]  /*3fe0*/  @P2 SEL R22, R17, R22, P0 ;  /* 0x0000001611162207 */ /* 0x000fe20000000000 */
[----:B------:R-:W-:Y:S01]  /*3ff0*/  @P2 IMAD.MOV.U32 R15, RZ, RZ, R13 ;  /* 0x000000ffff0f2224 */ /* 0x000fe200078e000d */
[----:B------:R-:W-:Y:S01]  /*4000*/  IADD3 R13, P3, PT, R20, 0x100, RZ ;  /* 0x00000100140d7810 */ /* 0x000fe20007f7e0ff */
[----:B------:R-:W-:Y:S01]  /*4010*/  @P2 IMAD.MOV.U32 R14, RZ, RZ, R12 ;  /* 0x000000ffff0e2224 */ /* 0x000fe200078e000c */
[----:B------:R-:W-:-:S03]  /*4020*/  @P2 SEL R23, R16, R23, P0 ;  /* 0x0000001710172207 */ /* 0x000fc60000000000 */
[----:B------:R-:W-:Y:S02]  /*4030*/  IMAD.X R16, RZ, RZ, R18, P3 ;  /* 0x000000ffff107224 */ /* 0x000fe400018e0612 */
[----:B---3--:R-:W-:-:S14]  /*4040*/  DSETP.GEU.AND P1, PT, |R14|, |R8|, PT ;  /* 0x400000080e00722a */ /* 0x008fdc0003f2e200 */
        /* <DEDUP_REMOVED lines=11> */
[----:B----4-:R-:W-:-:S14]  /*4100*/  DSETP.GEU.AND P2, PT, |R8|, |R6|, PT ;  /* 0x400000060800722a */ /* 0x010fdc0003f4e200 */
        /* <DEDUP_REMOVED lines=10> */
[----:B------:R-:W-:Y:S01]  /*41b0*/  IMAD.X R9, RZ, RZ, R18, P3 ;  /* 0x000000ffff097224 */ /* 0x000fe200018e0612 */
[----:B------:R-:W-:Y:S01]  /*41c0*/  IADD3 R17, P3, PT, R20, 0x400, RZ ;  /* 0x0000040014117810 */ /* 0x000fe20007f7e0ff */
[----:B-----5:R-:W-:-:S04]  /*41d0*/  DSETP.GEU.AND P1, PT, |R6|, |R4|, PT ;  /* 0x400000040600722a */ /* 0x020fc80003f2e200 */
[----:B------:R-:W-:-:S10]  /*41e0*/  IMAD.X R16, RZ, RZ, R18, P3 ;  /* 0x000000ffff107224 */ /* 0x000fd400018e0612 */
        /* <DEDUP_REMOVED lines=8> */
[----:B------:R-:W-:Y:S01]  /*4270*/  @P1 IMAD.MOV.U32 R5, RZ, RZ, R7 ;  /* 0x000000ffff051224 */ /* 0x000fe200078e0007 */
[C---:B------:R-:W-:Y:S02]  /*4280*/  IADD3 R6, P1, PT, R21.reuse, 0xa00, RZ ;  /* 0x00000a0015067810 */ /* 0x040fe40007f3e0ff */
[----:B------:R-:W-:-:S02]  /*4290*/  IADD3 R21, P3, PT, R21, 0x500, RZ ;  /* 0x0000050015157810 */ /* 0x000fc40007f7e0ff */
[----:B-1----:R-:W-:Y:S01]  /*42a0*/  ISETP.GT.U32.AND P4, PT, R6, UR4, PT ;  /* 0x0000000406007c0c */ /* 0x002fe2000bf84070 */
[----:B------:R-:W-:Y:S01]  /*42b0*/  DSETP.GEU.AND P2, PT, |R4|, |R10|, PT ;  /* 0x4000000a0400722a */ /* 0x000fe20003f4e200 */
[--C-:B------:R-:W-:Y:S02]  /*42c0*/  IMAD.X R6, RZ, RZ, R19.reuse, P1 ;  /* 0x000000ffff067224 */ /* 0x100fe400008e0613 */
[----:B------:R-:W-:-:S03]  /*42d0*/  IMAD.X R18, RZ, RZ, R19, P3 ;  /* 0x000000ffff127224 */ /* 0x000fc600018e0613 */
[----:B------:R-:W-:Y:S01]  /*42e0*/  ISETP.GT.AND.EX P1, PT, R6, UR5, PT, P4 ;  /* 0x0000000506007c0c */ /* 0x000fe2000bf24340 */
[----:B------:R-:W-:-:S07]  /*42f0*/  IMAD.MOV.U32 R19, RZ, RZ, R18 ;  /* 0x000000ffff137224 */ /* 0x000fce00078e0012 */
        /* <DEDUP_REMOVED lines=8> */
[----:B------:R-:W-:Y:S02]  /*4380*/  @P2 IMAD.MOV.U32 R11, RZ, RZ, R5 ;  /* 0x000000ffff0b2224 */ /* 0x000fe400078e0005 */
[----:B------:R-:W-:Y:S02]  /*4390*/  IMAD.MOV.U32 R12, RZ, RZ, R10 ;  /* 0x000000ffff0c7224 */ /* 0x000fe400078e000a */
[----:B------:R-:W-:Y:S01]  /*43a0*/  IMAD.MOV.U32 R13, RZ, RZ, R11 ;  /* 0x000000ffff0d7224 */ /* 0x000fe200078e000b */
[----:B------:R-:W-:Y:S06]  /*43b0*/  @!P1 BRA `(.L_x_308) ;  /* 0xfffffff800c49947 */ /* 0x000fec000383ffff */
[----:B------:R-:W-:-:S07]  /*43c0*/  IMAD.MOV.U32 R19, RZ, RZ, R21 ;  /* 0x000000ffff137224 */ /* 0x000fce00078e0015 */
.L_x_307:
[----:B------:R-:W-:-:S04]  /*43d0*/  ISETP.GE.U32.AND P0, PT, R19, UR4, PT ;  /* 0x0000000413007c0c */ /* 0x000fc8000bf06070 */
[----:B------:R-:W-:-:S13]  /*43e0*/  ISETP.GE.AND.EX P0, PT, R18, UR5, PT, P0 ;  /* 0x0000000512007c0c */ /* 0x000fda000bf06300 */
[----:B------:R-:W-:Y:S05]  /*43f0*/  @P0 BRA `(.L_x_309) ;  /* 0x0000000800c40947 */ /* 0x000fea0003800000 */
[----:B------:R-:W-:Y:S01]  /*4400*/  IADD3 R21, PT, PT, -R19, UR4, RZ ;  /* 0x0000000413157c10 */ /* 0x000fe2000fffe1ff */
[----:B------:R-:W-:Y:S03]  /*4410*/  BSSY.RECONVERGENT B1, `(.L_x_309) ;  /* 0x00000af000017945 */ /* 0x000fe60003800200 */
[----:B------:R-:W-:-:S13]  /*4420*/  ISETP.GE.AND P0, PT, R0, R21, PT ;  /* 0x000000150000720c */ /* 0x000fda0003f06270 */
[----:B------:R-:W-:Y:S05]  /*4430*/  @P0 BRA `(.L_x_310) ;  /* 0x0000000800b00947 */ /* 0x000fea0003800000 */
[-C--:B------:R-:W-:Y:S01]  /*4440*/  LOP3.LUT R6, RZ, R0.reuse, RZ, 0x33, !PT ;  /* 0x00000000ff067212 */ /* 0x080fe200078e33ff */
[----:B------:R-:W-:Y:S01]  /*4450*/  BSSY.RECONVERGENT B2, `(.L_x_311) ;  /* 0x0000036000027945 */ /* 0x000fe20003800200 */
[----:B------:R-:W-:Y:S02]  /*4460*/  MOV R12, R0 ;  /* 0x00000000000c7202 */ /* 0x000fe40000000f00 */
        /* <DEDUP_REMOVED lines=9> */
[----:B------:R-:W-:Y:S02]  /*4500*/  LOP3.LUT R2, R2, 0x3, RZ, 0xc0, !PT ;  /* 0x0000000302027812 */ /* 0x000fe400078ec0ff */
[----:B------:R-:W-:-:S03]  /*4510*/  IADD3 R13, P0, PT, R9, UR6, RZ ;  /* 0x00000006090d7c10 */ /* 0x000fc6000ff1e0ff */
[----:B------:R-:W-:Y:S01]  /*4520*/  IMAD.MOV R7, RZ, RZ, -R2 ;  /* 0x000000ffff077224 */ /* 0x000fe200078e0a02 */
[----:B0-----:R-:W-:-:S04]  /*4530*/  LEA R8, P1, R9, UR10, 0x3 ;  /* 0x0000000a09087c11 */ /* 0x001fc8000f8218ff */
[----:B------:R-:W-:Y:S02]  /*4540*/  LEA.HI.X R9, R9, UR11, R14, 0x3, P1 ;  /* 0x0000000b09097c11 */ /* 0x000fe400088f1c0e */
[----:B------:R-:W-:-:S07]  /*4550*/  IADD3.X R14, PT, PT, R14, UR7, RZ, P0, !PT ;  /* 0x000000070e0e7c10 */ /* 0x000fce00087fe4ff */
.L_x_315:
        /* <DEDUP_REMOVED lines=31> */
.L_x_314:
[----:B------:R-:W-:Y:S05]  /*4750*/  BSYNC.RECONVERGENT B3 ;  /* 0x0000000000037941 */ /* 0x000fea0003800200 */
.L_x_313:
[----:B------:R-:W-:Y:S01]  /*4760*/  IADD3 R13, P0, PT, R13, 0x100, RZ ;  /* 0x000001000d0d7810 */ /* 0x000fe20007f1e0ff */
[----:B------:R-:W-:Y:S02]  /*4770*/  VIADD R12, R12, 0x100 ;  /* 0x000001000c0c7836 */ /* 0x000fe40000000000 */
[----:B------:R-:W-:Y:S02]  /*4780*/  IMAD.X R9, RZ, RZ, R9, P3 ;  /* 0x000000ffff097224 */ /* 0x000fe400018e0609 */
[----:B------:R-:W-:Y:S01]  /*4790*/  IMAD.X R14, RZ, RZ, R14, P0 ;  /* 0x000000ffff0e7224 */ /* 0x000fe200000e060e */
[----:B------:R-:W-:Y:S07]  /*47a0*/  @P2 BRA `(.L_x_315) ;  /* 0xfffffffc006c2947 */ /* 0x000fee000383ffff */
.L_x_312:
[----:B------:R-:W-:Y:S05]  /*47b0*/  BSYNC.RECONVERGENT B2 ;  /* 0x0000000000027941 */ /* 0x000fea0003800200 */
.L_x_311:
[----:B------:R-:W-:-:S13]  /*47c0*/  ISETP.GE.U32.AND P0, PT, R6, 0x300, PT ;  /* 0x000003000600780c */ /* 0x000fda0003f06070 */
[----:B------:R-:W-:Y:S05]  /*47d0*/  @!P0 BRA `(.L_x_310) ;  /* 0x0000000400c88947 */ /* 0x000fea0003800000 */
[----:B------:R-:W0:Y:S01]  /*47e0*/  LDC.64 R8, c[0x0][0x380] ;  /* 0x0000e000ff087b82 */ /* 0x000e220000000a00 */
[----:B------:R-:W-:-:S07]  /*47f0*/  VIADD R20, R12, 0x200 ;  /* 0x000002000c147836 */ /* 0x000fce0000000000 */
[----:B------:R-:W1:Y:S02]  /*4800*/  LDC.64 R6, c[0x0][0x388] ;  /* 0x0000e200ff067b82 */ /* 0x000e640000000a00 */
.L_x_324:
        /* <DEDUP_REMOVED lines=30> */
.L_x_317:
[----:B------:R-:W-:Y:S05]  /*49f0*/  BSYNC.RECONVERGENT B2 ;  /* 0x0000000000027941 */ /* 0x000fea0003800200 */
.L_x_316:
        /* <DEDUP_REMOVED lines=9> */
[----:B------:R-:W-:-:S03]  /*4a90*/  IMAD.MOV.U32 R24, RZ, RZ, R26 ;  /* 0x000000ffff187224 */ /* 0x000fc600078e001a */
[----:B------:R-:W-:Y:S01]  /*4aa0*/  MOV R25, R27 ;  /* 0x0000001b00197202 */ /* 0x000fe20000000f00 */
        /* <DEDUP_REMOVED lines=15> */
.L_x_319:
[----:B------:R-:W-:Y:S05]  /*4ba0*/  BSYNC.RECONVERGENT B2 ;  /* 0x0000000000027941 */ /* 0x000fea0003800200 */
.L_x_318:
[----:B------:R-:W-:Y:S01]  /*4bb0*/  DSETP.GEU.AND P0, PT, |R16|, |R10|, PT ;  /* 0x4000000a1000722a */ /* 0x000fe20003f0e200 */
[CC--:B------:R-:W-:Y:S01]  /*4bc0*/  IADD3 R13, P1, P4, R19.reuse, R6.reuse, R20 ;  /* 0x00000006130d7210 */ /* 0x0c0fe20007c3e014 */
[----:B------:R-:W-:Y:S01]  /*4bd0*/  VIADD R4, R20, 0x100 ;  /* 0x0000010014047836 */ /* 0x000fe20000000000 */
[----:B------:R-:W-:Y:S01]  /*4be0*/  BSSY.RECONVERGENT B2, `(.L_x_320) ;  /* 0x0000016000027945 */ /* 0x000fe20003800200 */
[----:B------:R-:W-:Y:S01]  /*4bf0*/  IMAD.MOV.U32 R2, RZ, RZ, R10 ;  /* 0x000000ffff027224 */ /* 0x000fe200078e000a */
[----:B------:R-:W-:Y:S01]  /*4c00*/  IADD3.X R22, PT, PT, R18, R7, RZ, P1, P4 ;  /* 0x0000000712167210 */ /* 0x000fe20000fe84ff */
[----:B------:R-:W-:Y:S01]  /*4c10*/  IMAD.MOV.U32 R5, RZ, RZ, R13 ;  /* 0x000000ffff057224 */ /* 0x000fe200078e000d */
[----:B------:R-:W-:Y:S01]  /*4c20*/  IADD3 R4, P2, P3, R19, R6, R4 ;  /* 0x0000000613047210 */ /* 0x000fe20007b5e004 */
        /* <DEDUP_REMOVED lines=17> */
.L_x_321:
[----:B------:R-:W-:Y:S05]  /*4d40*/  BSYNC.RECONVERGENT B2 ;  /* 0x0000000000027941 */ /* 0x000fea0003800200 */
.L_x_320:
[----:B------:R-:W-:Y:S01]  /*4d50*/  DSETP.GEU.AND P0, PT, |R2|, |R14|, PT ;  /* 0x4000000e0200722a */ /* 0x000fe20003f0e200 */
[----:B------:R-:W-:Y:S01]  /*4d60*/  IADD3.X R13, PT, PT, R18, R7, RZ, P2, P3 ;  /* 0x00000007120d7210 */ /* 0x000fe200017e64ff */
        /* <DEDUP_REMOVED lines=20> */
.L_x_323:
[----:B------:R-:W-:Y:S05]  /*4eb0*/  BSYNC.RECONVERGENT B2 ;  /* 0x0000000000027941 */ /* 0x000fea0003800200 */
.L_x_322:
[C---:B------:R-:W-:Y:S02]  /*4ec0*/  VIADD R2, R20.reuse, 0x200 ;  /* 0x0000020014027836 */ /* 0x040fe40000000000 */
[----:B------:R-:W-:-:S03]  /*4ed0*/  VIADD R20, R20, 0x400 ;  /* 0x0000040014147836 */ /* 0x000fc60000000000 */
[----:B------:R-:W-:-:S13]  /*4ee0*/  ISETP.GE.AND P0, PT, R2, R21, PT ;  /* 0x000000150200720c */ /* 0x000fda0003f06270 */
[----:B------:R-:W-:Y:S05]  /*4ef0*/  @!P0 BRA `(.L_x_324) ;  /* 0xfffffff800448947 */ /* 0x000fea000383ffff */
.L_x_310:
[----:B------:R-:W-:Y:S05]  /*4f00*/  BSYNC.RECONVERGENT B1 ;  /* 0x0000000000017941 */ /* 0x000fea0003800200 */
.L_x_309:
        /* <DEDUP_REMOVED lines=32> */
.L_x_326:
[----:B------:R-:W-:Y:S05]  /*5110*/  BSYNC.RECONVERGENT B1 ;  /* 0x0000000000017941 */ /* 0x000fea0003800200 */
.L_x_325:
        /* <DEDUP_REMOVED lines=31> */
.L_x_328:
[----:B------:R-:W-:Y:S05]  /*5310*/  BSYNC.RECONVERGENT B1 ;  /* 0x0000000000017941 */ /* 0x000fea0003800200 */
.L_x_327:
        /* <DEDUP_REMOVED lines=31> */
.L_x_330:
[----:B------:R-:W-:Y:S05]  /*5510*/  BSYNC.RECONVERGENT B1 ;  /* 0x0000000000017941 */ /* 0x000fea0003800200 */
.L_x_329:
[----:B------:R-:W-:Y:S01]  /*5520*/  ISETP.GT.AND P0, PT, R8, 0x17, PT ;  /* 0x000000170800780c */ /* 0x000fe20003f04270 */
[----:B-1----:R1:W1:Y:S01]  /*5530*/  SHFL.DOWN PT, R6, R2, 0x8, 0x1f ;  /* 0x09001f0002067f89 */ /* 0x00226200000e0000 */
[----:B------:R-:W-:Y:S01]  /*5540*/  BSSY.RECONVERGENT B1, `(.L_x_331) ;  /* 0x000001d000017945 */ /* 0x000fe20003800200 */
[----:B--2---:R-:W-:Y:S02]  /*5550*/  IMAD.MOV.U32 R9, RZ, RZ, R11 ;  /* 0x000000ffff097224 */ /* 0x004fe400078e000b */
[----:B---3--:R2:W3:Y:S01]  /*5560*/  SHFL.DOWN PT, R7, R3, 0x8, 0x1f ;  /* 0x09001f0003077f89 */ /* 0x0084e200000e0000 */
[----:B------:R-:W-:Y:S02]  /*5570*/  IMAD.MOV.U32 R10, RZ, RZ, R12 ;  /* 0x000000ffff0a7224 */ /* 0x000fe400078e000c */
[----:B------:R-:W-:Y:S01]  /*5580*/  IMAD.MOV.U32 R4, RZ, RZ, R2 ;  /* 0x000000ffff047224 */ /* 0x000fe200078e0002 */
[----:B0-----:R2:W0:Y:S01]  /*5590*/  SHFL.DOWN PT, R14, R11, 0x8, 0x1f ;  /* 0x09001f000b0e7f89 */ /* 0x00142200000e0000 */
[----:B------:R-:W-:-:S03]  /*55a0*/  IMAD.MOV.U32 R5, RZ, RZ, R3 ;  /* 0x000000ffff057224 */ /* 0x000fc600078e0003 */
[----:B----4-:R2:W4:Y:S01]  /*55b0*/  SHFL.DOWN PT, R13, R12, 0x8, 0x1f ;  /* 0x09001f000c0d7f89 */ /* 0x01052200000e0000 */
        /* <DEDUP_REMOVED lines=21> */
.L_x_332:
[----:B------:R-:W-:Y:S05]  /*5710*/  BSYNC.RECONVERGENT B1 ;  /* 0x0000000000017941 */ /* 0x000fea0003800200 */
.L_x_331:
        /* <DEDUP_REMOVED lines=8> */
[----:B----4-:R-:W-:-:S03]  /*57a0*/  IMAD.MOV.U32 R13, RZ, RZ, R5 ;  /* 0x000000ffff0d7224 */ /* 0x010fc600078e0005 */
[----:B---3--:R3:W4:Y:S01]  /*57b0*/  SHFL.DOWN PT, R7, R10, 0x10, 0x1f ;  /* 0x0a001f000a077f89 */ /* 0x00872200000e0000 */
[----:B------:R-:W-:Y:S05]  /*57c0*/  @P0 BRA `(.L_x_334) ;  /* 0x0000000000500947 */ /* 0x000fea0003800000 */
[----:B-12---:R-:W-:Y:S01]  /*57d0*/  DSETP.GEU.AND P0, PT, |R4|, |R2|, PT ;  /* 0x400000020400722a */ /* 0x006fe20003f0e200 */
        /* <DEDUP_REMOVED lines=19> */
.L_x_334:
[----:B------:R-:W-:Y:S05]  /*5910*/  BSYNC.RECONVERGENT B1 ;  /* 0x0000000000017941 */ /* 0x000fea0003800200 */
.L_x_333:
        /* <DEDUP_REMOVED lines=11> */
.L_x_336:
[----:B------:R-:W-:Y:S05]  /*59d0*/  BSYNC.RECONVERGENT B1 ;  /* 0x0000000000017941 */ /* 0x000fea0003800200 */
.L_x_335:
        /* <DEDUP_REMOVED lines=8> */
[----:B0---4-:R-:W0:Y:S04]  /*5a60*/  LDS.128 R4, [R0+0x20] ;  /* 0x0000200000047984 */ /* 0x011e280000000c00 */
[----:B------:R2:W4:Y:S04]  /*5a70*/  LDS.64 R2, [R0+0x80] ;  /* 0x0000800000027984 */ /* 0x0005280000000a00 */
[----:B---3--:R2:W3:Y:S01]  /*5a80*/  LDS.128 R8, [R0+0x30] ;  /* 0x0000300000087984 */ /* 0x0084e20000000c00 */
[----:B-1----:R-:W-:Y:S01]  /*5a90*/  DSETP.GEU.AND P0, PT, |R12|, |R16|, PT ;  /* 0x400000100c00722a */ /* 0x002fe20003f0e200 */
[----:B------:R-:W-:-:S02]  /*5aa0*/  IMAD.MOV.U32 R20, RZ, RZ, R16 ;  /* 0x000000ffff147224 */ /* 0x000fc400078e0010 */
[----:B------:R-:W-:Y:S02]  /*5ab0*/  IMAD.MOV.U32 R21, RZ, RZ, R17 ;  /* 0x000000ffff157224 */ /* 0x000fe400078e0011 */
[----:B0-----:R-:W-:Y:S02]  /*5ac0*/  IMAD.MOV.U32 R23, RZ, RZ, R4 ;  /* 0x000000ffff177224 */ /* 0x001fe400078e0004 */
        /* <DEDUP_REMOVED lines=16> */
.L_x_338:
[----:B------:R-:W-:Y:S05]  /*5bd0*/  BSYNC.RECONVERGENT B1 ;  /* 0x0000000000017941 */ /* 0x000fea0003800200 */
.L_x_337:
        /* <DEDUP_REMOVED lines=23> */
.L_x_340:
[----:B------:R-:W-:Y:S05]  /*5d50*/  BSYNC.RECONVERGENT B1 ;  /* 0x0000000000017941 */ /* 0x000fea0003800200 */
.L_x_339:
        /* <DEDUP_REMOVED lines=21> */
.L_x_342:
[----:B------:R-:W-:Y:S05]  /*5eb0*/  BSYNC.RECONVERGENT B1 ;  /* 0x0000000000017941 */ /* 0x000fea0003800200 */
.L_x_341:
        /* <DEDUP_REMOVED lines=23> */
.L_x_344:
[----:B------:R-:W-:Y:S05]  /*6030*/  BSYNC.RECONVERGENT B1 ;  /* 0x0000000000017941 */ /* 0x000fea0003800200 */
.L_x_343:
        /* <DEDUP_REMOVED lines=21> */
.L_x_346:
[----:B------:R-:W-:Y:S05]  /*6190*/  BSYNC.RECONVERGENT B1 ;  /* 0x0000000000017941 */ /* 0x000fea0003800200 */
.L_x_345:
        /* <DEDUP_REMOVED lines=21> */
.L_x_348:
[----:B------:R-:W-:Y:S05]  /*62f0*/  BSYNC.RECONVERGENT B1 ;  /* 0x0000000000017941 */ /* 0x000fea0003800200 */
.L_x_347:
        /* <DEDUP_REMOVED lines=20> */
.L_x_268:
[----:B------:R-:W-:Y:S05]  /*6440*/  BSYNC.RECONVERGENT B0 ;  /* 0x0000000000007941 */ /* 0x000fea0003800200 */
.L_x_235:
[----:B------:R-:W-:Y:S05]  /*6450*/  @P1 EXIT ;  /* 0x000000000000194d */ /* 0x000fea0003800000 */
[----:B0123--:R-:W0:Y:S02]  /*6460*/  LDC.64 R2, c[0x0][0x390] ;  /* 0x0000e400ff027b82 */ /* 0x00fe240000000a00 */
[----:B0-----:R-:W-:Y:S04]  /*6470*/  STG.E.64 desc[UR8][R2.64], R12 ;  /* 0x0000000c02007986 */ /* 0x001fe8000c101b08 */
[----:B------:R-:W-:Y:S01]  /*6480*/  STG.E.64 desc[UR8][R2.64+0x8], R14 ;  /* 0x0000080e02007986 */ /* 0x000fe2000c101b08 */
[----:B------:R-:W-:Y:S05]  /*6490*/  EXIT ;  /* 0x000000000000794d */ /* 0x000fea0003800000 */
.L_x_349:
        /* <DEDUP_REMOVED lines=14> */
.L_x_717:


//--------------------- .text._ZN6thrust24THRUST_300001_SM_1000_NS8cuda_cub4core6detail13_kernel_agentINS1_8__reduce11ReduceAgentIPN4cuda3std3__45tupleIJdlEEESC_SB_iNS1_9__extrema9arg_max_fIdl10comparatorEEEEJSC_SC_iSG_EEEvDpT0_ --------------------------
	.section	.text._ZN6thrust24THRUST_300001_SM_1000_NS8cuda_cub4core6detail13_kernel_agentINS1_8__reduce11ReduceAgentIPN4cuda3std3__45tupleIJdlEEESC_SB_iNS1_9__extrema9arg_max_fIdl10comparatorEEEEJSC_SC_iSG_EEEvDpT0_,"ax",@progbits
	.align	128
        .global         _ZN6thrust24THRUST_300001_SM_1000_NS8cuda_cub4core6detail13_kernel_agentINS1_8__reduce11ReduceAgentIPN4cuda3std3__45tupleIJdlEEESC_SB_iNS1_9__extrema9arg_max_fIdl10comparatorEEEEJSC_SC_iSG_EEEvDpT0_
        .type           _ZN6thrust24THRUST_300001_SM_1000_NS8cuda_cub4core6detail13_kernel_agentINS1_8__reduce11ReduceAgentIPN4cuda3std3__45tupleIJdlEEESC_SB_iNS1_9__extrema9arg_max_fIdl10comparatorEEEEJSC_SC_iSG_EEEvDpT0_,@function
        .size           _ZN6thrust24THRUST_300001_SM_1000_NS8cuda_cub4core6detail13_kernel_agentINS1_8__reduce11ReduceAgentIPN4cuda3std3__45tupleIJdlEEESC_SB_iNS1_9__extrema9arg_max_fIdl10comparatorEEEEJSC_SC_iSG_EEEvDpT0_,(.L_x_718 - _ZN6thrust24THRUST_300001_SM_1000_NS8cuda_cub4core6detail13_kernel_agentINS1_8__reduce11ReduceAgentIPN4cuda3std3__45tupleIJdlEEESC_SB_iNS1_9__extrema9arg_max_fIdl10comparatorEEEEJSC_SC_iSG_EEEvDpT0_)
        .other          _ZN6thrust24THRUST_300001_SM_1000_NS8cuda_cub4core6detail13_kernel_agentINS1_8__reduce11ReduceAgentIPN4cuda3std3__45tupleIJdlEEESC_SB_iNS1_9__extrema9arg_max_fIdl10comparatorEEEEJSC_SC_iSG_EEEvDpT0_,@"STO_CUDA_ENTRY STV_DEFAULT"
_ZN6thrust24THRUST_300001_SM_1000_NS8cuda_cub4core6detail13_kernel_agentINS1_8__reduce11ReduceAgentIPN4cuda3std3__45tupleIJdlEEESC_SB_iNS1_9__extrema9arg_max_fIdl10comparatorEEEEJSC_SC_iSG_EEEvDpT0_:
.text._ZN6thrust24THRUST_300001_SM_1000_NS8cuda_cub4core6detail13_kernel_agentINS1_8__reduce11ReduceAgentIPN4cuda3std3__45tupleIJdlEEESC_SB_iNS1_9__extrema9arg_max_fIdl10comparatorEEEEJSC_SC_iSG_EEEvDpT0_:
        /* <DEDUP_REMOVED lines=21> */
.L_x_353:
[----:B0-----:R-:W-:Y:S05]  /*0150*/  BSYNC.RECONVERGENT B1 ;  /* 0x0000000000017941 */ /* 0x001fea0003800200 */
.L_x_352:
        /* <DEDUP_REMOVED lines=15> */
.L_x_360:
        /* <DEDUP_REMOVED lines=31> */
.L_x_359:
[----:B------:R-:W-:Y:S05]  /*0440*/  BSYNC.RECONVERGENT B3 ;  /* 0x0000000000037941 */ /* 0x000fea0003800200 */
.L_x_358:
[----:B------:R-:W-:Y:S02]  /*0450*/  IMAD.X R3, RZ, RZ, R3, P3 ;  /* 0x000000ffff037224 */ /* 0x000fe400018e0603 */
[----:B------:R-:W-:Y:S01]  /*0460*/  VIADD R19, R19, 0x100 ;  /* 0x0000010013137836 */ /* 0x000fe20000000000 */
[----:B------:R-:W-:Y:S06]  /*0470*/  @P2 BRA `(.L_x_360) ;  /* 0xfffffffc00742947 */ /* 0x000fec000383ffff */
.L_x_357:
[----:B------:R-:W-:Y:S05]  /*0480*/  BSYNC.RECONVERGENT B2 ;  /* 0x0000000000027941 */ /* 0x000fea0003800200 */
.L_x_356:
[----:B------:R-:W0:Y:S01]  /*0490*/  LDC.64 R8, c[0x0][0x380] ;  /* 0x0000e000ff087b82 */ /* 0x000e220000000a00 */
[----:B------:R-:W-:-:S13]  /*04a0*/  ISETP.GE.U32.AND P0, PT, R4, 0x300, PT ;  /* 0x000003000400780c */ /* 0x000fda0003f06070 */
[----:B------:R-:W-:Y:S05]  /*04b0*/  @!P0 BRA `(.L_x_355) ;  /* 0x0000000400908947 */ /* 0x000fea0003800000 */
.L_x_369:
        /* <DEDUP_REMOVED lines=13> */
[----:B------:R-:W-:Y:S01]  /*0590*/  IMAD.MOV.U32 R23, RZ, RZ, R12 ;  /* 0x000000ffff177224 */ /* 0x000fe200078e000c */
[----:B------:R-:W-:Y:S01]  /*05a0*/  MOV R25, R13 ;  /* 0x0000000d00197202 */ /* 0x000fe20000000f00 */
[----:B------:R-:W-:Y:S02]  /*05b0*/  IMAD.MOV.U32 R2, RZ, RZ, R14 ;  /* 0x000000ffff027224 */ /* 0x000fe400078e000e */
[----:B------:R-:W-:-:S09]  /*05c0*/  IMAD.MOV.U32 R3, RZ, RZ, R15 ;  /* 0x000000ffff037224 */ /* 0x000fd200078e000f */
        /* <DEDUP_REMOVED lines=9> */
.L_x_362:
[----:B------:R-:W-:Y:S05]  /*0660*/  BSYNC.RECONVERGENT B2 ;  /* 0x0000000000027941 */ /* 0x000fea0003800200 */
.L_x_361:
        /* <DEDUP_REMOVED lines=25> */
.L_x_364:
[----:B------:R-:W-:Y:S05]  /*0800*/  BSYNC.RECONVERGENT B2 ;  /* 0x0000000000027941 */ /* 0x000fea0003800200 */
.L_x_363:
        /* <DEDUP_REMOVED lines=21> */
.L_x_366:
[----:B------:R-:W-:Y:S05]  /*0960*/  BSYNC.RECONVERGENT B2 ;  /* 0x0000000000027941 */ /* 0x000fea0003800200 */
.L_x_365:
        /* <DEDUP_REMOVED lines=21> */
.L_x_368:
[----:B------:R-:W-:Y:S05]  /*0ac0*/  BSYNC.RECONVERGENT B2 ;  /* 0x0000000000027941 */ /* 0x000fea0003800200 */
.L_x_367:
[----:B------:R-:W-:-:S05]  /*0ad0*/  VIADD R19, R19, 0x400 ;  /* 0x0000040013137836 */ /* 0x000fca0000000000 */
[----:B------:R-:W-:-:S13]  /*0ae0*/  ISETP.GE.AND P0, PT, R19, UR5, PT ;  /* 0x0000000513007c0c */ /* 0x000fda000bf06270 */
[----:B------:R-:W-:Y:S05]  /*0af0*/  @!P0 BRA `(.L_x_369) ;  /* 0xfffffff800708947 */ /* 0x000fea000383ffff */
.L_x_355:
[----:B------:R-:W-:Y:S05]  /*0b00*/  BSYNC.RECONVERGENT B1 ;  /* 0x0000000000017941 */ /* 0x000fea0003800200 */
.L_x_354:
        /* <DEDUP_REMOVED lines=35> */
.L_x_372:
[----:B------:R-:W-:Y:S05]  /*0d40*/  BSYNC.RECONVERGENT B1 ;  /* 0x0000000000017941 */ /* 0x000fea0003800200 */
.L_x_371:
        /* <DEDUP_REMOVED lines=31> */
.L_x_374:
[----:B------:R-:W-:Y:S05]  /*0f40*/  BSYNC.RECONVERGENT B1 ;  /* 0x0000000000017941 */ /* 0x000fea0003800200 */
.L_x_373:
        /* <DEDUP_REMOVED lines=31> */
.L_x_376:
[----:B------:R-:W-:Y:S05]  /*1140*/  BSYNC.RECONVERGENT B1 ;  /* 0x0000000000017941 */ /* 0x000fea0003800200 */
.L_x_375:
        /* <DEDUP_REMOVED lines=31> */
.L_x_378:
[----:B------:R-:W-:Y:S05]  /*1340*/  BSYNC.RECONVERGENT B1 ;  /* 0x0000000000017941 */ /* 0x000fea0003800200 */
.L_x_377:
[----:B------:R-:W-:Y:S01]  /*1350*/  ISETP.GT.AND P0, PT, R9, 0xf, PT ;  /* 0x0000000f0900780c */ /* 0x000fe20003f04270 */
[----:B-1----:R1:W1:Y:S01]  /*1360*/  SHFL.DOWN PT, R6, R4, 0x10, 0x1f ;  /* 0x0a001f0004067f89 */ /* 0x00226200000e0000 */
[----:B------:R-:W-:Y:S01]  /*1370*/  BSSY.RECONVERGENT B1, `(.L_x_379) ;  /* 0x000001d000017945 */ /* 0x000fe20003800200 */
[----:B0-----:R-:W-:Y:S01]  /*1380*/  MOV R14, R8 ;  /* 0x00000008000e7202 */ /* 0x001fe20000000f00 */
[----:B----4-:R-:W-:Y:S01]  /*1390*/  IMAD.MOV.U32 R15, RZ, RZ, R10 ;  /* 0x000000ffff0f7224 */ /* 0x010fe200078e000a */
[----:B--2---:R0:W2:Y:S01]  /*13a0*/  SHFL.DOWN PT, R7, R5, 0x10, 0x1f ;  /* 0x0a001f0005077f89 */ /* 0x0040a200000e0000 */
[----:B------:R-:W-:Y:S02]  /*13b0*/  IMAD.MOV.U32 R2, RZ, RZ, R4 ;  /* 0x000000ffff027224 */ /* 0x000fe400078e0004 */
[----:B------:R-:W-:Y:S01]  /*13c0*/  IMAD.MOV.U32 R3, RZ, RZ, R5 ;  /* 0x000000ffff037224 */ /* 0x000fe200078e0005 */
[----:B------:R0:W4:Y:S04]  /*13d0*/  SHFL.DOWN PT, R11, R8, 0x10, 0x1f ;  /* 0x0a001f00080b7f89 */ /* 0x00012800000e0000 */
        /* <DEDUP_REMOVED lines=22> */
.L_x_380:
[----:B------:R-:W-:Y:S05]  /*1540*/  BSYNC.RECONVERGENT B1 ;  /* 0x0000000000017941 */ /* 0x000fea0003800200 */
.L_x_379:
        /* <DEDUP_REMOVED lines=11> */
.L_x_382:
[----:B------:R-:W-:Y:S05]  /*1600*/  BSYNC.RECONVERGENT B1 ;  /* 0x0000000000017941 */ /* 0x000fea0003800200 */
.L_x_381:
        /* <DEDUP_REMOVED lines=31> */
.L_x_385:
[----:B------:R-:W-:Y:S05]  /*1800*/  BSYNC.RECONVERGENT B1 ;  /* 0x0000000000017941 */ /* 0x000fea0003800200 */
.L_x_384:
        /* <DEDUP_REMOVED lines=10> */
[----:B------:R-:W-:Y:S01]  /*18b0*/  MOV R15, R26 ;  /* 0x0000001a000f7202 */ /* 0x000fe20000000f00 */
[----:B------:R-:W-:Y:S02]  /*18c0*/  IMAD.MOV.U32 R29, RZ, RZ, R27 ;  /* 0x000000ffff1d7224 */ /* 0x000fe400078e001b */
[----:B------:R-:W-:Y:S02]  /*18d0*/  IMAD.MOV.U32 R4, RZ, RZ, R24 ;  /* 0x000000ffff047224 */ /* 0x000fe400078e0018 */
[----:B------:R-:W-:-:S08]  /*18e0*/  IMAD.MOV.U32 R5, RZ, RZ, R25 ;  /* 0x000000ffff057224 */ /* 0x000fd000078e0019 */
        /* <DEDUP_REMOVED lines=9> */
.L_x_387:
[----:B------:R-:W-:Y:S05]  /*1980*/  BSYNC.RECONVERGENT B1 ;  /* 0x0000000000017941 */ /* 0x000fea0003800200 */
.L_x_386:
        /* <DEDUP_REMOVED lines=21> */
.L_x_389:
[----:B------:R-:W-:Y:S05]  /*1ae0*/  BSYNC.RECONVERGENT B1 ;  /* 0x0000000000017941 */ /* 0x000fea0003800200 */
.L_x_388:
        /* <DEDUP_REMOVED lines=23> */
.L_x_391:
[----:B------:R-:W-:Y:S05]  /*1c60*/  BSYNC.RECONVERGENT B1 ;  /* 0x0000000000017941 */ /* 0x000fea0003800200 */
.L_x_390:
        /* <DEDUP_REMOVED lines=21> */
.L_x_393:
[----:B------:R-:W-:Y:S05]  /*1dc0*/  BSYNC.RECONVERGENT B1 ;  /* 0x0000000000017941 */ /* 0x000fea0003800200 */
.L_x_392:
        /* <DEDUP_REMOVED lines=21> */
.L_x_395:
[----:B------:R-:W-:Y:S05]  /*1f20*/  BSYNC.RECONVERGENT B1 ;  /* 0x0000000000017941 */ /* 0x000fea0003800200 */
.L_x_394:
        /* <DEDUP_REMOVED lines=21> */
.L_x_370:
        /* <DEDUP_REMOVED lines=19> */
[----:B0-----:R-:W-:Y:S01]  /*21b0*/  MOV R16, R9 ;  /* 0x0000000900107202 */ /* 0x001fe20000000f00 */
[----:B--2---:R-:W-:Y:S02]  /*21c0*/  IMAD.MOV.U32 R18, RZ, RZ, R11 ;  /* 0x000000ffff127224 */ /* 0x004fe400078e000b */
[----:B------:R-:W-:Y:S02]  /*21d0*/  IMAD.MOV.U32 R2, RZ, RZ, R6 ;  /* 0x000000ffff027224 */ /* 0x000fe400078e0006 */
[----:B------:R-:W-:-:S08]  /*21e0*/  IMAD.MOV.U32 R3, RZ, RZ, R7 ;  /* 0x000000ffff037224 */ /* 0x000fd000078e0007 */
        /* <DEDUP_REMOVED lines=15> */
.L_x_397:
[----:B------:R-:W-:Y:S05]  /*22e0*/  BSYNC.RECONVERGENT B1 ;  /* 0x0000000000017941 */ /* 0x000fea0003800200 */
.L_x_396:
        /* <DEDUP_REMOVED lines=32> */
.L_x_399:
[----:B------:R-:W-:Y:S05]  /*24f0*/  BSYNC.RECONVERGENT B1 ;  /* 0x0000000000017941 */ /* 0x000fea0003800200 */
.L_x_398:
[----:B-1----:R-:W-:Y:S01]  /*2500*/  VIADD R2, R4, 0x4 ;  /* 0x0000000404027836 */ /* 0x002fe20000000000 */
[----:B---3--:R1:W3:Y:S01]  /*2510*/  SHFL.DOWN PT, R8, R6, 0x4, R5 ;  /* 0x0880000006087989 */ /* 0x0082e200000e0005 */
[----:B------:R-:W-:Y:S01]  /*2520*/  BSSY.RECONVERGENT B1, `(.L_x_400) ;  /* 0x000001e000017945 */ /* 0x000fe20003800200 */
[----:B------:R-:W-:Y:S01]  /*2530*/  IMAD.MOV.U32 R14, RZ, RZ, R10 ;  /* 0x000000ffff0e7224 */ /* 0x000fe200078e000a */
[----:B------:R-:W-:Y:S01]  /*2540*/  MOV R3, R7 ;  /* 0x0000000700037202 */ /* 0x000fe20000000f00 */
[----:B0-----:R1:W0:Y:S01]  /*2550*/  SHFL.DOWN PT, R9, R7, 0x4, R5 ;  /* 0x0880000007097989 */ /* 0x00122200000e0005 */
[----:B------:R-:W-:Y:S01]  /*2560*/  ISETP.GT.AND P0, PT, R2, R5, PT ;  /* 0x000000050200720c */ /* 0x000fe20003f04270 */
[----:B------:R-:W-:Y:S02]  /*2570*/  IMAD.MOV.U32 R16, RZ, RZ, R12 ;  /* 0x000000ffff107224 */ /* 0x000fe400078e000c */
[----:B--2---:R1:W2:Y:S01]  /*2580*/  SHFL.DOWN PT, R11, R10, 0x4, R5 ;  /* 0x088000000a0b7989 */ /* 0x0042a200000e0005 */
[----:B------:R-:W-:-:S03]  /*2590*/  IMAD.MOV.U32 R2, RZ, RZ, R6 ;  /* 0x000000ffff027224 */ /* 0x000fc600078e0006 */
[----:B----4-:R1:W4:Y:S06]  /*25a0*/  SHFL.DOWN PT, R13, R12, 0x4, R5 ;  /* 0x088000000c0d7989 */ /* 0x01032c00000e0005 */
        /* <DEDUP_REMOVED lines=21> */
.L_x_401:
[----:B------:R-:W-:Y:S05]  /*2700*/  BSYNC.RECONVERGENT B1 ;  /* 0x0000000000017941 */ /* 0x000fea0003800200 */
.L_x_400:
        /* <DEDUP_REMOVED lines=32> */
.L_x_403:
[----:B------:R-:W-:Y:S05]  /*2910*/  BSYNC.RECONVERGENT B1 ;  /* 0x0000000000017941 */ /* 0x000fea0003800200 */
.L_x_402:
[----:B-1----:R-:W-:Y:S01]  /*2920*/  VIADD R2, R4, 0x10 ;  /* 0x0000001004027836 */ /* 0x002fe20000000000 */
[----:B---3--:R1:W3:Y:S01]  /*2930*/  SHFL.DOWN PT, R8, R6, 0x10, R5 ;  /* 0x0a00000006087989 */ /* 0x0082e200000e0005 */
[----:B------:R-:W-:Y:S01]  /*2940*/  BSSY.RECONVERGENT B1, `(.L_x_404) ;  /* 0x000001e000017945 */ /* 0x000fe20003800200 */
[----:B------:R-:W-:Y:S02]  /*2950*/  IMAD.MOV.U32 R14, RZ, RZ, R10 ;  /* 0x000000ffff0e7224 */ /* 0x000fe400078e000a */
[----:B------:R-:W-:Y:S01]  /*2960*/  ISETP.GT.AND P0, PT, R2, R5, PT ;  /* 0x000000050200720c */ /* 0x000fe20003f04270 */
[----:B0-----:R1:W0:Y:S01]  /*2970*/  SHFL.DOWN PT, R9, R7, 0x10, R5 ;  /* 0x0a00000007097989 */ /* 0x00122200000e0005 */
[----:B------:R-:W-:Y:S01]  /*2980*/  IMAD.MOV.U32 R15, RZ, RZ, R12 ;  /* 0x000000ffff0f7224 */ /* 0x000fe200078e000c */
[----:B------:R-:W-:Y:S01]  /*2990*/  MOV R2, R6 ;  /* 0x0000000600027202 */ /* 0x000fe20000000f00 */
[----:B------:R-:W-:Y:S01]  /*29a0*/  IMAD.MOV.U32 R3, RZ, RZ, R7 ;  /* 0x000000ffff037224 */ /* 0x000fe200078e0007 */
[----:B--2---:R1:W2:Y:S04]  /*29b0*/  SHFL.DOWN PT, R11, R10, 0x10, R5 ;  /* 0x0a0000000a0b7989 */ /* 0x0042a800000e0005 */
        /* <DEDUP_REMOVED lines=22> */
.L_x_405:
[----:B------:R-:W-:Y:S05]  /*2b20*/  BSYNC.RECONVERGENT B1 ;  /* 0x0000000000017941 */ /* 0x000fea0003800200 */
.L_x_404:
        /* <DEDUP_REMOVED lines=11> */
.L_x_407:
[----:B------:R-:W-:Y:S05]  /*2be0*/  BSYNC.RECONVERGENT B1 ;  /* 0x0000000000017941 */ /* 0x000fea0003800200 */
.L_x_406:
        /* <DEDUP_REMOVED lines=35> */
.L_x_409:
[----:B------:R-:W-:Y:S05]  /*2e20*/  BSYNC.RECONVERGENT B1 ;  /* 0x0000000000017941 */ /* 0x000fea0003800200 */
.L_x_408:
[----:B------:R-:W-:Y:S01]  /*2e30*/  UISETP.GE.AND UP0, UPT, UR8, 0x41, UPT ;  /* 0x000000410800788c */ /* 0x000fe2000bf06270 */
[----:B0-----:R-:W-:Y:S01]  /*2e40*/  IMAD.MOV.U32 R9, RZ, RZ, R11 ;  /* 0x000000ffff097224 */ /* 0x001fe200078e000b */
[----:B------:R-:W-:Y:S01]  /*2e50*/  MOV R2, R4 ;  /* 0x0000000400027202 */ /* 0x000fe20000000f00 */
[----:B------:R-:W-:Y:S02]  /*2e60*/  IMAD.MOV.U32 R0, RZ, RZ, R8 ;  /* 0x000000ffff007224 */ /* 0x000fe400078e0008 */
[----:B------:R-:W-:-:S04]  /*2e70*/  IMAD.MOV.U32 R3, RZ, RZ, R5 ;  /* 0x000000ffff037224 */ /* 0x000fc800078e0005 */
        /* <DEDUP_REMOVED lines=27> */
.L_x_411:
[----:B------:R-:W-:Y:S05]  /*3030*/  BSYNC.RECONVERGENT B1 ;  /* 0x0000000000017941 */ /* 0x000fea0003800200 */
.L_x_410:
        /* <DEDUP_REMOVED lines=32> */
.L_x_413:
[----:B------:R-:W-:Y:S05]  /*3240*/  BSYNC.RECONVERGENT B1 ;  /* 0x0000000000017941 */ /* 0x000fea0003800200 */
.L_x_412:
[----:B------:R-:W-:Y:S01]  /*3250*/  UISETP.GE.AND UP0, UPT, UR8, 0x81, UPT ;  /* 0x000000810800788c */ /* 0x000fe2000bf06270 */
[----:B------:R-:W-:Y:S01]  /*3260*/  IMAD.MOV.U32 R9, RZ, RZ, R11 ;  /* 0x000000ffff097224 */ /* 0x000fe200078e000b */
        /* <DEDUP_REMOVED lines=30> */
.L_x_415:
[----:B------:R-:W-:Y:S05]  /*3450*/  BSYNC.RECONVERGENT B1 ;  /* 0x0000000000017941 */ /* 0x000fea0003800200 */
.L_x_414:
        /* <DEDUP_REMOVED lines=32> */
.L_x_417:
[----:B------:R-:W-:Y:S05]  /*3660*/  BSYNC.RECONVERGENT B1 ;  /* 0x0000000000017941 */ /* 0x000fea0003800200 */
.L_x_416:
        /* <DEDUP_REMOVED lines=13> */
[----:B------:R-:W-:Y:S01]  /*3740*/  MOV R6, R2 ;  /* 0x0000000200067202 */ /* 0x000fe20000000f00 */
[----:B------:R-:W-:Y:S02]  /*3750*/  IMAD.MOV.U32 R7, RZ, RZ, R3 ;  /* 0x000000ffff077224 */ /* 0x000fe400078e0003 */
[----:B-1----:R-:W-:Y:S02]  /*3760*/  IMAD.MOV.U32 R9, RZ, RZ, R12 ;  /* 0x000000ffff097224 */ /* 0x002fe400078e000c */
        /* <DEDUP_REMOVED lines=16> */
.L_x_419:
[----:B------:R-:W-:Y:S05]  /*3870*/  BSYNC.RECONVERGENT B1 ;  /* 0x0000000000017941 */ /* 0x000fea0003800200 */
.L_x_418:
        /* <DEDUP_REMOVED lines=32> */
.L_x_351:
        /* <DEDUP_REMOVED lines=34> */
[----:B------:R-:W-:-:S04]  /*3ca0*/  IMAD.MOV.U32 R15, RZ, RZ, 0x500 ;  /* 0x00000500ff0f7424 */ /* 0x000fc800078e00ff */
        /* <DEDUP_REMOVED lines=8> */
[----:B------:R-:W-:Y:S02]  /*3d30*/  @P2 MOV R9, R13 ;  /* 0x0000000d00092202 */ /* 0x000fe40000000f00 */
[----:B------:R-:W-:-:S04]  /*3d40*/  @P2 SEL R7, R11, R7, P0 ;  /* 0x000000070b072207 */ /* 0x000fc80000000000 */
        /* <DEDUP_REMOVED lines=10> */
[----:B------:R-:W-:Y:S06]  /*3df0*/  BRA.U !UP0, `(.L_x_420) ;  /* 0x0000000508287547 */ /* 0x000fec000b800000 */
[----:B------:R-:W-:Y:S01]  /*3e00*/  IMAD.MOV.U32 R25, RZ, RZ, R2 ;  /* 0x000000ffff197224 */ /* 0x000fe200078e0002 */
[----:B------:R-:W0:Y:S01]  /*3e10*/  LDCU UR4, c[0x0][0x390] ;  /* 0x00007200ff0477ac */ /* 0x000e220008000800 */
[----:B------:R-:W-:Y:S02]  /*3e20*/  IMAD.MOV.U32 R24, RZ, RZ, R3 ;  /* 0x000000ffff187224 */ /* 0x000fe400078e0003 */
[----:B------:R-:W-:-:S07]  /*3e30*/  IMAD.MOV.U32 R27, RZ, RZ, 0x500 ;  /* 0x00000500ff1b7424 */ /* 0x000fce00078e00ff */
.L_x_421:
[----:B------:R-:W1:Y:S01]  /*3e40*/  LDC.64 R22, c[0x0][0x380] ;  /* 0x0000e000ff167b82 */ /* 0x000e620000000a00 */
[----:B------:R-:W-:-:S04]  /*3e50*/  IMAD.IADD R3, R0, 0x1, R27 ;  /* 0x0000000100037824 */ /* 0x000fc800078e021b */
[----:B-1----:R-:W-:-:S05]  /*3e60*/  IMAD.WIDE.U32 R22, R3, 0x10, R22 ;  /* 0x0000001003167825 */ /* 0x002fca00078e0016 */
        /* <DEDUP_REMOVED lines=14> */
[----:B------:R-:W-:Y:S02]  /*3f50*/  @P2 FSEL R29, R5, R21, P0 ;  /* 0x00000015051d2208 */ /* 0x000fe40000000000 */
[----:B------:R-:W2:Y:S01]  /*3f60*/  LDG.E.64.CONSTANT R4, desc[UR6][R22.64+0x4000] ;  /* 0x0040000616047981 */ /* 0x000ea2000c1e9b00 */
[----:B------:R-:W-:Y:S02]  /*3f70*/  @P2 IMAD.MOV.U32 R20, RZ, RZ, R26 ;  /* 0x000000ffff142224 */ /* 0x000fe400078e001a */
[----:B------:R-:W-:-:S06]  /*3f80*/  @P2 IMAD.MOV.U32 R21, RZ, RZ, R29 ;  /* 0x000000ffff152224 */ /* 0x000fcc00078e001d */
        /* <DEDUP_REMOVED lines=32> */
[----:B------:R-:W-:-:S05]  /*4190*/  VIADD R7, R27, 0xa00 ;  /* 0x00000a001b077836 */ /* 0x000fca0000000000 */
[----:B0-----:R-:W-:Y:S01]  /*41a0*/  ISETP.GT.AND P1, PT, R7, UR4, PT ;  /* 0x0000000407007c0c */ /* 0x001fe2000bf24270 */
[----:B------:R-:W-:-:S04]  /*41b0*/  VIADD R15, R27, 0x500 ;  /* 0x000005001b0f7836 */ /* 0x000fc80000000000 */
[----:B------:R-:W-:Y:S01]  /*41c0*/  IMAD.MOV.U32 R27, RZ, RZ, R15 ;  /* 0x000000ffff1b7224 */ /* 0x000fe200078e000f */
        /* <DEDUP_REMOVED lines=11> */
[----:B------:R-:W-:Y:S01]  /*4280*/  IMAD.MOV.U32 R24, RZ, RZ, R3 ;  /* 0x000000ffff187224 */ /* 0x000fe200078e0003 */
[----:B------:R-:W-:Y:S06]  /*4290*/  @!P1 BRA `(.L_x_421) ;  /* 0xfffffff800e89947 */ /* 0x000fec000383ffff */
.L_x_420:
[----:B------:R-:W-:-:S13]  /*42a0*/  ISETP.GE.AND P0, PT, R15, UR4, PT ;  /* 0x000000040f007c0c */ /* 0x000fda000bf06270 */
        /* <DEDUP_REMOVED lines=12> */
[----:B------:R-:W0:Y:S01]  /*4370*/  LDC.64 R6, c[0x0][0x380] ;  /* 0x0000e000ff067b82 */ /* 0x000e220000000a00 */
[----:B------:R-:W-:Y:S01]  /*4380*/  LEA.HI R8, R20, 0x1, RZ, 0x18 ;  /* 0x0000000114087811 */ /* 0x000fe200078fc0ff */
[----:B------:R-:W-:Y:S01]  /*4390*/  IMAD.IADD R21, R0, 0x1, R15 ;  /* 0x0000000100157824 */ /* 0x000fe200078e020f */
[----:B------:R-:W-:Y:S02]  /*43a0*/  MOV R12, R0 ;  /* 0x00000000000c7202 */ /* 0x000fe40000000f00 */
[----:B------:R-:W-:-:S05]  /*43b0*/  LOP3.LUT R8, R8, 0x3, RZ, 0xc0, !PT ;  /* 0x0000000308087812 */ /* 0x000fca00078ec0ff */
[----:B------:R-:W-:-:S07]  /*43c0*/  IMAD.MOV R14, RZ, RZ, -R8 ;  /* 0x000000ffff0e7224 */ /* 0x000fce00078e0a08 */
.L_x_428:
[----:B0-----:R-:W-:-:S05]  /*43d0*/  IMAD.WIDE.U32 R18, R21, 0x10, R6 ;  /* 0x0000001015127825 */ /* 0x001fca00078e0006 */
[----:B------:R-:W2:Y:S04]  /*43e0*/  LDG.E.64.CONSTANT R8, desc[UR6][R18.64] ;  /* 0x0000000612087981 */ /* 0x000ea8000c1e9b00 */
[----:B------:R-:W3:Y:S01]  /*43f0*/  LDG.E.64.CONSTANT R10, desc[UR6][R18.64+0x8] ;  /* 0x00000806120a7981 */ /* 0x000ee2000c1e9b00 */
[----:B------:R-:W-:Y:S01]  /*4400*/  VIADD R14, R14, 0x1 ;  /* 0x000000010e0e7836 */ /* 0x000fe20000000000 */
[----:B------:R-:W-:Y:S01]  /*4410*/  BSSY.RECONVERGENT B3, `(.L_x_426) ;  /* 0x000001a000037945 */ /* 0x000fe20003800200 */
[----:B------:R-:W-:Y:S02]  /*4420*/  IMAD.MOV.U32 R23, RZ, RZ, R2 ;  /* 0x000000ffff177224 */ /* 0x000fe400078e0002 */
        /* <DEDUP_REMOVED lines=24> */
.L_x_427:
[----:B------:R-:W-:Y:S05]  /*45b0*/  BSYNC.RECONVERGENT B3 ;  /* 0x0000000000037941 */ /* 0x000fea0003800200 */
.L_x_426:
[----:B------:R-:W-:Y:S02]  /*45c0*/  VIADD R12, R12, 0x100 ;  /* 0x000001000c0c7836 */ /* 0x000fe40000000000 */
[----:B------:R-:W-:Y:S01]  /*45d0*/  VIADD R21, R21, 0x100 ;  /* 0x0000010015157836 */ /* 0x000fe20000000000 */
[----:B------:R-:W-:Y:S06]  /*45e0*/  @P2 BRA `(.L_x_428) ;  /* 0xfffffffc00782947 */ /* 0x000fec000383ffff */
.L_x_425:
[----:B------:R-:W-:Y:S05]  /*45f0*/  BSYNC.RECONVERGENT B2 ;  /* 0x0000000000027941 */ /* 0x000fea0003800200 */
.L_x_424:
[----:B------:R-:W-:-:S13]  /*4600*/  ISETP.GE.U32.AND P0, PT, R20, 0x300, PT ;  /* 0x000003001400780c */ /* 0x000fda0003f06070 */
[----:B------:R-:W-:Y:S05]  /*4610*/  @!P0 BRA `(.L_x_423) ;  /* 0x0000000400c88947 */ /* 0x000fea0003800000 */
[----:B------:R-:W0:Y:S01]  /*4620*/  LDCU.64 UR8, c[0x0][0x380] ;  /* 0x00007000ff0877ac */ /* 0x000e220008000a00 */
[----:B------:R-:W1:Y:S01]  /*4630*/  LDC.64 R10, c[0x0][0x380] ;  /* 0x0000e000ff0a7b82 */ /* 0x000e620000000a00 */
[C---:B------:R-:W-:Y:S01]  /*4640*/  IADD3 R17, P0, PT, R12.reuse, R15, RZ ;  /* 0x0000000f0c117210 */ /* 0x040fe20007f1e0ff */
[----:B------:R-:W-:-:S04]  /*4650*/  IMAD.IADD R15, R12, 0x1, R15 ;  /* 0x000000010c0f7824 */ /* 0x000fc800078e020f */
[----:B------:R-:W-:Y:S01]  /*4660*/  IMAD.X R6, RZ, RZ, RZ, P0 ;  /* 0x000000ffff067224 */ /* 0x000fe200000e06ff */
[----:B0-----:R-:W-:-:S04]  /*4670*/  LEA R14, P1, R17, UR8, 0x4 ;  /* 0x00000008110e7c11 */ /* 0x001fc8000f8220ff */
[----:B------:R-:W-:Y:S02]  /*4680*/  IADD3 R14, P0, PT, R14, 0x3008, RZ ;  /* 0x000030080e0e7810 */ /* 0x000fe40007f1e0ff */
[----:B------:R-:W-:-:S05]  /*4690*/  LEA.HI.X R17, R17, UR9, R6, 0x4, P1 ;  /* 0x0000000911117c11 */ /* 0x000fca00088f2406 */
[----:B------:R-:W-:-:S07]  /*46a0*/  IMAD.X R17, RZ, RZ, R17, P0 ;  /* 0x000000ffff117224 */ /* 0x000fce00000e0611 */
.L_x_437:
[----:B-1----:R-:W-:-:S05]  /*46b0*/  IMAD.WIDE.U32 R8, R15, 0x10, R10 ;  /* 0x000000100f087825 */ /* 0x002fca00078e000a */
[----:B------:R-:W2:Y:S04]  /*46c0*/  LDG.E.64.CONSTANT R22, desc[UR6][R8.64] ;  /* 0x0000000608167981 */ /* 0x000ea8000c1e9b00 */
[----:B------:R0:W3:Y:S02]  /*46d0*/  LDG.E.64.CONSTANT R6, desc[UR6][R8.64+0x8] ;  /* 0x0000080608067981 */ /* 0x0000e4000c1e9b00 */
[----:B0-----:R-:W-:Y:S02]  /*46e0*/  IMAD.MOV.U32 R8, RZ, RZ, R14 ;  /* 0x000000ffff087224 */ /* 0x001fe400078e000e */
[----:B------:R-:W-:-:S05]  /*46f0*/  IMAD.MOV.U32 R9, RZ, RZ, R17 ;  /* 0x000000ffff097224 */ /* 0x000fca00078e0011 */
[----:B------:R0:W5:Y:S04]  /*4700*/  LDG.E.64.CONSTANT R20, desc[UR6][R8.64+-0x2008] ;  /* 0xffdff80608147981 */ /* 0x000168000c1e9b00 */
[----:B------:R0:W5:Y:S01]  /*4710*/  LDG.E.64.CONSTANT R18, desc[UR6][R8.64+-0x2000] ;  /* 0xffe0000608127981 */ /* 0x000162000c1e9b00 */
[----:B------:R-:W-:Y:S01]  /*4720*/  BSSY.RECONVERGENT B2, `(.L_x_429) ;  /* 0x0000015000027945 */ /* 0x000fe20003800200 */
[----:B--2---:R-:W-:Y:S01]  /*4730*/  DSETP.GEU.AND P0, PT, |R4|, |R22|, PT ;  /* 0x400000160400722a */ /* 0x004fe20003f0e200 */
[----:B------:R-:W-:Y:S02]  /*4740*/  IMAD.MOV.U32 R16, RZ, RZ, R22 ;  /* 0x000000ffff107224 */ /* 0x000fe400078e0016 */
[----:B------:R-:W-:Y:S01]  /*4750*/  IMAD.MOV.U32 R17, RZ, RZ, R23 ;  /* 0x000000ffff117224 */ /* 0x000fe200078e0017 */
[----:B---3--:R-:W-:Y:S01]  /*4760*/  MOV R29, R7 ;  /* 0x00000007001d7202 */ /* 0x008fe20000000f00 */
[----:B------:R-:W-:-:S09]  /*4770*/  IMAD.MOV.U32 R27, RZ, RZ, R6 ;  /* 0x000000ffff1b7224 */ /* 0x000fd200078e0006 */
        /* <DEDUP_REMOVED lines=15> */
.L_x_430:
[----:B------:R-:W-:Y:S05]  /*4870*/  BSYNC.RECONVERGENT B2 ;  /* 0x0000000000027941 */ /* 0x000fea0003800200 */
.L_x_429:
[----:B------:R0:W5:Y:S04]  /*4880*/  LDG.E.64.CONSTANT R6, desc[UR6][R8.64+-0x1008] ;  /* 0xffeff80608067981 */ /* 0x000168000c1e9b00 */
[----:B------:R0:W5:Y:S02]  /*4890*/  LDG.E.64.CONSTANT R4, desc[UR6][R8.64+-0x1000] ;  /* 0xfff0000608047981 */ /* 0x000164000c1e9b00 */
[----:B-----5:R-:W-:Y:S01]  /*48a0*/  DSETP.GEU.AND P0, PT, |R16|, |R20|, PT ;  /* 0x400000141000722a */ /* 0x020fe20003f0e200 */
[----:B------:R-:W-:Y:S01]  /*48b0*/  BSSY.RECONVERGENT B2, `(.L_x_431) ;  /* 0x0000014000027945 */ /* 0x000fe20003800200 */
[----:B------:R-:W-:Y:S02]  /*48c0*/  IMAD.MOV.U32 R2, RZ, RZ, R20 ;  /* 0x000000ffff027224 */ /* 0x000fe400078e0014 */
[----:B------:R-:W-:-:S02]  /*48d0*/  IMAD.MOV.U32 R3, RZ, RZ, R21 ;  /* 0x000000ffff037224 */ /* 0x000fc400078e0015 */
        /* <DEDUP_REMOVED lines=17> */
.L_x_432:
[----:B------:R-:W-:Y:S05]  /*49f0*/  BSYNC.RECONVERGENT B2 ;  /* 0x0000000000027941 */ /* 0x000fea0003800200 */
.L_x_431:
[----:B------:R0:W5:Y:S04]  /*4a00*/  LDG.E.64.CONSTANT R16, desc[UR6][R8.64+-0x8] ;  /* 0xfffff80608107981 */ /* 0x000168000c1e9b00 */
[----:B------:R0:W5:Y:S01]  /*4a10*/  LDG.E.64.CONSTANT R18, desc[UR6][R8.64] ;  /* 0x0000000608127981 */ /* 0x000162000c1e9b00 */
[----:B------:R-:W-:Y:S01]  /*4a20*/  DSETP.GEU.AND P0, PT, |R2|, |R6|, PT ;  /* 0x400000060200722a */ /* 0x000fe20003f0e200 */
[----:B------:R-:W-:Y:S01]  /*4a30*/  BSSY.RECONVERGENT B2, `(.L_x_433) ;  /* 0x0000014000027945 */ /* 0x000fe20003800200 */
[----:B------:R-:W-:Y:S02]  /*4a40*/  IMAD.MOV.U32 R20, RZ, RZ, R6 ;  /* 0x000000ffff147224 */ /* 0x000fe400078e0006 */
[----:B------:R-:W-:Y:S02]  /*4a50*/  IMAD.MOV.U32 R21, RZ, RZ, R7 ;  /* 0x000000ffff157224 */ /* 0x000fe400078e0007 */
[----:B------:R-:W-:-:S02]  /*4a60*/  IMAD.MOV.U32 R29, RZ, RZ, R4 ;  /* 0x000000ffff1d7224 */ /* 0x000fc400078e0004 */
        /* <DEDUP_REMOVED lines=16> */
.L_x_434:
[----:B------:R-:W-:Y:S05]  /*4b70*/  BSYNC.RECONVERGENT B2 ;  /* 0x0000000000027941 */ /* 0x000fea0003800200 */
.L_x_433:
[----:B-----5:R-:W-:Y:S01]  /*4b80*/  DSETP.GEU.AND P0, PT, |R20|, |R16|, PT ;  /* 0x400000101400722a */ /* 0x020fe20003f0e200 */
[----:B------:R-:W-:Y:S01]  /*4b90*/  BSSY.RECONVERGENT B2, `(.L_x_435) ;  /* 0x0000014000027945 */ /* 0x000fe20003800200 */
[----:B------:R-:W-:Y:S02]  /*4ba0*/  IMAD.MOV.U32 R4, RZ, RZ, R16 ;  /* 0x000000ffff047224 */ /* 0x000fe400078e0010 */
[----:B------:R-:W-:Y:S02]  /*4bb0*/  IMAD.MOV.U32 R5, RZ, RZ, R17 ;  /* 0x000000ffff057224 */ /* 0x000fe400078e0011 */
[----:B------:R-:W-:Y:S02]  /*4bc0*/  IMAD.MOV.U32 R2, RZ, RZ, R18 ;  /* 0x000000ffff027224 */ /* 0x000fe400078e0012 */
[----:B------:R-:W-:-:S06]  /*4bd0*/  IMAD.MOV.U32 R3, RZ, RZ, R19 ;  /* 0x000000ffff037224 */ /* 0x000fcc00078e0013 */
        /* <DEDUP_REMOVED lines=15> */
.L_x_436:
[----:B------:R-:W-:Y:S05]  /*4cd0*/  BSYNC.RECONVERGENT B2 ;  /* 0x0000000000027941 */ /* 0x000fea0003800200 */
.L_x_435:
[----:B------:R-:W-:Y:S01]  /*4ce0*/  VIADD R12, R12, 0x400 ;  /* 0x000004000c0c7836 */ /* 0x000fe20000000000 */
[----:B------:R-:W-:Y:S01]  /*4cf0*/  IADD3 R14, P1, PT, R8, 0x4000, RZ ;  /* 0x00004000080e7810 */ /* 0x000fe20007f3e0ff */
[----:B------:R-:W-:-:S03]  /*4d00*/  VIADD R15, R15, 0x400 ;  /* 0x000004000f0f7836 */ /* 0x000fc60000000000 */
[----:B------:R-:W-:Y:S01]  /*4d10*/  ISETP.GE.AND P0, PT, R12, R13, PT ;  /* 0x0000000d0c00720c */ /* 0x000fe20003f06270 */
[----:B------:R-:W-:-:S12]  /*4d20*/  IMAD.X R17, RZ, RZ, R9, P1 ;  /* 0x000000ffff117224 */ /* 0x000fd800008e0609 */
[----:B------:R-:W-:Y:S05]  /*4d30*/  @!P0 BRA `(.L_x_437) ;  /* 0xfffffff8005c8947 */ /* 0x000fea000383ffff */
.L_x_423:
[----:B------:R-:W-:Y:S05]  /*4d40*/  BSYNC.RECONVERGENT B1 ;  /* 0x0000000000017941 */ /* 0x000fea0003800200 */
.L_x_422:
        /* <DEDUP_REMOVED lines=32> */
.L_x_439:
[----:B------:R-:W-:Y:S05]  /*4f50*/  BSYNC.RECONVERGENT B1 ;  /* 0x0000000000017941 */ /* 0x000fea0003800200 */
.L_x_438:
        /* <DEDUP_REMOVED lines=12> */
[----:B---3--:R-:W-:Y:S01]  /*5020*/  IMAD.MOV.U32 R8, RZ, RZ, R14 ;  /* 0x000000ffff087224 */ /* 0x008fe200078e000e */
[----:B------:R-:W-:Y:S01]  /*5030*/  MOV R2, R4 ;  /* 0x0000000400027202 */ /* 0x000fe20000000f00 */
[----:B----4-:R-:W-:Y:S02]  /*5040*/  IMAD.MOV.U32 R9, RZ, RZ, R13 ;  /* 0x000000ffff097224 */ /* 0x010fe400078e000d */
        /* <DEDUP_REMOVED lines=16> */
.L_x_441:
[----:B------:R-:W-:Y:S05]  /*5150*/  BSYNC.RECONVERGENT B1 ;  /* 0x0000000000017941 */ /* 0x000fea0003800200 */
.L_x_440:
[----:B------:R-:W-:Y:S01]  /*5160*/  ISETP.GT.AND P0, PT, R10, 0x1b, PT ;  /* 0x0000001b0a00780c */ /* 0x000fe20003f04270 */
[----:B0-----:R0:W0:Y:S01]  /*5170*/  SHFL.DOWN PT, R6, R2, 0x4, 0x1f ;  /* 0x08801f0002067f89 */ /* 0x00102200000e0000 */
[----:B------:R-:W-:Y:S01]  /*5180*/  BSSY.RECONVERGENT B1, `(.L_x_442) ;  /* 0x000001d000017945 */ /* 0x000fe20003800200 */
[----:B------:R-:W-:Y:S02]  /*5190*/  IMAD.MOV.U32 R11, RZ, RZ, R8 ;  /* 0x000000ffff0b7224 */ /* 0x000fe400078e0008 */
[----:B------:R0:W0:Y:S01]  /*51a0*/  SHFL.DOWN PT, R7, R3, 0x4, 0x1f ;  /* 0x08801f0003077f89 */ /* 0x00002200000e0000 */
[----:B------:R-:W-:Y:S02]  /*51b0*/  IMAD.MOV.U32 R12, RZ, RZ, R9 ;  /* 0x000000ffff0c7224 */ /* 0x000fe400078e0009 */
[----:B-1----:R-:W-:Y:S01]  /*51c0*/  IMAD.MOV.U32 R4, RZ, RZ, R2 ;  /* 0x000000ffff047224 */ /* 0x002fe200078e0002 */
[----:B----4-:R1:W4:Y:S01]  /*51d0*/  SHFL.DOWN PT, R13, R8, 0x4, 0x1f ;  /* 0x08801f00080d7f89 */ /* 0x01032200000e0000 */
[----:B--2---:R-:W-:-:S03]  /*51e0*/  IMAD.MOV.U32 R5, RZ, RZ, R3 ;  /* 0x000000ffff057224 */ /* 0x004fc600078e0003 */
[----:B---3--:R1:W2:Y:S01]  /*51f0*/  SHFL.DOWN PT, R14, R9, 0x4, 0x1f ;  /* 0x08801f00090e7f89 */ /* 0x0082a200000e0000 */
[----:B------:R-:W-:Y:S05]  /*5200*/  @P0 BRA `(.L_x_443) ;  /* 0x0000000000500947 */ /* 0x000fea0003800000 */
[----:B0-----:R-:W-:Y:S01]  /*5210*/  DSETP.GEU.AND P0, PT, |R2|, |R6|, PT ;  /* 0x400000060200722a */ /* 0x001fe20003f0e200 */
[----:B----4-:R-:W-:Y:S02]  /*5220*/  IMAD.MOV.U32 R11, RZ, RZ, R13 ;  /* 0x000000ffff0b7224 */ /* 0x010fe400078e000d */
        /* <DEDUP_REMOVED lines=18> */
.L_x_443:
[----:B------:R-:W-:Y:S05]  /*5350*/  BSYNC.RECONVERGENT B1 ;  /* 0x0000000000017941 */ /* 0x000fea0003800200 */
.L_x_442:
[----:B------:R-:W-:Y:S01]  /*5360*/  ISETP.GT.AND P0, PT, R10, 0x17, PT ;  /* 0x000000170a00780c */ /* 0x000fe20003f04270 */
[----:B0-----:R0:W3:Y:S01]  /*5370*/  SHFL.DOWN PT, R2, R4, 0x8, 0x1f ;  /* 0x09001f0004027f89 */ /* 0x0010e200000e0000 */
[----:B------:R-:W-:Y:S01]  /*5380*/  BSSY.RECONVERGENT B1, `(.L_x_444) ;  /* 0x000001d000017945 */ /* 0x000fe20003800200 */
[----:B-1----:R-:W-:Y:S02]  /*5390*/  IMAD.MOV.U32 R8, RZ, RZ, R11 ;  /* 0x000000ffff087224 */ /* 0x002fe400078e000b */
[----:B------:R0:W1:Y:S01]  /*53a0*/  SHFL.DOWN PT, R3, R5, 0x8, 0x1f ;  /* 0x09001f0005037f89 */ /* 0x00006200000e0000 */
[----:B------:R-:W-:Y:S02]  /*53b0*/  IMAD.MOV.U32 R9, RZ, RZ, R12 ;  /* 0x000000ffff097224 */ /* 0x000fe400078e000c */
[----:B------:R-:W-:Y:S01]  /*53c0*/  IMAD.MOV.U32 R6, RZ, RZ, R4 ;  /* 0x000000ffff067224 */ /* 0x000fe200078e0004 */
[----:B--2---:R0:W2:Y:S01]  /*53d0*/  SHFL.DOWN PT, R14, R11, 0x8, 0x1f ;  /* 0x09001f000b0e7f89 */ /* 0x0040a200000e0000 */
[----:B------:R-:W-:-:S03]  /*53e0*/  IMAD.MOV.U32 R7, RZ, RZ, R5 ;  /* 0x000000ffff077224 */ /* 0x000fc600078e0005 */
[----:B----4-:R0:W4:Y:S01]  /*53f0*/  SHFL.DOWN PT, R13, R12, 0x8, 0x1f ;  /* 0x09001f000c0d7f89 */ /* 0x01012200000e0000 */
[----:B------:R-:W-:Y:S05]  /*5400*/  @P0 BRA `(.L_x_445) ;  /* 0x0000000000500947 */ /* 0x000fea0003800000 */
[----:B-1-3--:R-:W-:Y:S01]  /*5410*/  DSETP.GEU.AND P0, PT, |R4|, |R2|, PT ;  /* 0x400000020400722a */ /* 0x00afe20003f0e200 */
[----:B--2---:R-:W-:Y:S01]  /*5420*/  IMAD.MOV.U32 R8, RZ, RZ, R14 ;  /* 0x000000ffff087224 */ /* 0x004fe200078e000e */
        /* <DEDUP_REMOVED lines=18> */
.L_x_445:
[----:B------:R-:W-:Y:S05]  /*5550*/  BSYNC.RECONVERGENT B1 ;  /* 0x0000000000017941 */ /* 0x000fea0003800200 */
.L_x_444:
[----:B------:R-:W-:Y:S01]  /*5560*/  ISETP.GT.AND P0, PT, R10, 0xf, PT ;  /* 0x0000000f0a00780c */ /* 0x000fe20003f04270 */
[----:B0-----:R0:W0:Y:S01]  /*5570*/  SHFL.DOWN PT, R4, R6, 0x10, 0x1f ;  /* 0x0a001f0006047f89 */ /* 0x00102200000e0000 */
[----:B------:R-:W-:Y:S01]  /*5580*/  BSSY.RECONVERGENT B1, `(.L_x_446) ;  /* 0x000001d000017945 */ /* 0x000fe20003800200 */
[----:B--2---:R-:W-:Y:S02]  /*5590*/  IMAD.MOV.U32 R14, RZ, RZ, R8 ;  /* 0x000000ffff0e7224 */ /* 0x004fe400078e0008 */
[----:B------:R2:W0:Y:S01]  /*55a0*/  SHFL.DOWN PT, R5, R7, 0x10, 0x1f ;  /* 0x0a001f0007057f89 */ /* 0x00042200000e0000 */
[----:B------:R-:W-:Y:S02]  /*55b0*/  IMAD.MOV.U32 R15, RZ, RZ, R9 ;  /* 0x000000ffff0f7224 */ /* 0x000fe400078e0009 */
[----:B---3--:R-:W-:Y:S01]  /*55c0*/  IMAD.MOV.U32 R2, RZ, RZ, R6 ;  /* 0x000000ffff027224 */ /* 0x008fe200078e0006 */
[----:B------:R2:W3:Y:S01]  /*55d0*/  SHFL.DOWN PT, R11, R8, 0x10, 0x1f ;  /* 0x0a001f00080b7f89 */ /* 0x0004e200000e0000 */
[----:B-1----:R-:W-:-:S03]  /*55e0*/  IMAD.MOV.U32 R3, RZ, RZ, R7 ;  /* 0x000000ffff037224 */ /* 0x002fc600078e0007 */
[----:B------:R2:W1:Y:S01]  /*55f0*/  SHFL.DOWN PT, R12, R9, 0x10, 0x1f ;  /* 0x0a001f00090c7f89 */ /* 0x00046200000e0000 */
[----:B------:R-:W-:Y:S05]  /*5600*/  @P0 BRA `(.L_x_447) ;  /* 0x0000000000500947 */ /* 0x000fea0003800000 */
[----:B0-----:R-:W-:Y:S01]  /*5610*/  DSETP.GEU.AND P0, PT, |R6|, |R4|, PT ;  /* 0x400000040600722a */ /* 0x001fe20003f0e200 */
[----:B---3--:R-:W-:Y:S02]  /*5620*/  IMAD.MOV.U32 R14, RZ, RZ, R11 ;  /* 0x000000ffff0e7224 */ /* 0x008fe400078e000b */
[----:B-1----:R-:W-:Y:S02]  /*5630*/  IMAD.MOV.U32 R15, RZ, RZ, R12 ;  /* 0x000000ffff0f7224 */ /* 0x002fe400078e000c */
        /* <DEDUP_REMOVED lines=17> */
.L_x_447:
[----:B------:R-:W-:Y:S05]  /*5750*/  BSYNC.RECONVERGENT B1 ;  /* 0x0000000000017941 */ /* 0x000fea0003800200 */
.L_x_446:
        /* <DEDUP_REMOVED lines=11> */
.L_x_449:
[----:B------:R-:W-:Y:S05]  /*5810*/  BSYNC.RECONVERGENT B1 ;  /* 0x0000000000017941 */ /* 0x000fea0003800200 */
.L_x_448:
        /* <DEDUP_REMOVED lines=8> */
[----:B--2---:R-:W2:Y:S04]  /*58a0*/  LDS.128 R4, [R0+0x20] ;  /* 0x0000200000047984 */ /* 0x004ea80000000c00 */
[----:B-1--4-:R1:W4:Y:S04]  /*58b0*/  LDS.64 R12, [R0+0x80] ;  /* 0x00008000000c7984 */ /* 0x0123280000000a00 */
[----:B---3--:R1:W3:Y:S01]  /*58c0*/  LDS.128 R8, [R0+0x30] ;  /* 0x0000300000087984 */ /* 0x0082e20000000c00 */
[----:B0-----:R-:W-:Y:S01]  /*58d0*/  DSETP.GEU.AND P0, PT, |R2|, |R16|, PT ;  /* 0x400000100200722a */ /* 0x001fe20003f0e200 */
[----:B------:R-:W-:-:S02]  /*58e0*/  IMAD.MOV.U32 R24, RZ, RZ, R16 ;  /* 0x000000ffff187224 */ /* 0x000fc400078e0010 */
[----:B------:R-:W-:Y:S02]  /*58f0*/  IMAD.MOV.U32 R25, RZ, RZ, R17 ;  /* 0x000000ffff197224 */ /* 0x000fe400078e0011 */
[----:B--2---:R-:W-:Y:S02]  /*5900*/  IMAD.MOV.U32 R27, RZ, RZ, R4 ;  /* 0x000000ffff1b7224 */ /* 0x004fe400078e0004 */
[----:B------:R-:W-:-:S07]  /*5910*/  IMAD.MOV.U32 R29, RZ, RZ, R5 ;  /* 0x000000ffff1d7224 */ /* 0x000fce00078e0005 */
[----:B-1-34-:R-:W-:Y:S05]  /*5920*/  @!P0 BRA `(.L_x_451) ;  /* 0x0000000000388947 */ /* 0x01afea0003800000 */
        /* <DEDUP_REMOVED lines=14> */
.L_x_451:
[----:B------:R-:W-:Y:S05]  /*5a10*/  BSYNC.RECONVERGENT B1 ;  /* 0x0000000000017941 */ /* 0x000fea0003800200 */
.L_x_450:
        /* <DEDUP_REMOVED lines=23> */
.L_x_453:
[----:B------:R-:W-:Y:S05]  /*5b90*/  BSYNC.RECONVERGENT B1 ;  /* 0x0000000000017941 */ /* 0x000fea0003800200 */
.L_x_452:
        /* <DEDUP_REMOVED lines=21> */
.L_x_455:
[----:B------:R-:W-:Y:S05]  /*5cf0*/  BSYNC.RECONVERGENT B1 ;  /* 0x0000000000017941 */ /* 0x000fea0003800200 */
.L_x_454:
        /* <DEDUP_REMOVED lines=23> */
.L_x_457:
[----:B------:R-:W-:Y:S05]  /*5e70*/  BSYNC.RECONVERGENT B1 ;  /* 0x0000000000017941 */ /* 0x000fea0003800200 */
.L_x_456:
[----:B------:R-:W-:Y:S01]  /*5e80*/  DSETP.GEU.AND P0, PT, |R14|, |R22|, PT ;  /* 0x400000160e00722a */ /* 0x000fe20003f0e200 */
[----:B------:R-:W-:Y:S01]  /*5e90*/  BSSY.RECONVERGENT B1, `(.L_x_458) ;  /* 0x0000014000017945 */ /* 0x000fe20003800200 */
[----:B------:R-:W-:Y:S01]  /*5ea0*/  MOV R2, R22 ;  /* 0x0000001600027202 */ /* 0x000fe20000000f00 */
[----:B------:R-:W-:Y:S02]  /*5eb0*/  IMAD.MOV.U32 R3, RZ, RZ, R23 ;  /* 0x000000ffff037224 */ /* 0x000fe400078e0017 */
[----:B-1----:R-:W-:Y:S02]  /*5ec0*/  IMAD.MOV.U32 R19, RZ, RZ, R8 ;  /* 0x000000ffff137224 */ /* 0x002fe400078e0008 */
        /* <DEDUP_REMOVED lines=16> */
.L_x_459:
[----:B------:R-:W-:Y:S05]  /*5fd0*/  BSYNC.RECONVERGENT B1 ;  /* 0x0000000000017941 */ /* 0x000fea0003800200 */
.L_x_458:
        /* <DEDUP_REMOVED lines=21> */
.L_x_461:
[----:B------:R-:W-:Y:S05]  /*6130*/  BSYNC.RECONVERGENT B1 ;  /* 0x0000000000017941 */ /* 0x000fea0003800200 */
.L_x_460:
        /* <DEDUP_REMOVED lines=20> */
.L_x_383:
[----:B------:R-:W-:Y:S05]  /*6280*/  BSYNC.RECONVERGENT B0 ;  /* 0x0000000000007941 */ /* 0x000fea0003800200 */
.L_x_350:
[----:B------:R-:W-:Y:S05]  /*6290*/  @P1 EXIT ;  /* 0x000000000000194d */ /* 0x000fea0003800000 */
[----:B01----:R-:W0:Y:S02]  /*62a0*/  LDC.64 R4, c[0x0][0x388] ;  /* 0x0000e200ff047b82 */ /* 0x003e240000000a00 */
[----:B0-----:R-:W-:Y:S04]  /*62b0*/  STG.E.64 desc[UR6][R4.64], R2 ;  /* 0x0000000204007986 */ /* 0x001fe8000c101b06 */
[----:B------:R-:W-:Y:S01]  /*62c0*/  STG.E.64 desc[UR6][R4.64+0x8], R14 ;  /* 0x0000080e04007986 */ /* 0x000fe2000c101b06 */
[----:B------:R-:W-:Y:S05]  /*62d0*/  EXIT ;  /* 0x000000000000794d */ /* 0x000fea0003800000 */
.L_x_462:
        /* <DEDUP_REMOVED lines=10> */
.L_x_718:


//--------------------- .text._ZN6thrust24THRUST_300001_SM_1000_NS8cuda_cub4core6detail13_kernel_agentINS1_8__reduce10DrainAgentIiEEJN3cub18CUB_300001_SM_10009GridQueueIjEEiEEEvDpT0_ --------------------------
	.section	.text._ZN6thrust24THRUST_300001_SM_1000_NS8cuda_cub4core6detail13_kernel_agentINS1_8__reduce10DrainAgentIiEEJN3cub18CUB_300001_SM_10009GridQueueIjEEiEEEvDpT0_,"ax",@progbits
	.align	128
        .global         _ZN6thrust24THRUST_300001_SM_1000_NS8cuda_cub4core6detail13_kernel_agentINS1_8__reduce10DrainAgentIiEEJN3cub18CUB_300001_SM_10009GridQueueIjEEiEEEvDpT0_
        .type           _ZN6thrust24THRUST_300001_SM_1000_NS8cuda_cub4core6detail13_kernel_agentINS1_8__reduce10DrainAgentIiEEJN3cub18CUB_300001_SM_10009GridQueueIjEEiEEEvDpT0_,@function
        .size           _ZN6thrust24THRUST_300001_SM_1000_NS8cuda_cub4core6detail13_kernel_agentINS1_8__reduce10DrainAgentIiEEJN3cub18CUB_300001_SM_10009GridQueueIjEEiEEEvDpT0_,(.L_x_719 - _ZN6thrust24THRUST_300001_SM_1000_NS8cuda_cub4core6detail13_kernel_agentINS1_8__reduce10DrainAgentIiEEJN3cub18CUB_300001_SM_10009GridQueueIjEEiEEEvDpT0_)
        .other          _ZN6thrust24THRUST_300001_SM_1000_NS8cuda_cub4core6detail13_kernel_agentINS1_8__reduce10DrainAgentIiEEJN3cub18CUB_300001_SM_10009GridQueueIjEEiEEEvDpT0_,@"STO_CUDA_ENTRY STV_DEFAULT"
_ZN6thrust24THRUST_300001_SM_1000_NS8cuda_cub4core6detail13_kernel_agentINS1_8__reduce10DrainAgentIiEEJN3cub18CUB_300001_SM_10009GridQueueIjEEiEEEvDpT0_:
.text._ZN6thrust24THRUST_300001_SM_1000_NS8cuda_cub4core6detail13_kernel_agentINS1_8__reduce10DrainAgentIiEEJN3cub18CUB_300001_SM_10009GridQueueIjEEiEEEvDpT0_:
[----:B------:R-:W-:Y:S08]  /*0000*/  LDC R1, c[0x0][0x37c] ;  /* 0x0000df00ff017b82 */ /* 0x000ff00000000800 */
[----:B------:R-:W0:Y:S01]  /*0010*/  LDC.64 R2, c[0x0][0x380] ;  /* 0x0000e000ff027b82 */ /* 0x000e220000000a00 */
[----:B------:R-:W0:Y:S07]  /*0020*/  LDCU.64 UR4, c[0x0][0x358] ;  /* 0x00006b00ff0477ac */ /* 0x000e2e0008000a00 */
[----:B------:R-:W1:Y:S01]  /*0030*/  LDC R5, c[0x0][0x388] ;  /* 0x0000e200ff057b82 */ /* 0x000e620000000800 */
[----:B0-----:R-:W-:Y:S04]  /*0040*/  STG.E desc[UR4][R2.64+0x4], RZ ;  /* 0x000004ff02007986 */ /* 0x001fe8000c101904 */
[----:B-1----:R-:W-:Y:S01]  /*0050*/  STG.E desc[UR4][R2.64], R5 ;  /* 0x0000000502007986 */ /* 0x002fe2000c101904 */
[----:B------:R-:W-:Y:S05]  /*0060*/  EXIT ;  /* 0x000000000000794d */ /* 0x000fea0003800000 */
.L_x_463:
        /* <DEDUP_REMOVED lines=9> */
.L_x_719:


//--------------------- .text._ZN6thrust24THRUST_300001_SM_1000_NS8cuda_cub4core6detail13_kernel_agentINS1_8__reduce11ReduceAgentINS0_12zip_iteratorIN4cuda3std3__45tupleIJNS0_10device_ptrIdEENS0_17counting_iteratorIlNS0_11use_defaultESF_SF_EEEEEEEPNSB_IJdlEEESJ_iNS1_9__extrema9arg_max_fIdl10comparatorEEEEJSI_SK_iN3cub18CUB_300001_SM_100013GridEvenShareIiEENSR_9GridQueueIjEESO_EEEvDpT0_ --------------------------
	.section	.text._ZN6thrust24THRUST_300001_SM_1000_NS8cuda_cub4core6detail13_kernel_agentINS1_8__reduce11ReduceAgentINS0_12zip_iteratorIN4cuda3std3__45tupleIJNS0_10device_ptrIdEENS0_17counting_iteratorIlNS0_11use_defaultESF_SF_EEEEEEEPNSB_IJdlEEESJ_iNS1_9__extrema9arg_max_fIdl10comparatorEEEEJSI_SK_iN3cub18CUB_300001_SM_100013GridEvenShareIiEENSR_9GridQueueIjEESO_EEEvDpT0_,"ax",@progbits
	.align	128
        .global         _ZN6thrust24THRUST_300001_SM_1000_NS8cuda_cub4core6detail13_kernel_agentINS1_8__reduce11ReduceAgentINS0_12zip_iteratorIN4cuda3std3__45tupleIJNS0_10device_ptrIdEENS0_17counting_iteratorIlNS0_11use_defaultESF_SF_EEEEEEEPNSB_IJdlEEESJ_iNS1_9__extrema9arg_max_fIdl10comparatorEEEEJSI_SK_iN3cub18CUB_300001_SM_100013GridEvenShareIiEENSR_9GridQueueIjEESO_EEEvDpT0_
        .type           _ZN6thrust24THRUST_300001_SM_1000_NS8cuda_cub4core6detail13_kernel_agentINS1_8__reduce11ReduceAgentINS0_12zip_iteratorIN4cuda3std3__45tupleIJNS0_10device_ptrIdEENS0_17counting_iteratorIlNS0_11use_defaultESF_SF_EEEEEEEPNSB_IJdlEEESJ_iNS1_9__extrema9arg_max_fIdl10comparatorEEEEJSI_SK_iN3cub18CUB_300001_SM_100013GridEvenShareIiEENSR_9GridQueueIjEESO_EEEvDpT0_,@function
        .size           _ZN6thrust24THRUST_300001_SM_1000_NS8cuda_cub4core6detail13_kernel_agentINS1_8__reduce11ReduceAgentINS0_12zip_iteratorIN4cuda3std3__45tupleIJNS0_10device_ptrIdEENS0_17counting_iteratorIlNS0_11use_defaultESF_SF_EEEEEEEPNSB_IJdlEEESJ_iNS1_9__extrema9arg_max_fIdl10comparatorEEEEJSI_SK_iN3cub18CUB_300001_SM_100013GridEvenShareIiEENSR_9GridQueueIjEESO_EEEvDpT0_,(.L_x_720 - _ZN6thrust24THRUST_300001_SM_1000_NS8cuda_cub4core6detail13_kernel_agentINS1_8__reduce11ReduceAgentINS0_12zip_iteratorIN4cuda3std3__45tupleIJNS0_10device_ptrIdEENS0_17counting_iteratorIlNS0_11use_defaultESF_SF_EEEEEEEPNSB_IJdlEEESJ_iNS1_9__extrema9arg_max_fIdl10comparatorEEEEJSI_SK_iN3cub18CUB_300001_SM_100013GridEvenShareIiEENSR_9GridQueueIjEESO_EEEvDpT0_)
        .other          _ZN6thrust24THRUST_300001_SM_1000_NS8cuda_cub4core6detail13_kernel_agentINS1_8__reduce11ReduceAgentINS0_12zip_iteratorIN4cuda3std3__45tupleIJNS0_10device_ptrIdEENS0_17counting_iteratorIlNS0_11use_defaultESF_SF_EEEEEEEPNSB_IJdlEEESJ_iNS1_9__extrema9arg_max_fIdl10comparatorEEEEJSI_SK_iN3cub18CUB_300001_SM_100013GridEvenShareIiEENSR_9GridQueueIjEESO_EEEvDpT0_,@"STO_CUDA_ENTRY STV_DEFAULT"
_ZN6thrust24THRUST_300001_SM_1000_NS8cuda_cub4core6detail13_kernel_agentINS1_8__reduce11ReduceAgentINS0_12zip_iteratorIN4cuda3std3__45tupleIJNS0_10device_ptrIdEENS0_17counting_iteratorIlNS0_11use_defaultESF_SF_EEEEEEEPNSB_IJdlEEESJ_iNS1_9__extrema9arg_max_fIdl10comparatorEEEEJSI_SK_iN3cub18CUB_300001_SM_100013GridEvenShareIiEENSR_9GridQueueIjEESO_EEEvDpT0_:
.text._ZN6thrust24THRUST_300001_SM_1000_NS8cuda_cub4core6detail13_kernel_agentINS1_8__reduce11ReduceAgentINS0_12zip_iteratorIN4cuda3std3__45tupleIJNS0_10device_ptrIdEENS0_17counting_iteratorIlNS0_11use_defaultESF_SF_EEEEEEEPNSB_IJdlEEESJ_iNS1_9__extrema9arg_max_fIdl10comparatorEEEEJSI_SK_iN3cub18CUB_300001_SM_100013GridEvenShareIiEENSR_9GridQueueIjEESO_EEEvDpT0_:
[----:B------:R-:W-:Y:S01]  /*0000*/  LDC R1, c[0x0][0x37c] ;  /* 0x0000df00ff017b82 */ /* 0x000fe20000000800 */
[----:B------:R-:W0:Y:S01]  /*0010*/  S2R R0, SR_CTAID.X ;  /* 0x0000000000007919 */ /* 0x000e220000002500 */
[----:B------:R-:W1:Y:S01]  /*0020*/  LDCU UR4, c[0x0][0x398] ;  /* 0x00007300ff0477ac */ /* 0x000e620008000800 */
[----:B------:R-:W-:Y:S01]  /*0030*/  BSSY.RECONVERGENT B0, `(.L_x_464) ;  /* 0x000066d000007945 */ /* 0x000fe20003800200 */
[----:B------:R-:W2:Y:S01]  /*0040*/  LDCU UR6, c[0x0][0x370] ;  /* 0x00006e00ff0677ac */ /* 0x000ea20008000800 */
[----:B------:R-:W3:Y:S01]  /*0050*/  LDCU.64 UR10, c[0x0][0x358] ;  /* 0x00006b00ff0a77ac */ /* 0x000ee20008000a00 */
[----:B-1----:R-:W-:Y:S01]  /*0060*/  IMAD.U32 R7, RZ, RZ, UR4 ;  /* 0x00000004ff077e24 */ /* 0x002fe2000f8e00ff */
[----:B--2---:R-:W-:Y:S01]  /*0070*/  UIMAD UR6, UR6, 0x500, URZ ;  /* 0x00000500060678a4 */ /* 0x004fe2000f8e02ff */
[----:B0-----:R-:W-:-:S04]  /*0080*/  IMAD R10, R0, 0x500, RZ ;  /* 0x00000500000a7824 */ /* 0x001fc800078e02ff */
[----:B------:R-:W-:-:S05]  /*0090*/  VIADD R2, R10, 0x500 ;  /* 0x000005000a027836 */ /* 0x000fca0000000000 */
[----:B------:R-:W-:-:S13]  /*00a0*/  ISETP.GT.AND P0, PT, R2, R7, PT ;  /* 0x000000070200720c */ /* 0x000fda0003f04270 */
[----:B---3--:R-:W-:Y:S05]  /*00b0*/  @!P0 BRA `(.L_x_465) ;  /* 0x0000003800d08947 */ /* 0x008fea0003800000 */
[----:B------:R-:W0:Y:S01]  /*00c0*/  S2R R5, SR_TID.X ;  /* 0x0000000000057919 */ /* 0x000e220000002100 */
[----:B------:R-:W-:Y:S01]  /*00d0*/  IMAD.IADD R4, R7, 0x1, -R10 ;  /* 0x0000000107047824 */ /* 0x000fe200078e0a0a */
[----:B------:R-:W1:Y:S01]  /*00e0*/  LDCU.64 UR6, c[0x0][0x388] ;  /* 0x00007100ff0677ac */ /* 0x000e620008000a00 */
[----:B------:R-:W-:Y:S01]  /*00f0*/  BSSY.RECONVERGENT B1, `(.L_x_466) ;  /* 0x0000010000017945 */ /* 0x000fe20003800200 */
[----:B------:R-:W-:Y:S01]  /*0100*/  IMAD.MOV.U32 R8, RZ, RZ, RZ ;  /* 0x000000ffff087224 */ /* 0x000fe200078e00ff */
[----:B------:R-:W-:Y:S01]  /*0110*/  CS2R R2, SRZ ;  /* 0x0000000000027805 */ /* 0x000fe2000001ff00 */
[----:B------:R-:W2:Y:S01]  /*0120*/  LDCU.64 UR8, c[0x0][0x388] ;  /* 0x00007100ff0877ac */ /* 0x000ea20008000a00 */
[----:B------:R-:W-:Y:S01]  /*0130*/  IMAD.MOV.U32 R6, RZ, RZ, RZ ;  /* 0x000000ffff067224 */ /* 0x000fe200078e00ff */
[----:B0-----:R-:W-:Y:S01]  /*0140*/  ISETP.GE.AND P0, PT, R5, R4, PT ;  /* 0x000000040500720c */ /* 0x001fe20003f06270 */
[----:B------:R-:W-:-:S12]  /*0150*/  IMAD.MOV.U32 R9, RZ, RZ, R5 ;  /* 0x000000ffff097224 */ /* 0x000fd800078e0005 */
[----:B-12---:R-:W-:Y:S05]  /*0160*/  @P0 BRA `(.L_x_467) ;  /* 0x0000000000200947 */ /* 0x006fea0003800000 */
[----:B------:R-:W0:Y:S01]  /*0170*/  LDC.64 R2, c[0x0][0x380] ;  /* 0x0000e000ff027b82 */ /* 0x000e220000000a00 */
[----:B------:R-:W-:Y:S01]  /*0180*/  IMAD.IADD R11, R10, 0x1, R5 ;  /* 0x000000010a0b7824 */ /* 0x000fe200078e0205 */
[----:B------:R-:W1:Y:S03]  /*0190*/  LDCU.64 UR4, c[0x0][0x388] ;  /* 0x00007100ff0477ac */ /* 0x000e660008000a00 */
[----:B0-----:R-:W-:-:S06]  /*01a0*/  IMAD.WIDE R2, R11, 0x8, R2 ;  /* 0x000000080b027825 */ /* 0x001fcc00078e0202 */
[----:B------:R-:W5:Y:S01]  /*01b0*/  LDG.E.64 R2, desc[UR10][R2.64] ;  /* 0x0000000a02027981 */ /* 0x000f62000c1e1b00 */
[----:B-1----:R-:W-:Y:S01]  /*01c0*/  IADD3 R8, P0, PT, R11, UR4, RZ ;  /* 0x000000040b087c10 */ /* 0x002fe2000ff1e0ff */
[----:B------:R-:W-:-:S03]  /*01d0*/  VIADD R9, R5, 0x100 ;  /* 0x0000010005097836 */ /* 0x000fc60000000000 */
[----:B------:R-:W-:-:S09]  /*01e0*/  LEA.HI.X.SX32 R6, R11, UR5, 0x1, P0 ;  /* 0x000000050b067c11 */ /* 0x000fd200080f0eff */
.L_x_467:
[----:B------:R-:W-:Y:S05]  /*01f0*/  BSYNC.RECONVERGENT B1 ;  /* 0x0000000000017941 */ /* 0x000fea0003800200 */
.L_x_466:
        /* <DEDUP_REMOVED lines=9> */
[----:B------:R-:W0:Y:S01]  /*0290*/  LDC.64 R12, c[0x0][0x380] ;  /* 0x0000e000ff0c7b82 */ /* 0x000e220000000a00 */
[----:B------:R-:W-:Y:S01]  /*02a0*/  LEA.HI R7, R18, 0x1, RZ, 0x18 ;  /* 0x0000000112077811 */ /* 0x000fe200078fc0ff */
[----:B------:R-:W-:-:S03]  /*02b0*/  IMAD.IADD R11, R10, 0x1, R9 ;  /* 0x000000010a0b7824 */ /* 0x000fc600078e0209 */
[----:B------:R-:W-:-:S05]  /*02c0*/  LOP3.LUT R7, R7, 0x3, RZ, 0xc0, !PT ;  /* 0x0000000307077812 */ /* 0x000fca00078ec0ff */
[----:B------:R-:W-:-:S07]  /*02d0*/  IMAD.MOV R7, RZ, RZ, -R7 ;  /* 0x000000ffff077224 */ /* 0x000fce00078e0a07 */
.L_x_474:
[----:B0-----:R-:W-:-:S06]  /*02e0*/  IMAD.WIDE R14, R11, 0x8, R12 ;  /* 0x000000080b0e7825 */ /* 0x001fcc00078e020c */
[----:B------:R-:W2:Y:S01]  /*02f0*/  LDG.E.64 R14, desc[UR10][R14.64] ;  /* 0x0000000a0e0e7981 */ /* 0x000ea2000c1e1b00 */
[----:B------:R-:W-:Y:S01]  /*0300*/  IADD3 R22, P1, PT, R11, UR6, RZ ;  /* 0x000000060b167c10 */ /* 0x000fe2000ff3e0ff */
[----:B------:R-:W-:Y:S01]  /*0310*/  VIADD R7, R7, 0x1 ;  /* 0x0000000107077836 */ /* 0x000fe20000000000 */
[----:B------:R-:W-:Y:S01]  /*0320*/  BSSY.RECONVERGENT B3, `(.L_x_472) ;  /* 0x000001b000037945 */ /* 0x000fe20003800200 */
[----:B------:R-:W-:Y:S01]  /*0330*/  IMAD.MOV.U32 R19, RZ, RZ, R8 ;  /* 0x000000ffff137224 */ /* 0x000fe200078e0008 */
[----:B------:R-:W-:Y:S01]  /*0340*/  LEA.HI.X.SX32 R21, R11, UR7, 0x1, P1 ;  /* 0x000000070b157c11 */ /* 0x000fe200088f0eff */
[----:B------:R-:W-:Y:S01]  /*0350*/  IMAD.MOV.U32 R20, RZ, RZ, R6 ;  /* 0x000000ffff147224 */ /* 0x000fe200078e0006 */
[----:B------:R-:W-:Y:S01]  /*0360*/  ISETP.NE.AND P2, PT, R7, RZ, PT ;  /* 0x000000ff0700720c */ /* 0x000fe20003f45270 */
[----:B-----5:R-:W-:Y:S02]  /*0370*/  IMAD.MOV.U32 R16, RZ, RZ, R2 ;  /* 0x000000ffff107224 */ /* 0x020fe400078e0002 */
[----:B------:R-:W-:-:S02]  /*0380*/  IMAD.MOV.U32 R17, RZ, RZ, R3 ;  /* 0x000000ffff117224 */ /* 0x000fc400078e0003 */
[----:B------:R-:W-:Y:S02]  /*0390*/  IMAD.MOV.U32 R8, RZ, RZ, R22 ;  /* 0x000000ffff087224 */ /* 0x000fe400078e0016 */
        /* <DEDUP_REMOVED lines=19> */
.L_x_473:
[----:B------:R-:W-:Y:S05]  /*04d0*/  BSYNC.RECONVERGENT B3 ;  /* 0x0000000000037941 */ /* 0x000fea0003800200 */
.L_x_472:
[----:B------:R-:W-:Y:S02]  /*04e0*/  VIADD R9, R9, 0x100 ;  /* 0x0000010009097836 */ /* 0x000fe40000000000 */
[----:B------:R-:W-:Y:S01]  /*04f0*/  VIADD R11, R11, 0x100 ;  /* 0x000001000b0b7836 */ /* 0x000fe20000000000 */
[----:B------:R-:W-:Y:S06]  /*0500*/  @P2 BRA `(.L_x_474) ;  /* 0xfffffffc00742947 */ /* 0x000fec000383ffff */
.L_x_471:
[----:B------:R-:W-:Y:S05]  /*0510*/  BSYNC.RECONVERGENT B2 ;  /* 0x0000000000027941 */ /* 0x000fea0003800200 */
.L_x_470:
[----:B------:R-:W-:-:S13]  /*0520*/  ISETP.GE.U32.AND P0, PT, R18, 0x300, PT ;  /* 0x000003001200780c */ /* 0x000fda0003f06070 */
[----:B------:R-:W-:Y:S05]  /*0530*/  @!P0 BRA `(.L_x_469) ;  /* 0x0000000400cc8947 */ /* 0x000fea0003800000 */
[----:B------:R-:W0:Y:S01]  /*0540*/  LDC.64 R12, c[0x0][0x380] ;  /* 0x0000e000ff0c7b82 */ /* 0x000e220000000a00 */
[----:B------:R-:W-:-:S04]  /*0550*/  IMAD.IADD R7, R10, 0x1, R9 ;  /* 0x000000010a077824 */ /* 0x000fc800078e0209 */
[C---:B------:R-:W-:Y:S02]  /*0560*/  VIADD R27, R7.reuse, 0x100 ;  /* 0x00000100071b7836 */ /* 0x040fe40000000000 */
[C---:B------:R-:W-:Y:S02]  /*0570*/  VIADD R26, R7.reuse, 0x200 ;  /* 0x00000200071a7836 */ /* 0x040fe40000000000 */
[----:B------:R-:W-:Y:S01]  /*0580*/  VIADD R25, R7, 0x300 ;  /* 0x0000030007197836 */ /* 0x000fe20000000000 */
[----:B0-----:R-:W-:-:S05]  /*0590*/  IADD3 R10, P0, PT, R12, 0x1000, RZ ;  /* 0x000010000c0a7810 */ /* 0x001fca0007f1e0ff */
[----:B------:R-:W-:-:S08]  /*05a0*/  IMAD.X R11, RZ, RZ, R13, P0 ;  /* 0x000000ffff0b7224 */ /* 0x000fd000000e060d */
.L_x_483:
[----:B------:R-:W-:-:S05]  /*05b0*/  IMAD.WIDE R22, R7, 0x8, R10 ;  /* 0x0000000807167825 */ /* 0x000fca00078e020a */
[----:B------:R-:W2:Y:S04]  /*05c0*/  LDG.E.64 R20, desc[UR10][R22.64+-0x1000] ;  /* 0xfff0000a16147981 */ /* 0x000ea8000c1e1b00 */
[----:B-----5:R0:W5:Y:S04]  /*05d0*/  LDG.E.64 R16, desc[UR10][R22.64+-0x800] ;  /* 0xfff8000a16107981 */ /* 0x020168000c1e1b00 */
[----:B------:R0:W5:Y:S04]  /*05e0*/  LDG.E.64 R14, desc[UR10][R22.64] ;  /* 0x0000000a160e7981 */ /* 0x000168000c1e1b00 */
[----:B------:R0:W5:Y:S01]  /*05f0*/  LDG.E.64 R12, desc[UR10][R22.64+0x800] ;  /* 0x0008000a160c7981 */ /* 0x000162000c1e1b00 */
[C---:B------:R-:W-:Y:S01]  /*0600*/  IADD3 R29, P1, PT, R7.reuse, UR8, RZ ;  /* 0x00000008071d7c10 */ /* 0x040fe2000ff3e0ff */
[----:B------:R-:W-:Y:S03]  /*0610*/  BSSY.RECONVERGENT B2, `(.L_x_475) ;  /* 0x0000016000027945 */ /* 0x000fe60003800200 */
[----:B------:R-:W-:Y:S01]  /*0620*/  LEA.HI.X.SX32 R31, R7, UR9, 0x1, P1 ;  /* 0x00000009071f7c11 */ /* 0x000fe200088f0eff */
[----:B------:R-:W-:-:S03]  /*0630*/  IMAD.MOV.U32 R24, RZ, RZ, R29 ;  /* 0x000000ffff187224 */ /* 0x000fc600078e001d */
[----:B------:R-:W-:Y:S01]  /*0640*/  MOV R28, R31 ;  /* 0x0000001f001c7202 */ /* 0x000fe20000000f00 */
        /* <DEDUP_REMOVED lines=18> */
.L_x_476:
[----:B------:R-:W-:Y:S05]  /*0770*/  BSYNC.RECONVERGENT B2 ;  /* 0x0000000000027941 */ /* 0x000fea0003800200 */
.L_x_475:
[----:B-----5:R-:W-:Y:S01]  /*0780*/  DSETP.GEU.AND P0, PT, |R18|, |R16|, PT ;  /* 0x400000101200722a */ /* 0x020fe20003f0e200 */
[C---:B------:R-:W-:Y:S01]  /*0790*/  IADD3 R21, P1, PT, R27.reuse, UR8, RZ ;  /* 0x000000081b157c10 */ /* 0x040fe2000ff3e0ff */
[----:B------:R-:W-:Y:S01]  /*07a0*/  BSSY.RECONVERGENT B2, `(.L_x_477) ;  /* 0x0000015000027945 */ /* 0x000fe20003800200 */
[----:B------:R-:W-:Y:S02]  /*07b0*/  IMAD.MOV.U32 R2, RZ, RZ, R16 ;  /* 0x000000ffff027224 */ /* 0x000fe400078e0010 */
[----:B------:R-:W-:Y:S01]  /*07c0*/  LEA.HI.X.SX32 R23, R27, UR9, 0x1, P1 ;  /* 0x000000091b177c11 */ /* 0x000fe200088f0eff */
[----:B------:R-:W-:Y:S02]  /*07d0*/  IMAD.MOV.U32 R6, RZ, RZ, R21 ;  /* 0x000000ffff067224 */ /* 0x000fe400078e0015 */
[----:B------:R-:W-:Y:S02]  /*07e0*/  IMAD.MOV.U32 R3, RZ, RZ, R17 ;  /* 0x000000ffff037224 */ /* 0x000fe400078e0011 */
[----:B------:R-:W-:-:S04]  /*07f0*/  IMAD.MOV.U32 R8, RZ, RZ, R23 ;  /* 0x000000ffff087224 */ /* 0x000fc800078e0017 */
        /* <DEDUP_REMOVED lines=15> */
.L_x_478:
[----:B------:R-:W-:Y:S05]  /*08f0*/  BSYNC.RECONVERGENT B2 ;  /* 0x0000000000027941 */ /* 0x000fea0003800200 */
.L_x_477:
[----:B------:R-:W-:Y:S01]  /*0900*/  DSETP.GEU.AND P0, PT, |R2|, |R14|, PT ;  /* 0x4000000e0200722a */ /* 0x000fe20003f0e200 */
[C---:B------:R-:W-:Y:S01]  /*0910*/  IADD3 R21, P1, PT, R26.reuse, UR8, RZ ;  /* 0x000000081a157c10 */ /* 0x040fe2000ff3e0ff */
[----:B------:R-:W-:Y:S01]  /*0920*/  BSSY.RECONVERGENT B2, `(.L_x_479) ;  /* 0x0000016000027945 */ /* 0x000fe20003800200 */
[----:B------:R-:W-:Y:S01]  /*0930*/  IADD3 R29, P2, PT, R25, UR8, RZ ;  /* 0x00000008191d7c10 */ /* 0x000fe2000ff5e0ff */
[----:B------:R-:W-:Y:S01]  /*0940*/  IMAD.MOV.U32 R16, RZ, RZ, R14 ;  /* 0x000000ffff107224 */ /* 0x000fe200078e000e */
        /* <DEDUP_REMOVED lines=19> */
.L_x_480:
[----:B------:R-:W-:Y:S05]  /*0a80*/  BSYNC.RECONVERGENT B2 ;  /* 0x0000000000027941 */ /* 0x000fea0003800200 */
.L_x_479:
[----:B------:R-:W-:Y:S01]  /*0a90*/  DSETP.GEU.AND P0, PT, |R16|, |R12|, PT ;  /* 0x4000000c1000722a */ /* 0x000fe20003f0e200 */
[----:B------:R-:W-:Y:S01]  /*0aa0*/  LEA.HI.X.SX32 R14, R25, UR9, 0x1, P2 ;  /* 0x00000009190e7c11 */ /* 0x000fe200090f0eff */
[----:B------:R-:W-:Y:S01]  /*0ab0*/  BSSY.RECONVERGENT B2, `(.L_x_481) ;  /* 0x0000014000027945 */ /* 0x000fe20003800200 */
[----:B------:R-:W-:Y:S02]  /*0ac0*/  IMAD.MOV.U32 R8, RZ, RZ, R29 ;  /* 0x000000ffff087224 */ /* 0x000fe400078e001d */
[----:B------:R-:W-:Y:S02]  /*0ad0*/  IMAD.MOV.U32 R2, RZ, RZ, R12 ;  /* 0x000000ffff027224 */ /* 0x000fe400078e000c */
[----:B------:R-:W-:Y:S02]  /*0ae0*/  IMAD.MOV.U32 R6, RZ, RZ, R14 ;  /* 0x000000ffff067224 */ /* 0x000fe400078e000e */
[----:B------:R-:W-:-:S05]  /*0af0*/  IMAD.MOV.U32 R3, RZ, RZ, R13 ;  /* 0x000000ffff037224 */ /* 0x000fca00078e000d */
        /* <DEDUP_REMOVED lines=15> */
.L_x_482:
[----:B------:R-:W-:Y:S05]  /*0bf0*/  BSYNC.RECONVERGENT B2 ;  /* 0x0000000000027941 */ /* 0x000fea0003800200 */
.L_x_481:
[----:B------:R-:W-:Y:S02]  /*0c00*/  VIADD R9, R9, 0x400 ;  /* 0x0000040009097836 */ /* 0x000fe40000000000 */
[----:B------:R-:W-:Y:S02]  /*0c10*/  VIADD R27, R27, 0x400 ;  /* 0x000004001b1b7836 */ /* 0x000fe40000000000 */
[----:B------:R-:W-:Y:S01]  /*0c20*/  VIADD R26, R26, 0x400 ;  /* 0x000004001a1a7836 */ /* 0x000fe20000000000 */
[----:B------:R-:W-:Y:S01]  /*0c30*/  ISETP.GE.AND P0, PT, R9, R4, PT ;  /* 0x000000040900720c */ /* 0x000fe20003f06270 */
[----:B------:R-:W-:Y:S02]  /*0c40*/  VIADD R25, R25, 0x400 ;  /* 0x0000040019197836 */ /* 0x000fe40000000000 */
[----:B------:R-:W-:-:S10]  /*0c50*/  VIADD R7, R7, 0x400 ;  /* 0x0000040007077836 */ /* 0x000fd40000000000 */
[----:B------:R-:W-:Y:S05]  /*0c60*/  @!P0 BRA `(.L_x_483) ;  /* 0xfffffff800508947 */ /* 0x000fea000383ffff */
.L_x_469:
[----:B------:R-:W-:Y:S05]  /*0c70*/  BSYNC.RECONVERGENT B1 ;  /* 0x0000000000017941 */ /* 0x000fea0003800200 */
.L_x_468:
        /* <DEDUP_REMOVED lines=34> */
.L_x_486:
[----:B------:R-:W-:Y:S05]  /*0ea0*/  BSYNC.RECONVERGENT B1 ;  /* 0x0000000000017941 */ /* 0x000fea0003800200 */
.L_x_485:
        /* <DEDUP_REMOVED lines=31> */
.L_x_488:
[----:B------:R-:W-:Y:S05]  /*10a0*/  BSYNC.RECONVERGENT B1 ;  /* 0x0000000000017941 */ /* 0x000fea0003800200 */
.L_x_487:
[----:B------:R-:W-:Y:S01]  /*10b0*/  ISETP.GT.AND P0, PT, R15, 0x1b, PT ;  /* 0x0000001b0f00780c */ /* 0x000fe20003f04270 */
[----:B---3--:R3:W3:Y:S01]  /*10c0*/  SHFL.DOWN PT, R8, R2, 0x4, 0x1f ;  /* 0x08801f0002087f89 */ /* 0x0086e200000e0000 */
[----:B------:R-:W-:Y:S01]  /*10d0*/  BSSY.RECONVERGENT B1, `(.L_x_489) ;  /* 0x000001d000017945 */ /* 0x000fe20003800200 */
[----:B0-----:R-:W-:Y:S01]  /*10e0*/  MOV R11, R4 ;  /* 0x00000004000b7202 */ /* 0x001fe20000000f00 */
[----:B------:R-:W-:Y:S01]  /*10f0*/  IMAD.MOV.U32 R12, RZ, RZ, R13 ;  /* 0x000000ffff0c7224 */ /* 0x000fe200078e000d */
[----:B------:R0:W0:Y:S01]  /*1100*/  SHFL.DOWN PT, R9, R3, 0x4, 0x1f ;  /* 0x08801f0003097f89 */ /* 0x00002200000e0000 */
[----:B-1----:R-:W-:Y:S02]  /*1110*/  IMAD.MOV.U32 R6, RZ, RZ, R2 ;  /* 0x000000ffff067224 */ /* 0x002fe400078e0002 */
[----:B--2---:R-:W-:Y:S01]  /*1120*/  IMAD.MOV.U32 R7, RZ, RZ, R3 ;  /* 0x000000ffff077224 */ /* 0x004fe200078e0003 */
[----:B----4-:R1:W2:Y:S04]  /*1130*/  SHFL.DOWN PT, R17, R4, 0x4, 0x1f ;  /* 0x08801f0004117f89 */ /* 0x0102a800000e0000 */
[----:B------:R1:W4:Y:S01]  /*1140*/  SHFL.DOWN PT, R10, R13, 0x4, 0x1f ;  /* 0x08801f000d0a7f89 */ /* 0x00032200000e0000 */
        /* <DEDUP_REMOVED lines=21> */
.L_x_490:
[----:B------:R-:W-:Y:S05]  /*12a0*/  BSYNC.RECONVERGENT B1 ;  /* 0x0000000000017941 */ /* 0x000fea0003800200 */
.L_x_489:
[----:B------:R-:W-:Y:S01]  /*12b0*/  ISETP.GT.AND P0, PT, R15, 0x17, PT ;  /* 0x000000170f00780c */ /* 0x000fe20003f04270 */
[----:B---3--:R3:W2:Y:S01]  /*12c0*/  SHFL.DOWN PT, R8, R6, 0x8, 0x1f ;  /* 0x09001f0006087f89 */ /* 0x0086a200000e0000 */
[----:B------:R-:W-:Y:S01]  /*12d0*/  BSSY.RECONVERGENT B1, `(.L_x_491) ;  /* 0x000001d000017945 */ /* 0x000fe20003800200 */
[----:B-1----:R-:W-:Y:S02]  /*12e0*/  IMAD.MOV.U32 R4, RZ, RZ, R11 ;  /* 0x000000ffff047224 */ /* 0x002fe400078e000b */
[----:B0-----:R3:W0:Y:S01]  /*12f0*/  SHFL.DOWN PT, R9, R7, 0x8, 0x1f ;  /* 0x09001f0007097f89 */ /* 0x00162200000e0000 */
[----:B----4-:R-:W-:Y:S02]  /*1300*/  IMAD.MOV.U32 R10, RZ, RZ, R12 ;  /* 0x000000ffff0a7224 */ /* 0x010fe400078e000c */
[----:B------:R-:W-:Y:S01]  /*1310*/  IMAD.MOV.U32 R2, RZ, RZ, R6 ;  /* 0x000000ffff027224 */ /* 0x000fe200078e0006 */
[----:B------:R3:W1:Y:S01]  /*1320*/  SHFL.DOWN PT, R14, R11, 0x8, 0x1f ;  /* 0x09001f000b0e7f89 */ /* 0x00066200000e0000 */
[----:B------:R-:W-:-:S03]  /*1330*/  IMAD.MOV.U32 R3, RZ, RZ, R7 ;  /* 0x000000ffff037224 */ /* 0x000fc600078e0007 */
[----:B------:R3:W4:Y:S01]  /*1340*/  SHFL.DOWN PT, R13, R12, 0x8, 0x1f ;  /* 0x09001f000c0d7f89 */ /* 0x00072200000e0000 */
[----:B------:R-:W-:Y:S05]  /*1350*/  @P0 BRA `(.L_x_492) ;  /* 0x0000000000500947 */ /* 0x000fea0003800000 */
[----:B0-2---:R-:W-:Y:S01]  /*1360*/  DSETP.GEU.AND P0, PT, |R6|, |R8|, PT ;  /* 0x400000080600722a */ /* 0x005fe20003f0e200 */
[----:B-1----:R-:W-:Y:S02]  /*1370*/  IMAD.MOV.U32 R4, RZ, RZ, R14 ;  /* 0x000000ffff047224 */ /* 0x002fe400078e000e */
        /* <DEDUP_REMOVED lines=18> */
.L_x_492:
[----:B------:R-:W-:Y:S05]  /*14a0*/  BSYNC.RECONVERGENT B1 ;  /* 0x0000000000017941 */ /* 0x000fea0003800200 */
.L_x_491:
[----:B------:R-:W-:Y:S01]  /*14b0*/  ISETP.GT.AND P0, PT, R15, 0xf, PT ;  /* 0x0000000f0f00780c */ /* 0x000fe20003f04270 */
[----:B---3--:R3:W1:Y:S01]  /*14c0*/  SHFL.DOWN PT, R6, R2, 0x10, 0x1f ;  /* 0x0a001f0002067f89 */ /* 0x00866200000e0000 */
[----:B------:R-:W-:Y:S01]  /*14d0*/  BSSY.RECONVERGENT B1, `(.L_x_493) ;  /* 0x000001d000017945 */ /* 0x000fe20003800200 */
[----:B--2---:R-:W-:Y:S02]  /*14e0*/  IMAD.MOV.U32 R17, RZ, RZ, R4 ;  /* 0x000000ffff117224 */ /* 0x004fe400078e0004 */
[----:B------:R3:W2:Y:S01]  /*14f0*/  SHFL.DOWN PT, R7, R3, 0x10, 0x1f ;  /* 0x0a001f0003077f89 */ /* 0x0006a200000e0000 */
[----:B------:R-:W-:Y:S02]  /*1500*/  IMAD.MOV.U32 R19, RZ, RZ, R10 ;  /* 0x000000ffff137224 */ /* 0x000fe400078e000a */
[----:B------:R-:W-:Y:S01]  /*1510*/  IMAD.MOV.U32 R12, RZ, RZ, R2 ;  /* 0x000000ffff0c7224 */ /* 0x000fe200078e0002 */
[----:B0-----:R3:W0:Y:S01]  /*1520*/  SHFL.DOWN PT, R9, R4, 0x10, 0x1f ;  /* 0x0a001f0004097f89 */ /* 0x00162200000e0000 */
[----:B----4-:R-:W-:-:S03]  /*1530*/  IMAD.MOV.U32 R13, RZ, RZ, R3 ;  /* 0x000000ffff0d7224 */ /* 0x010fc600078e0003 */
[----:B------:R3:W4:Y:S01]  /*1540*/  SHFL.DOWN PT, R11, R10, 0x10, 0x1f ;  /* 0x0a001f000a0b7f89 */ /* 0x00072200000e0000 */
[----:B------:R-:W-:Y:S05]  /*1550*/  @P0 BRA `(.L_x_494) ;  /* 0x0000000000500947 */ /* 0x000fea0003800000 */
[----:B-12---:R-:W-:Y:S01]  /*1560*/  DSETP.GEU.AND P0, PT, |R2|, |R6|, PT ;  /* 0x400000060200722a */ /* 0x006fe20003f0e200 */
[----:B0-----:R-:W-:Y:S01]  /*1570*/  IMAD.MOV.U32 R17, RZ, RZ, R9 ;  /* 0x000000ffff117224 */ /* 0x001fe200078e0009 */
        /* <DEDUP_REMOVED lines=18> */
.L_x_494:
[----:B------:R-:W-:Y:S05]  /*16a0*/  BSYNC.RECONVERGENT B1 ;  /* 0x0000000000017941 */ /* 0x000fea0003800200 */
.L_x_493:
[----:B------:R-:W-:Y:S01]  /*16b0*/  ISETP.NE.AND P0, PT, R15, RZ, PT ;  /* 0x000000ff0f00720c */ /* 0x000fe20003f05270 */
[----:B------:R-:W-:-:S12]  /*16c0*/  BSSY.RECONVERGENT B1, `(.L_x_495) ;  /* 0x000000b000017945 */ /* 0x000fd80003800200 */
[----:B------:R-:W-:Y:S05]  /*16d0*/  @P0 BRA `(.L_x_496) ;  /* 0x0000000000240947 */ /* 0x000fea0003800000 */
[----:B---3--:R-:W3:Y:S01]  /*16e0*/  S2R R4, SR_CgaCtaId ;  /* 0x0000000000047919 */ /* 0x008ee20000008800 */
[----:B------:R-:W-:Y:S01]  /*16f0*/  MOV R3, 0x400 ;  /* 0x0000040000037802 */ /* 0x000fe20000000f00 */
[----:B------:R-:W-:Y:S01]  /*1700*/  IMAD.MOV.U32 R18, RZ, RZ, R17 ;  /* 0x000000ffff127224 */ /* 0x000fe200078e0011 */
[----:B------:R-:W-:-:S04]  /*1710*/  SHF.R.U32.HI R2, RZ, 0x1, R5 ;  /* 0x00000001ff027819 */ /* 0x000fc80000011605 */
[----:B------:R-:W-:Y:S02]  /*1720*/  LOP3.LUT R2, R2, 0x1f0, RZ, 0xc0, !PT ;  /* 0x000001f002027812 */ /* 0x000fe400078ec0ff */
[----:B---3--:R-:W-:-:S05]  /*1730*/  LEA R3, R4, R3, 0x18 ;  /* 0x0000000304037211 */ /* 0x008fca00078ec0ff */
[----:B------:R-:W-:-:S05]  /*1740*/  IMAD.IADD R3, R2, 0x1, R3 ;  /* 0x0000000102037824 */ /* 0x000fca00078e0203 */
[----:B------:R3:W-:Y:S04]  /*1750*/  STS.64 [R3+0x10], R18 ;  /* 0x0000101203007388 */ /* 0x0007e80000000a00 */
[----:B------:R3:W-:Y:S02]  /*1760*/  STS.64 [R3+0x8], R12 ;  /* 0x0000080c03007388 */ /* 0x0007e40000000a00 */
.L_x_496:
[----:B------:R-:W-:Y:S05]  /*1770*/  BSYNC.RECONVERGENT B1 ;  /* 0x0000000000017941 */ /* 0x000fea0003800200 */
.L_x_495:
[----:B------:R-:W-:Y:S01]  /*1780*/  BAR.SYNC.DEFER_BLOCKING 0x0 ;  /* 0x0000000000007b1d */ /* 0x000fe20000010000 */
[----:B------:R-:W-:-:S13]  /*1790*/  ISETP.NE.AND P1, PT, R5, RZ, PT ;  /* 0x000000ff0500720c */ /* 0x000fda0003f25270 */
[----:B------:R-:W-:Y:S05]  /*17a0*/  @P1 BRA `(.L_x_497) ;  /* 0x0000004c00d41947 */ /* 0x000fea0003800000 */
[----:B---3--:R-:W3:Y:S01]  /*17b0*/  S2R R3, SR_CgaCtaId ;  /* 0x0000000000037919 */ /* 0x008ee20000008800 */
[----:B------:R-:W-:Y:S01]  /*17c0*/  MOV R2, 0x400 ;  /* 0x0000040000027802 */ /* 0x000fe20000000f00 */
[----:B------:R-:W-:Y:S03]  /*17d0*/  BSSY.RECONVERGENT B1, `(.L_x_498) ;  /* 0x000001a000017945 */ /* 0x000fe60003800200 */
[----:B---3--:R-:W-:-:S05]  /*17e0*/  LEA R32, R3, R2, 0x18 ;  /* 0x0000000203207211 */ /* 0x008fca00078ec0ff */
[----:B-1----:R-:W1:Y:S04]  /*17f0*/  LDS.64 R14, [R32+0x18] ;  /* 0x00001800200e7984 */ /* 0x002e680000000a00 */
[----:B0---4-:R-:W0:Y:S04]  /*1800*/  LDS.128 R8, [R32+0x20] ;  /* 0x0000200020087984 */ /* 0x011e280000000c00 */
[----:B------:R3:W4:Y:S04]  /*1810*/  LDS.64 R2, [R32+0x80] ;  /* 0x0000800020027984 */ /* 0x0007280000000a00 */
[----:B--2---:R3:W2:Y:S01]  /*1820*/  LDS.128 R4, [R32+0x30] ;  /* 0x0000300020047984 */ /* 0x0046a20000000c00 */
        /* <DEDUP_REMOVED lines=20> */
.L_x_499:
[----:B------:R-:W-:Y:S05]  /*1970*/  BSYNC.RECONVERGENT B1 ;  /* 0x0000000000017941 */ /* 0x000fea0003800200 */
.L_x_498:
[----:B------:R0:W1:Y:S01]  /*1980*/  LDS.128 R12, [R32+0x40] ;  /* 0x00004000200c7984 */ /* 0x0000620000000c00 */
[----:B------:R-:W-:Y:S01]  /*1990*/  DSETP.GEU.AND P0, PT, |R28|, |R10|, PT ;  /* 0x4000000a1c00722a */ /* 0x000fe20003f0e200 */
[----:B------:R-:W-:Y:S01]  /*19a0*/  BSSY.RECONVERGENT B1, `(.L_x_500) ;  /* 0x0000017000017945 */ /* 0x000fe20003800200 */
[----:B------:R-:W-:Y:S01]  /*19b0*/  IMAD.MOV.U32 R33, RZ, RZ, R4 ;  /* 0x000000ffff217224 */ /* 0x000fe200078e0004 */
[----:B------:R0:W2:Y:S01]  /*19c0*/  LDS.128 R16, [R32+0x50] ;  /* 0x0000500020107984 */ /* 0x0000a20000000c00 */
[----:B------:R-:W-:Y:S02]  /*19d0*/  IMAD.MOV.U32 R35, RZ, RZ, R5 ;  /* 0x000000ffff237224 */ /* 0x000fe400078e0005 */
[----:B------:R-:W-:Y:S01]  /*19e0*/  IMAD.MOV.U32 R8, RZ, RZ, R10 ;  /* 0x000000ffff087224 */ /* 0x000fe200078e000a */
[----:B------:R0:W3:Y:S01]  /*19f0*/  LDS.128 R20, [R32+0x60] ;  /* 0x0000600020147984 */ /* 0x0000e20000000c00 */
[----:B------:R-:W-:-:S03]  /*1a00*/  IMAD.MOV.U32 R9, RZ, RZ, R11 ;  /* 0x000000ffff097224 */ /* 0x000fc600078e000b */
[----:B------:R0:W4:Y:S03]  /*1a10*/  LDS.128 R24, [R32+0x70] ;  /* 0x0000700020187984 */ /* 0x0001260000000c00 */
        /* <DEDUP_REMOVED lines=15> */
.L_x_501:
[----:B------:R-:W-:Y:S05]  /*1b10*/  BSYNC.RECONVERGENT B1 ;  /* 0x0000000000017941 */ /* 0x000fea0003800200 */
.L_x_500:
        /* <DEDUP_REMOVED lines=21> */
.L_x_503:
[----:B------:R-:W-:Y:S05]  /*1c70*/  BSYNC.RECONVERGENT B1 ;  /* 0x0000000000017941 */ /* 0x000fea0003800200 */
.L_x_502:
[----:B------:R-:W-:Y:S01]  /*1c80*/  DSETP.GEU.AND P0, PT, |R4|, |R14|, PT ;  /* 0x4000000e0400722a */ /* 0x000fe20003f0e200 */
[----:B------:R-:W-:Y:S01]  /*1c90*/  BSSY.RECONVERGENT B1, `(.L_x_504) ;  /* 0x0000014000017945 */ /* 0x000fe20003800200 */
[----:B------:R-:W-:Y:S02]  /*1ca0*/  IMAD.MOV.U32 R6, RZ, RZ, R14 ;  /* 0x000000ffff067224 */ /* 0x000fe400078e000e */
[----:B------:R-:W-:Y:S02]  /*1cb0*/  IMAD.MOV.U32 R7, RZ, RZ, R15 ;  /* 0x000000ffff077224 */ /* 0x000fe400078e000f */
[----:B--2---:R-:W-:Y:S02]  /*1cc0*/  IMAD.MOV.U32 R9, RZ, RZ, R16 ;  /* 0x000000ffff097224 */ /* 0x004fe400078e0010 */
        /* <DEDUP_REMOVED lines=16> */
.L_x_505:
[----:B------:R-:W-:Y:S05]  /*1dd0*/  BSYNC.RECONVERGENT B1 ;  /* 0x0000000000017941 */ /* 0x000fea0003800200 */
.L_x_504:
        /* <DEDUP_REMOVED lines=21> */
.L_x_507:
[----:B------:R-:W-:Y:S05]  /*1f30*/  BSYNC.RECONVERGENT B1 ;  /* 0x0000000000017941 */ /* 0x000fea0003800200 */
.L_x_506:
[----:B------:R-:W-:Y:S01]  /*1f40*/  DSETP.GEU.AND P0, PT, |R4|, |R22|, PT ;  /* 0x400000160400722a */ /* 0x000fe20003f0e200 */
[----:B------:R-:W-:Y:S01]  /*1f50*/  BSSY.RECONVERGENT B1, `(.L_x_508) ;  /* 0x0000014000017945 */ /* 0x000fe20003800200 */
[----:B------:R-:W-:Y:S02]  /*1f60*/  IMAD.MOV.U32 R6, RZ, RZ, R22 ;  /* 0x000000ffff067224 */ /* 0x000fe400078e0016 */
[----:B------:R-:W-:Y:S02]  /*1f70*/  IMAD.MOV.U32 R7, RZ, RZ, R23 ;  /* 0x000000ffff077224 */ /* 0x000fe400078e0017 */
[----:B----4-:R-:W-:Y:S02]  /*1f80*/  IMAD.MOV.U32 R9, RZ, RZ, R24 ;  /* 0x000000ffff097224 */ /* 0x010fe400078e0018 */
        /* <DEDUP_REMOVED lines=16> */
.L_x_509:
[----:B------:R-:W-:Y:S05]  /*2090*/  BSYNC.RECONVERGENT B1 ;  /* 0x0000000000017941 */ /* 0x000fea0003800200 */
.L_x_508:
[----:B------:R-:W-:Y:S01]  /*20a0*/  DSETP.GEU.AND P0, PT, |R6|, |R26|, PT ;  /* 0x4000001a0600722a */ /* 0x000fe20003f0e200 */
[----:B------:R-:W-:Y:S02]  /*20b0*/  IMAD.MOV.U32 R12, RZ, RZ, R26 ;  /* 0x000000ffff0c7224 */ /* 0x000fe400078e001a */
[----:B------:R-:W-:Y:S02]  /*20c0*/  IMAD.MOV.U32 R13, RZ, RZ, R27 ;  /* 0x000000ffff0d7224 */ /* 0x000fe400078e001b */
        /* <DEDUP_REMOVED lines=18> */
.L_x_484:
        /* <DEDUP_REMOVED lines=8> */
[----:B------:R-:W-:Y:S01]  /*2270*/  ISETP.GT.AND P0, PT, R11, R4, PT ;  /* 0x000000040b00720c */ /* 0x000fe20003f04270 */
[----:B------:R-:W-:Y:S02]  /*2280*/  IMAD.IADD R9, R4, 0x1, R9 ;  /* 0x0000000104097824 */ /* 0x000fe400078e0209 */
[----:B------:R-:W-:-:S03]  /*2290*/  IMAD.MOV.U32 R11, RZ, RZ, R3 ;  /* 0x000000ffff0b7224 */ /* 0x000fc600078e0003 */
        /* <DEDUP_REMOVED lines=27> */
.L_x_511:
[----:B------:R-:W-:Y:S05]  /*2450*/  BSYNC.RECONVERGENT B1 ;  /* 0x0000000000017941 */ /* 0x000fea0003800200 */
.L_x_510:
[----:B------:R-:W-:Y:S01]  /*2460*/  VIADD R2, R7, 0x2 ;  /* 0x0000000207027836 */ /* 0x000fe20000000000 */
[----:B--2---:R1:W2:Y:S01]  /*2470*/  SHFL.DOWN PT, R12, R10, 0x2, R9 ;  /* 0x084000000a0c7989 */ /* 0x0042a200000e0009 */
[----:B------:R-:W-:Y:S01]  /*2480*/  BSSY.RECONVERGENT B1, `(.L_x_512) ;  /* 0x000001e000017945 */ /* 0x000fe20003800200 */
[----:B------:R-:W-:Y:S02]  /*2490*/  IMAD.MOV.U32 R8, RZ, RZ, R16 ;  /* 0x000000ffff087224 */ /* 0x000fe400078e0010 */
[----:B------:R-:W-:Y:S01]  /*24a0*/  ISETP.GT.AND P0, PT, R2, R9, PT ;  /* 0x000000090200720c */ /* 0x000fe20003f04270 */
[----:B---3--:R1:W3:Y:S01]  /*24b0*/  SHFL.DOWN PT, R13, R11, 0x2, R9 ;  /* 0x084000000b0d7989 */ /* 0x0082e200000e0009 */
[----:B------:R-:W-:Y:S02]  /*24c0*/  IMAD.MOV.U32 R14, RZ, RZ, R18 ;  /* 0x000000ffff0e7224 */ /* 0x000fe400078e0012 */
[----:B------:R-:W-:Y:S01]  /*24d0*/  IMAD.MOV.U32 R2, RZ, RZ, R10 ;  /* 0x000000ffff027224 */ /* 0x000fe200078e000a */
[----:B----4-:R1:W4:Y:S01]  /*24e0*/  SHFL.DOWN PT, R15, R16, 0x2, R9 ;  /* 0x08400000100f7989 */ /* 0x01032200000e0009 */
[----:B------:R-:W-:-:S03]  /*24f0*/  IMAD.MOV.U32 R3, RZ, RZ, R11 ;  /* 0x000000ffff037224 */ /* 0x000fc600078e000b */
[----:B0-----:R1:W0:Y:S04]  /*2500*/  SHFL.DOWN PT, R17, R18, 0x2, R9 ;  /* 0x0840000012117989 */ /* 0x00122800000e0009 */
[----:B------:R-:W-:Y:S05]  /*2510*/  @P0 BRA `(.L_x_513) ;  /* 0x0000000000500947 */ /* 0x000fea0003800000 */
[----:B--23--:R-:W-:Y:S01]  /*2520*/  DSETP.GEU.AND P0, PT, |R10|, |R12|, PT ;  /* 0x4000000c0a00722a */ /* 0x00cfe20003f0e200 */
[----:B----4-:R-:W-:Y:S02]  /*2530*/  IMAD.MOV.U32 R8, RZ, RZ, R15 ;  /* 0x000000ffff087224 */ /* 0x010fe400078e000f */
[----:B0-----:R-:W-:Y:S02]  /*2540*/  IMAD.MOV.U32 R14, RZ, RZ, R17 ;  /* 0x000000ffff0e7224 */ /* 0x001fe400078e0011 */
        /* <DEDUP_REMOVED lines=17> */
.L_x_513:
[----:B------:R-:W-:Y:S05]  /*2660*/  BSYNC.RECONVERGENT B1 ;  /* 0x0000000000017941 */ /* 0x000fea0003800200 */
.L_x_512:
[----:B------:R-:W-:Y:S01]  /*2670*/  VIADD R6, R7, 0x4 ;  /* 0x0000000407067836 */ /* 0x000fe20000000000 */
[----:B--2---:R2:W2:Y:S01]  /*2680*/  SHFL.DOWN PT, R12, R2, 0x4, R9 ;  /* 0x08800000020c7989 */ /* 0x0044a200000e0009 */
[----:B------:R-:W-:Y:S01]  /*2690*/  BSSY.RECONVERGENT B1, `(.L_x_514) ;  /* 0x000001e000017945 */ /* 0x000fe20003800200 */
[----:B-1----:R-:W-:Y:S02]  /*26a0*/  IMAD.MOV.U32 R16, RZ, RZ, R14 ;  /* 0x000000ffff107224 */ /* 0x002fe400078e000e */
        /* <DEDUP_REMOVED lines=28> */
.L_x_515:
[----:B------:R-:W-:Y:S05]  /*2870*/  BSYNC.RECONVERGENT B1 ;  /* 0x0000000000017941 */ /* 0x000fea0003800200 */
.L_x_514:
[----:B--2---:R-:W-:Y:S01]  /*2880*/  VIADD R2, R7, 0x8 ;  /* 0x0000000807027836 */ /* 0x004fe20000000000 */
[----:B------:R2:W2:Y:S01]  /*2890*/  SHFL.DOWN PT, R12, R10, 0x8, R9 ;  /* 0x090000000a0c7989 */ /* 0x0004a200000e0009 */
        /* <DEDUP_REMOVED lines=30> */
.L_x_517:
[----:B------:R-:W-:Y:S05]  /*2a80*/  BSYNC.RECONVERGENT B1 ;  /* 0x0000000000017941 */ /* 0x000fea0003800200 */
.L_x_516:
[----:B-1----:R-:W-:Y:S01]  /*2a90*/  VIADD R6, R7, 0x10 ;  /* 0x0000001007067836 */ /* 0x002fe20000000000 */
[----:B--2---:R1:W2:Y:S01]  /*2aa0*/  SHFL.DOWN PT, R10, R2, 0x10, R9 ;  /* 0x0a000000020a7989 */ /* 0x0042a200000e0009 */
[----:B------:R-:W-:Y:S01]  /*2ab0*/  BSSY.RECONVERGENT B1, `(.L_x_518) ;  /* 0x000001e000017945 */ /* 0x000fe20003800200 */
[----:B0-----:R-:W-:Y:S01]  /*2ac0*/  IMAD.MOV.U32 R17, RZ, RZ, R8 ;  /* 0x000000ffff117224 */ /* 0x001fe200078e0008 */
[----:B------:R-:W-:Y:S01]  /*2ad0*/  MOV R19, R14 ;  /* 0x0000000e00137202 */ /* 0x000fe20000000f00 */
[----:B------:R1:W0:Y:S01]  /*2ae0*/  SHFL.DOWN PT, R11, R3, 0x10, R9 ;  /* 0x0a000000030b7989 */ /* 0x00022200000e0009 */
[----:B------:R-:W-:Y:S01]  /*2af0*/  ISETP.GT.AND P0, PT, R6, R9, PT ;  /* 0x000000090600720c */ /* 0x000fe20003f04270 */
[----:B------:R-:W-:Y:S02]  /*2b00*/  IMAD.MOV.U32 R12, RZ, RZ, R2 ;  /* 0x000000ffff0c7224 */ /* 0x000fe400078e0002 */
[----:B----4-:R1:W4:Y:S01]  /*2b10*/  SHFL.DOWN PT, R15, R8, 0x10, R9 ;  /* 0x0a000000080f7989 */ /* 0x01032200000e0009 */
[----:B---3--:R-:W-:-:S03]  /*2b20*/  IMAD.MOV.U32 R13, RZ, RZ, R3 ;  /* 0x000000ffff0d7224 */ /* 0x008fc600078e0003 */
[----:B------:R1:W3:Y:S06]  /*2b30*/  SHFL.DOWN PT, R21, R14, 0x10, R9 ;  /* 0x0a0000000e157989 */ /* 0x0002ec00000e0009 */
[----:B------:R-:W-:Y:S05]  /*2b40*/  @P0 BRA `(.L_x_519) ;  /* 0x0000000000500947 */ /* 0x000fea0003800000 */
[----:B0-2---:R-:W-:Y:S01]  /*2b50*/  DSETP.GEU.AND P0, PT, |R2|, |R10|, PT ;  /* 0x4000000a0200722a */ /* 0x005fe20003f0e200 */
        /* <DEDUP_REMOVED lines=19> */
.L_x_519:
[----:B------:R-:W-:Y:S05]  /*2c90*/  BSYNC.RECONVERGENT B1 ;  /* 0x0000000000017941 */ /* 0x000fea0003800200 */
.L_x_518:
[----:B------:R-:W-:Y:S01]  /*2ca0*/  ISETP.NE.AND P0, PT, R7, RZ, PT ;  /* 0x000000ff0700720c */ /* 0x000fe20003f05270 */
[----:B------:R-:W-:-:S12]  /*2cb0*/  BSSY.RECONVERGENT B1, `(.L_x_520) ;  /* 0x000000b000017945 */ /* 0x000fd80003800200 */
[----:B------:R-:W-:Y:S05]  /*2cc0*/  @P0 BRA `(.L_x_521) ;  /* 0x0000000000240947 */ /* 0x000fea0003800000 */
[----:B------:R-:W5:Y:S01]  /*2cd0*/  S2R R6, SR_CgaCtaId ;  /* 0x0000000000067919 */ /* 0x000f620000008800 */
[----:B-1----:R-:W-:Y:S01]  /*2ce0*/  MOV R3, 0x400 ;  /* 0x0000040000037802 */ /* 0x002fe20000000f00 */
[----:B------:R-:W-:Y:S01]  /*2cf0*/  IMAD.MOV.U32 R18, RZ, RZ, R17 ;  /* 0x000000ffff127224 */ /* 0x000fe200078e0011 */
[----:B------:R-:W-:-:S04]  /*2d00*/  SHF.R.U32.HI R2, RZ, 0x1, R5 ;  /* 0x00000001ff027819 */ /* 0x000fc80000011605 */
[----:B------:R-:W-:Y:S02]  /*2d10*/  LOP3.LUT R2, R2, 0x1f0, RZ, 0xc0, !PT ;  /* 0x000001f002027812 */ /* 0x000fe400078ec0ff */
[----:B-----5:R-:W-:-:S05]  /*2d20*/  LEA R3, R6, R3, 0x18 ;  /* 0x0000000306037211 */ /* 0x020fca00078ec0ff */
[----:B------:R-:W-:-:S05]  /*2d30*/  IMAD.IADD R3, R2, 0x1, R3 ;  /* 0x0000000102037824 */ /* 0x000fca00078e0203 */
[----:B------:R1:W-:Y:S04]  /*2d40*/  STS.64 [R3+0x10], R18 ;  /* 0x0000101203007388 */ /* 0x0003e80000000a00 */
[----:B------:R1:W-:Y:S02]  /*2d50*/  STS.64 [R3+0x8], R12 ;  /* 0x0000080c03007388 */ /* 0x0003e40000000a00 */
.L_x_521:
[----:B------:R-:W-:Y:S05]  /*2d60*/  BSYNC.RECONVERGENT B1 ;  /* 0x0000000000017941 */ /* 0x000fea0003800200 */
.L_x_520:
[----:B------:R-:W-:Y:S01]  /*2d70*/  BAR.SYNC.DEFER_BLOCKING 0x0 ;  /* 0x0000000000007b1d */ /* 0x000fe20000010000 */
[----:B------:R-:W-:-:S13]  /*2d80*/  ISETP.NE.AND P1, PT, R5, RZ, PT ;  /* 0x000000ff0500720c */ /* 0x000fda0003f25270 */
[----:B------:R-:W-:Y:S05]  /*2d90*/  @P1 BRA `(.L_x_497) ;  /* 0x0000003800581947 */ /* 0x000fea0003800000 */
[----:B------:R-:W-:Y:S01]  /*2da0*/  ISETP.GE.AND P0, PT, R4, 0x21, PT ;  /* 0x000000210400780c */ /* 0x000fe20003f06270 */
[----:B0-----:R-:W-:Y:S02]  /*2db0*/  IMAD.MOV.U32 R11, RZ, RZ, R17 ;  /* 0x000000ffff0b7224 */ /* 0x001fe400078e0011 */
[----:B-1----:R-:W-:Y:S02]  /*2dc0*/  IMAD.MOV.U32 R14, RZ, RZ, R19 ;  /* 0x000000ffff0e7224 */ /* 0x002fe400078e0013 */
        /* <DEDUP_REMOVED lines=29> */
.L_x_523:
[----:B------:R-:W-:Y:S05]  /*2fa0*/  BSYNC.RECONVERGENT B1 ;  /* 0x0000000000017941 */ /* 0x000fea0003800200 */
.L_x_522:
[----:B------:R-:W-:Y:S01]  /*2fb0*/  ISETP.GE.AND P0, PT, R4, 0x41, PT ;  /* 0x000000410400780c */ /* 0x000fe20003f06270 */
[----:B------:R-:W-:Y:S02]  /*2fc0*/  IMAD.MOV.U32 R5, RZ, RZ, R11 ;  /* 0x000000ffff057224 */ /* 0x000fe400078e000b */
[----:B--2---:R-:W-:Y:S02]  /*2fd0*/  IMAD.MOV.U32 R10, RZ, RZ, R14 ;  /* 0x000000ffff0a7224 */ /* 0x004fe400078e000e */
        /* <DEDUP_REMOVED lines=29> */
.L_x_525:
[----:B------:R-:W-:Y:S05]  /*31b0*/  BSYNC.RECONVERGENT B1 ;  /* 0x0000000000017941 */ /* 0x000fea0003800200 */
.L_x_524:
        /* <DEDUP_REMOVED lines=32> */
.L_x_527:
[----:B------:R-:W-:Y:S05]  /*33c0*/  BSYNC.RECONVERGENT B1 ;  /* 0x0000000000017941 */ /* 0x000fea0003800200 */
.L_x_526:
        /* <DEDUP_REMOVED lines=32> */
.L_x_529:
[----:B------:R-:W-:Y:S05]  /*35d0*/  BSYNC.RECONVERGENT B1 ;  /* 0x0000000000017941 */ /* 0x000fea0003800200 */
.L_x_528:
        /* <DEDUP_REMOVED lines=32> */
.L_x_531:
[----:B------:R-:W-:Y:S05]  /*37e0*/  BSYNC.RECONVERGENT B1 ;  /* 0x0000000000017941 */ /* 0x000fea0003800200 */
.L_x_530:
        /* <DEDUP_REMOVED lines=32> */
.L_x_533:
[----:B------:R-:W-:Y:S05]  /*39f0*/  BSYNC.RECONVERGENT B1 ;  /* 0x0000000000017941 */ /* 0x000fea0003800200 */
.L_x_532:
        /* <DEDUP_REMOVED lines=32> */
.L_x_465:
[----:B------:R-:W0:Y:S01]  /*3c00*/  S2R R4, SR_TID.X ;  /* 0x0000000000047919 */ /* 0x000e220000002100 */
[----:B------:R-:W1:Y:S01]  /*3c10*/  LDCU.128 UR12, c[0x0][0x380] ;  /* 0x00007000ff0c77ac */ /* 0x000e620008000c00 */
[----:B------:R-:W-:Y:S02]  /*3c20*/  SHF.R.S32.HI R5, RZ, 0x1f, R10 ;  /* 0x0000001fff057819 */ /* 0x000fe4000001140a */
[----:B0-----:R-:W-:-:S04]  /*3c30*/  IADD3 R2, P0, PT, R10, R4, RZ ;  /* 0x000000040a027210 */ /* 0x001fc80007f1e0ff */
[----:B-1----:R-:W-:Y:S01]  /*3c40*/  LEA R8, P1, R2, UR12, 0x3 ;  /* 0x0000000c02087c11 */ /* 0x002fe2000f8218ff */
[----:B------:R-:W-:-:S05]  /*3c50*/  IMAD.X R3, RZ, RZ, R5, P0 ;  /* 0x000000ffff037224 */ /* 0x000fca00000e0605 */
[----:B------:R-:W-:-:S05]  /*3c60*/  LEA.HI.X R9, R2, UR13, R3, 0x3, P1 ;  /* 0x0000000d02097c11 */ /* 0x000fca00088f1c03 */
[----:B------:R-:W2:Y:S04]  /*3c70*/  LDG.E.64 R12, desc[UR10][R8.64] ;  /* 0x0000000a080c7981 */ /* 0x000ea8000c1e1b00 */
[----:B------:R-:W2:Y:S04]  /*3c80*/  LDG.E.64 R14, desc[UR10][R8.64+0x800] ;  /* 0x0008000a080e7981 */ /* 0x000ea8000c1e1b00 */
[----:B------:R-:W3:Y:S04]  /*3c90*/  LDG.E.64 R16, desc[UR10][R8.64+0x1000] ;  /* 0x0010000a08107981 */ /* 0x000ee8000c1e1b00 */
[----:B------:R-:W4:Y:S04]  /*3ca0*/  LDG.E.64 R18, desc[UR10][R8.64+0x1800] ;  /* 0x0018000a08127981 */ /* 0x000f28000c1e1b00 */
[----:B------:R0:W5:Y:S01]  /*3cb0*/  LDG.E.64 R2, desc[UR10][R8.64+0x2000] ;  /* 0x0020000a08027981 */ /* 0x000162000c1e1b00 */
[----:B------:R-:W-:Y:S01]  /*3cc0*/  BSSY.RECONVERGENT B1, `(.L_x_534) ;  /* 0x000001f000017945 */ /* 0x000fe20003800200 */
[C---:B0-----:R-:W-:Y:S01]  /*3cd0*/  LOP3.LUT R8, R4.reuse, 0x400, RZ, 0xfc, !PT ;  /* 0x0000040004087812 */ /* 0x041fe200078efcff */
[----:B------:R-:W-:Y:S01]  /*3ce0*/  VIADD R9, R4, 0x200 ;  /* 0x0000020004097836 */ /* 0x000fe20000000000 */
[----:B--2---:R-:W-:-:S06]  /*3cf0*/  DSETP.GEU.AND P0, PT, |R12|, |R14|, PT ;  /* 0x4000000e0c00722a */ /* 0x004fcc0003f0e200 */
[----:B------:R-:W-:Y:S02]  /*3d00*/  FSEL R12, R12, R14, P0 ;  /* 0x0000000e0c0c7208 */ /* 0x000fe40000000000 */
[----:B------:R-:W-:Y:S02]  /*3d10*/  FSEL R13, R13, R15, P0 ;  /* 0x0000000f0d0d7208 */ /* 0x000fe40000000000 */
[----:B------:R-:W-:-:S04]  /*3d20*/  IADD3 R14, P1, PT, R10, UR14, RZ ;  /* 0x0000000e0a0e7c10 */ /* 0x000fc8000ff3e0ff */
[----:B---3--:R-:W-:Y:S01]  /*3d30*/  DSETP.GEU.AND P2, PT, |R12|, |R16|, PT ;  /* 0x400000100c00722a */ /* 0x008fe20003f4e200 */
[----:B------:R-:W-:-:S05]  /*3d40*/  IADD3 R6, P5, PT, R8, R14, RZ ;  /* 0x0000000e08067210 */ /* 0x000fca0007fbe0ff */
[----:B------:R-:W-:Y:S02]  /*3d50*/  FSEL R12, R12, R16, P2 ;  /* 0x000000100c0c7208 */ /* 0x000fe40001000000 */
[----:B------:R-:W-:-:S06]  /*3d60*/  FSEL R13, R13, R17, P2 ;  /* 0x000000110d0d7208 */ /* 0x000fcc0001000000 */
[----:B----4-:R-:W-:-:S06]  /*3d70*/  DSETP.GEU.AND P3, PT, |R12|, |R18|, PT ;  /* 0x400000120c00722a */ /* 0x010fcc0003f6e200 */
[----:B------:R-:W-:Y:S02]  /*3d80*/  FSEL R10, R12, R18, P3 ;  /* 0x000000120c0a7208 */ /* 0x000fe40001800000 */
[----:B------:R-:W-:Y:S02]  /*3d90*/  FSEL R11, R13, R19, P3 ;  /* 0x000000130d0b7208 */ /* 0x000fe40001800000 */
[----:B------:R-:W-:Y:S01]  /*3da0*/  IADD3.X R12, PT, PT, R5, UR15, RZ, P1, !PT ;  /* 0x0000000f050c7c10 */ /* 0x000fe20008ffe4ff */
[C---:B------:R-:W-:Y:S01]  /*3db0*/  VIADD R5, R4.reuse, 0x100 ;  /* 0x0000010004057836 */ /* 0x040fe20000000000 */
[----:B------:R-:W-:Y:S02]  /*3dc0*/  ISETP.LE.AND P1, PT, R7, UR6, PT ;  /* 0x0000000607007c0c */ /* 0x000fe4000bf23270 */
[----:B-----5:R-:W-:Y:S02]  /*3dd0*/  DSETP.GEU.AND P4, PT, |R10|, |R2|, PT ;  /* 0x400000020a00722a */ /* 0x020fe40003f8e200 */
[----:B------:R-:W-:Y:S01]  /*3de0*/  @P2 SEL R9, R4, R5, P0 ;  /* 0x0000000504092207 */ /* 0x000fe20000000000 */
[----:B------:R-:W-:-:S02]  /*3df0*/  IMAD.X R5, RZ, RZ, R12, P5 ;  /* 0x000000ffff057224 */ /* 0x000fc400028e060c */
[----:B------:R-:W-:-:S09]  /*3e00*/  @!P3 VIADD R9, R4, 0x300 ;  /* 0x000003000409b836 */ /* 0x000fd20000000000 */
        /* <DEDUP_REMOVED lines=10> */
.L_x_535:
[----:B------:R-:W-:Y:S05]  /*3eb0*/  BSYNC.RECONVERGENT B1 ;  /* 0x0000000000017941 */ /* 0x000fea0003800200 */
.L_x_534:
        /* <DEDUP_REMOVED lines=12> */
[----:B------:R-:W-:-:S05]  /*3f80*/  IMAD.MOV.U32 R11, RZ, RZ, 0x500 ;  /* 0x00000500ff0b7424 */ /* 0x000fca00078e00ff */
[----:B------:R-:W2:Y:S01]  /*3f90*/  ATOMG.E.ADD.STRONG.GPU PT, R10, desc[UR10][R8.64], R11 ;  /* 0x8000000b080a79a8 */ /* 0x000ea200081ef10a */
[----:B------:R-:W0:Y:S01]  /*3fa0*/  S2UR UR5, SR_CgaCtaId ;  /* 0x00000000000579c3 */ /* 0x000e220000008800 */
[----:B------:R-:W-:Y:S02]  /*3fb0*/  UMOV UR4, 0x400 ;  /* 0x0000040000047882 */ /* 0x000fe40000000000 */
[----:B0-----:R-:W-:Y:S01]  /*3fc0*/  ULEA UR4, UR5, UR4, 0x18 ;  /* 0x0000000405047291 */ /* 0x001fe2000f8ec0ff */
[----:B--2---:R-:W-:-:S08]  /*3fd0*/  VIADD R10, R10, UR6 ;  /* 0x000000060a0a7c36 */ /* 0x004fd00008000000 */
[----:B------:R0:W-:Y:S03]  /*3fe0*/  STS [UR4+0x98], R10 ;  /* 0x0000980aff007988 */ /* 0x0001e60008000804 */
.L_x_538:
[----:B------:R-:W-:Y:S05]  /*3ff0*/  BSYNC.RECONVERGENT B1 ;  /* 0x0000000000017941 */ /* 0x000fea0003800200 */
.L_x_537:
[----:B------:R-:W1:Y:S08]  /*4000*/  S2UR UR5, SR_CgaCtaId ;  /* 0x00000000000579c3 */ /* 0x000e700000008800 */
[----:B------:R-:W-:Y:S06]  /*4010*/  BAR.SYNC.DEFER_BLOCKING 0x0 ;  /* 0x0000000000007b1d */ /* 0x000fec0000010000 */
[----:B------:R-:W-:-:S02]  /*4020*/  UMOV UR4, 0x400 ;  /* 0x0000040000047882 */ /* 0x000fc40000000000 */
[----:B-1----:R-:W-:-:S06]  /*4030*/  ULEA UR4, UR5, UR4, 0x18 ;  /* 0x0000000405047291 */ /* 0x002fcc000f8ec0ff */
[----:B------:R-:W-:-:S05]  /*4040*/  IMAD.U32 R14, RZ, RZ, UR4 ;  /* 0x00000004ff0e7e24 */ /* 0x000fca000f8e00ff */
[----:B------:R-:W0:Y:S02]  /*4050*/  LDS R12, [R14+0x98] ;  /* 0x000098000e0c7984 */ /* 0x000e240000000800 */
[----:B0-----:R-:W-:-:S05]  /*4060*/  VIADD R10, R12, 0x500 ;  /* 0x000005000c0a7836 */ /* 0x001fca0000000000 */
[----:B------:R-:W-:-:S13]  /*4070*/  ISETP.GT.AND P0, PT, R10, R7, PT ;  /* 0x000000070a00720c */ /* 0x000fda0003f04270 */
[----:B------:R-:W-:Y:S05]  /*4080*/  @P0 BRA `(.L_x_539) ;  /* 0x0000000400900947 */ /* 0x000fea0003800000 */
[----:B------:R-:W-:Y:S01]  /*4090*/  BSSY.RECONVERGENT B1, `(.L_x_539) ;  /* 0x0000063000017945 */ /* 0x000fe20003800200 */
[----:B------:R-:W-:Y:S01]  /*40a0*/  IMAD.MOV.U32 R20, RZ, RZ, R2 ;  /* 0x000000ffff147224 */ /* 0x000fe200078e0002 */
[----:B------:R-:W0:Y:S01]  /*40b0*/  LDCU UR7, c[0x0][0x398] ;  /* 0x00007300ff0777ac */ /* 0x000e220008000800 */
[----:B------:R-:W-:Y:S02]  /*40c0*/  IMAD.MOV.U32 R21, RZ, RZ, R3 ;  /* 0x000000ffff157224 */ /* 0x000fe400078e0003 */
[----:B------:R-:W-:Y:S01]  /*40d0*/  IMAD.MOV.U32 R27, RZ, RZ, R6 ;  /* 0x000000ffff1b7224 */ /* 0x000fe200078e0006 */
[----:B------:R-:W1:Y:S01]  /*40e0*/  LDCU.128 UR12, c[0x0][0x380] ;  /* 0x00007000ff0c77ac */ /* 0x000e620008000c00 */
[----:B------:R-:W-:-:S07]  /*40f0*/  IMAD.MOV.U32 R22, RZ, RZ, R5 ;  /* 0x000000ffff167224 */ /* 0x000fce00078e0005 */
.L_x_542:
[----:B------:R-:W-:-:S04]  /*4100*/  IADD3 R28, P0, PT, R4, R12, RZ ;  /* 0x0000000c041c7210 */ /* 0x000fc80007f1e0ff */
[----:B------:R-:W-:Y:S02]  /*4110*/  LEA.HI.X.SX32 R25, R12, RZ, 0x1, P0 ;  /* 0x000000ff0c197211 */ /* 0x000fe400000f0eff */
[----:B-1----:R-:W-:-:S04]  /*4120*/  LEA R6, P0, R28, UR12, 0x3 ;  /* 0x0000000c1c067c11 */ /* 0x002fc8000f8018ff */
[----:B------:R-:W-:-:S05]  /*4130*/  LEA.HI.X R7, R28, UR13, R25, 0x3, P0 ;  /* 0x0000000d1c077c11 */ /* 0x000fca00080f1c19 */
[----:B------:R-:W2:Y:S04]  /*4140*/  LDG.E.64 R18, desc[UR10][R6.64] ;  /* 0x0000000a06127981 */ /* 0x000ea8000c1e1b00 */
[----:B------:R-:W3:Y:S04]  /*4150*/  LDG.E.64 R16, desc[UR10][R6.64+0x800] ;  /* 0x0008000a06107981 */ /* 0x000ee8000c1e1b00 */
[----:B------:R-:W4:Y:S04]  /*4160*/  LDG.E.64 R12, desc[UR10][R6.64+0x1000] ;  /* 0x0010000a060c7981 */ /* 0x000f28000c1e1b00 */
[----:B------:R-:W4:Y:S01]  /*4170*/  LDG.E.64 R10, desc[UR10][R6.64+0x1800] ;  /* 0x0018000a060a7981 */ /* 0x000f22000c1e1b00 */
[----:B------:R-:W-:-:S03]  /*4180*/  IADD3 R28, P0, PT, R28, UR14, RZ ;  /* 0x0000000e1c1c7c10 */ /* 0x000fc6000ff1e0ff */
[----:B------:R1:W5:Y:S01]  /*4190*/  LDG.E.64 R2, desc[UR10][R6.64+0x2000] ;  /* 0x0020000a06027981 */ /* 0x000362000c1e1b00 */
[----:B------:R-:W-:Y:S01]  /*41a0*/  IADD3.X R25, PT, PT, R25, UR15, RZ, P0, !PT ;  /* 0x0000000f19197c10 */ /* 0x000fe200087fe4ff */
[----:B------:R-:W-:Y:S01]  /*41b0*/  BSSY.RECONVERGENT B2, `(.L_x_540) ;  /* 0x0000038000027945 */ /* 0x000fe20003800200 */
[----:B------:R-:W-:Y:S01]  /*41c0*/  BAR.SYNC.DEFER_BLOCKING 0x0 ;  /* 0x0000000000007b1d */ /* 0x000fe20000010000 */
[C---:B------:R-:W-:Y:S02]  /*41d0*/  IADD3 R24, P4, PT, R28.reuse, 0x200, RZ ;  /* 0x000002001c187810 */ /* 0x040fe40007f9e0ff */
[C---:B------:R-:W-:Y:S02]  /*41e0*/  IADD3 R15, P5, PT, R28.reuse, 0x300, RZ ;  /* 0x000003001c0f7810 */ /* 0x040fe40007fbe0ff */
[C---:B------:R-:W-:Y:S02]  /*41f0*/  IADD3 R23, P3, PT, R28.reuse, 0x100, RZ ;  /* 0x000001001c177810 */ /* 0x040fe40007f7e0ff */
[----:B-1----:R-:W-:-:S02]  /*4200*/  IADD3 R6, P6, PT, R28, 0x400, RZ ;  /* 0x000004001c067810 */ /* 0x002fc40007fde0ff */
[----:B------:R-:W-:Y:S01]  /*4210*/  IADD3.X R26, PT, PT, RZ, R25, RZ, P3, !PT ;  /* 0x00000019ff1a7210 */ /* 0x000fe20001ffe4ff */
[----:B--2---:R-:W-:-:S14]  /*4220*/  DSETP.GEU.AND P2, PT, |R20|, |R18|, PT ;  /* 0x400000121400722a */ /* 0x004fdc0003f4e200 */
[----:B------:R-:W-:-:S04]  /*4230*/  @P2 ISETP.GE.U32.AND P0, PT, R27, R28, PT ;  /* 0x0000001c1b00220c */ /* 0x000fc80003f06070 */
[----:B------:R-:W-:-:S13]  /*4240*/  @P2 ISETP.GE.AND.EX P0, PT, R22, R25, PT, P0 ;  /* 0x000000191600220c */ /* 0x000fda0003f06300 */
[----:B------:R-:W-:-:S06]  /*4250*/  @P2 DSETP.LT.OR P0, PT, |R18|, |R20|, !P0 ;  /* 0x400000141200222a */ /* 0x000fcc0004701600 */
[----:B------:R-:W-:Y:S02]  /*4260*/  @P2 FSEL R5, R20, R18, P0 ;  /* 0x0000001214052208 */ /* 0x000fe40000000000 */
[----:B------:R-:W-:Y:S01]  /*4270*/  @P2 FSEL R20, R21, R19, P0 ;  /* 0x0000001315142208 */ /* 0x000fe20000000000 */
[----:B------:R-:W-:Y:S01]  /*4280*/  IMAD.X R21, RZ, RZ, R25, P4 ;  /* 0x000000ffff157224 */ /* 0x000fe200020e0619 */
[----:B------:R-:W-:Y:S01]  /*4290*/  @P2 SEL R28, R27, R28, P0 ;  /* 0x0000001c1b1c2207 */ /* 0x000fe20000000000 */
[----:B------:R-:W-:Y:S02]  /*42a0*/  @P2 IMAD.MOV.U32 R18, RZ, RZ, R5 ;  /* 0x000000ffff122224 */ /* 0x000fe400078e0005 */
[----:B------:R-:W-:Y:S02]  /*42b0*/  @P2 IMAD.MOV.U32 R19, RZ, RZ, R20 ;  /* 0x000000ffff132224 */ /* 0x000fe400078e0014 */
[--C-:B------:R-:W-:Y:S02]  /*42c0*/  IMAD.X R20, RZ, RZ, R25.reuse, P5 ;  /* 0x000000ffff147224 */ /* 0x100fe400028e0619 */
[----:B------:R-:W-:Y:S01]  /*42d0*/  IMAD.X R5, RZ, RZ, R25, P6 ;  /* 0x000000ffff057224 */ /* 0x000fe200030e0619 */
[----:B------:R-:W-:Y:S01]  /*42e0*/  @P2 SEL R25, R22, R25, P0 ;  /* 0x0000001916192207 */ /* 0x000fe20000000000 */
        /* <DEDUP_REMOVED lines=20> */
[----:B------:R-:W-:-:S05]  /*4430*/  ISETP.NE.AND P2, PT, R4, RZ, PT ;  /* 0x000000ff0400720c */ /* 0x000fca0003f45270 */
[----:B------:R-:W-:-:S14]  /*4440*/  DSETP.GEU.AND P1, PT, |R12|, |R10|, PT ;  /* 0x4000000a0c00722a */ /* 0x000fdc0003f2e200 */
[----:B------:R-:W-:-:S04]  /*4450*/  @P1 ISETP.GE.U32.AND P0, PT, R24, R15, PT ;  /* 0x0000000f1800120c */ /* 0x000fc80003f06070 */
[----:B------:R-:W-:-:S13]  /*4460*/  @P1 ISETP.GE.AND.EX P0, PT, R21, R20, PT, P0 ;  /* 0x000000141500120c */ /* 0x000fda0003f06300 */
[----:B------:R-:W-:-:S06]  /*4470*/  @P1 DSETP.LT.OR P0, PT, |R10|, |R12|, !P0 ;  /* 0x4000000c0a00122a */ /* 0x000fcc0004701600 */
[----:B------:R-:W-:Y:S02]  /*4480*/  @P1 FSEL R16, R12, R10, P0 ;  /* 0x0000000a0c101208 */ /* 0x000fe40000000000 */
[----:B------:R-:W-:Y:S01]  /*4490*/  @P1 FSEL R13, R13, R11, P0 ;  /* 0x0000000b0d0d1208 */ /* 0x000fe20000000000 */
[----:B------:R-:W-:Y:S06]  /*44a0*/  @P2 BRA `(.L_x_541) ;  /* 0x0000000000202947 */ /* 0x000fec0003800000 */
[----:B------:R-:W-:-:S05]  /*44b0*/  IMAD.MOV.U32 R17, RZ, RZ, 0x500 ;  /* 0x00000500ff117424 */ /* 0x000fca00078e00ff */
[----:B------:R-:W2:Y:S01]  /*44c0*/  ATOMG.E.ADD.STRONG.GPU PT, R7, desc[UR10][R8.64], R17 ;  /* 0x80000011080779a8 */ /* 0x000ea200081ef10a */
[----:B------:R-:W1:Y:S01]  /*44d0*/  S2UR UR5, SR_CgaCtaId ;  /* 0x00000000000579c3 */ /* 0x000e620000008800 */
[----:B------:R-:W-:Y:S02]  /*44e0*/  UMOV UR4, 0x400 ;  /* 0x0000040000047882 */ /* 0x000fe40000000000 */
[----:B-1----:R-:W-:-:S06]  /*44f0*/  ULEA UR4, UR5, UR4, 0x18 ;  /* 0x0000000405047291 */ /* 0x002fcc000f8ec0ff */
[----:B------:R-:W-:Y:S02]  /*4500*/  IMAD.U32 R14, RZ, RZ, UR4 ;  /* 0x00000004ff0e7e24 */ /* 0x000fe4000f8e00ff */
[----:B--2---:R-:W-:-:S05]  /*4510*/  VIADD R7, R7, UR6 ;  /* 0x0000000607077c36 */ /* 0x004fca0008000000 */
[----:B------:R1:W-:Y:S02]  /*4520*/  STS [R14+0x98], R7 ;  /* 0x000098070e007388 */ /* 0x0003e40000000800 */
.L_x_541:
[----:B0-----:R-:W-:Y:S05]  /*4530*/  BSYNC.RECONVERGENT B2 ;  /* 0x0000000000027941 */ /* 0x001fea0003800200 */
.L_x_540:
[----:B------:R-:W-:Y:S01]  /*4540*/  BAR.SYNC.DEFER_BLOCKING 0x0 ;  /* 0x0000000000007b1d */ /* 0x000fe20000010000 */
[----:B------:R-:W-:Y:S01]  /*4550*/  @P1 IMAD.MOV.U32 R10, RZ, RZ, R16 ;  /* 0x000000ffff0a1224 */ /* 0x000fe200078e0010 */
[----:B------:R-:W-:Y:S01]  /*4560*/  @P1 SEL R15, R24, R15, P0 ;  /* 0x0000000f180f1207 */ /* 0x000fe20000000000 */
[----:B------:R-:W-:Y:S01]  /*4570*/  @P1 IMAD.MOV.U32 R11, RZ, RZ, R13 ;  /* 0x000000ffff0b1224 */ /* 0x000fe200078e000d */
[----:B------:R-:W-:Y:S01]  /*4580*/  @P1 SEL R20, R21, R20, P0 ;  /* 0x0000001415141207 */ /* 0x000fe20000000000 */
[----:B-1----:R-:W-:-:S04]  /*4590*/  IMAD.U32 R7, RZ, RZ, UR7 ;  /* 0x00000007ff077e24 */ /* 0x002fc8000f8e00ff */
[----:B-----5:R-:W-:-:S14]  /*45a0*/  DSETP.GEU.AND P2, PT, |R10|, |R2|, PT ;  /* 0x400000020a00722a */ /* 0x020fdc0003f4e200 */
[----:B------:R-:W-:Y:S01]  /*45b0*/  @P2 ISETP.GE.U32.AND P0, PT, R15, R6, PT ;  /* 0x000000060f00220c */ /* 0x000fe20003f06070 */
[----:B------:R-:W0:Y:S03]  /*45c0*/  LDS R12, [R14+0x98] ;  /* 0x000098000e0c7984 */ /* 0x000e260000000800 */
        /* <DEDUP_REMOVED lines=9> */
[----:B------:R-:W-:-:S02]  /*4660*/  IMAD.MOV.U32 R22, RZ, RZ, R5 ;  /* 0x000000ffff167224 */ /* 0x000fc400078e0005 */
[----:B------:R-:W-:Y:S02]  /*4670*/  IMAD.MOV.U32 R20, RZ, RZ, R2 ;  /* 0x000000ffff147224 */ /* 0x000fe400078e0002 */
[----:B------:R-:W-:Y:S02]  /*4680*/  IMAD.MOV.U32 R21, RZ, RZ, R3 ;  /* 0x000000ffff157224 */ /* 0x000fe400078e0003 */
[----:B0-----:R-:W-:-:S05]  /*4690*/  VIADD R10, R12, 0x500 ;  /* 0x000005000c0a7836 */ /* 0x001fca0000000000 */
[----:B------:R-:W-:-:S13]  /*46a0*/  ISETP.GT.AND P0, PT, R10, R7, PT ;  /* 0x000000070a00720c */ /* 0x000fda0003f04270 */
[----:B------:R-:W-:Y:S05]  /*46b0*/  @!P0 BRA `(.L_x_542) ;  /* 0xfffffff800908947 */ /* 0x000fea000383ffff */
[----:B------:R-:W-:Y:S05]  /*46c0*/  BSYNC.RECONVERGENT B1 ;  /* 0x0000000000017941 */ /* 0x000fea0003800200 */
.L_x_539:
[----:B------:R-:W-:Y:S01]  /*46d0*/  ISETP.GE.AND P0, PT, R12, R7, PT ;  /* 0x000000070c00720c */ /* 0x000fe20003f06270 */
[----:B------:R-:W0:Y:S01]  /*46e0*/  LDCU.64 UR6, c[0x0][0x388] ;  /* 0x00007100ff0677ac */ /* 0x000e220008000a00 */
[----:B------:R-:W-:Y:S01]  /*46f0*/  BSSY.RECONVERGENT B1, `(.L_x_536) ;  /* 0x00000ac000017945 */ /* 0x000fe20003800200 */
[----:B------:R-:W1:Y:S10]  /*4700*/  LDCU.64 UR4, c[0x0][0x388] ;  /* 0x00007100ff0477ac */ /* 0x000e740008000a00 */
[----:B------:R-:W-:Y:S05]  /*4710*/  @P0 BRA `(.L_x_543) ;  /* 0x0000000800a40947 */ /* 0x000fea0003800000 */
[----:B------:R-:W-:-:S05]  /*4720*/  IMAD.IADD R9, R7, 0x1, -R12 ;  /* 0x0000000107097824 */ /* 0x000fca00078e0a0c */
[----:B------:R-:W-:-:S13]  /*4730*/  ISETP.GE.AND P0, PT, R4, R9, PT ;  /* 0x000000090400720c */ /* 0x000fda0003f06270 */
[----:B------:R-:W-:Y:S05]  /*4740*/  @P0 BRA `(.L_x_543) ;  /* 0x0000000800980947 */ /* 0x000fea0003800000 */
[----:B------:R-:W-:Y:S01]  /*4750*/  LOP3.LUT R8, RZ, R4, RZ, 0x33, !PT ;  /* 0x00000004ff087212 */ /* 0x000fe200078e33ff */
[----:B------:R-:W-:Y:S03]  /*4760*/  BSSY.RECONVERGENT B2, `(.L_x_544) ;  /* 0x000002f000027945 */ /* 0x000fe60003800200 */
[----:B------:R-:W-:Y:S01]  /*4770*/  IADD3 R18, PT, PT, -R12, R7, R8 ;  /* 0x000000070c127210 */ /* 0x000fe20007ffe108 */
[----:B------:R-:W-:-:S03]  /*4780*/  IMAD.MOV.U32 R8, RZ, RZ, R4 ;  /* 0x000000ffff087224 */ /* 0x000fc600078e0004 */
[----:B------:R-:W-:-:S04]  /*4790*/  LOP3.LUT R7, R18, 0x300, RZ, 0xc0, !PT ;  /* 0x0000030012077812 */ /* 0x000fc800078ec0ff */
[----:B------:R-:W-:-:S13]  /*47a0*/  ISETP.NE.AND P0, PT, R7, 0x300, PT ;  /* 0x000003000700780c */ /* 0x000fda0003f05270 */
[----:B------:R-:W-:Y:S05]  /*47b0*/  @!P0 BRA `(.L_x_545) ;  /* 0x0000000000a48947 */ /* 0x000fea0003800000 */
[----:B------:R-:W2:Y:S01]  /*47c0*/  LDC.64 R10, c[0x0][0x380] ;  /* 0x0000e000ff0a7b82 */ /* 0x000ea20000000a00 */
[----:B------:R-:W-:Y:S01]  /*47d0*/  LEA.HI R7, R18, 0x1, RZ, 0x18 ;  /* 0x0000000112077811 */ /* 0x000fe200078fc0ff */
[----:B------:R-:W-:Y:S02]  /*47e0*/  IMAD.IADD R13, R4, 0x1, R12 ;  /* 0x00000001040d7824 */ /* 0x000fe400078e020c */
[----:B------:R-:W-:Y:S01]  /*47f0*/  IMAD.MOV.U32 R8, RZ, RZ, R4 ;  /* 0x000000ffff087224 */ /* 0x000fe200078e0004 */
[----:B------:R-:W-:-:S05]  /*4800*/  LOP3.LUT R7, R7, 0x3, RZ, 0xc0, !PT ;  /* 0x0000000307077812 */ /* 0x000fca00078ec0ff */
[----:B------:R-:W-:-:S07]  /*4810*/  IMAD.MOV R7, RZ, RZ, -R7 ;  /* 0x000000ffff077224 */ /* 0x000fce00078e0a07 */
.L_x_548:
[----:B--2---:R-:W-:-:S06]  /*4820*/  IMAD.WIDE R14, R13, 0x8, R10 ;  /* 0x000000080d0e7825 */ /* 0x004fcc00078e020a */
[----:B------:R-:W2:Y:S01]  /*4830*/  LDG.E.64 R14, desc[UR10][R14.64] ;  /* 0x0000000a0e0e7981 */ /* 0x000ea2000c1e1b00 */
[----:B-1----:R-:W-:Y:S01]  /*4840*/  IADD3 R22, P1, PT, R13, UR4, RZ ;  /* 0x000000040d167c10 */ /* 0x002fe2000ff3e0ff */
[----:B------:R-:W-:Y:S01]  /*4850*/  VIADD R7, R7, 0x1 ;  /* 0x0000000107077836 */ /* 0x000fe20000000000 */
[----:B------:R-:W-:Y:S01]  /*4860*/  BSSY.RECONVERGENT B3, `(.L_x_546) ;  /* 0x000001b000037945 */ /* 0x000fe20003800200 */
[----:B------:R-:W-:Y:S01]  /*4870*/  IMAD.MOV.U32 R19, RZ, RZ, R6 ;  /* 0x000000ffff137224 */ /* 0x000fe200078e0006 */
[----:B------:R-:W-:Y:S01]  /*4880*/  LEA.HI.X.SX32 R21, R13, UR5, 0x1, P1 ;  /* 0x000000050d157c11 */ /* 0x000fe200088f0eff */
[----:B------:R-:W-:Y:S01]  /*4890*/  IMAD.MOV.U32 R20, RZ, RZ, R5 ;  /* 0x000000ffff147224 */ /* 0x000fe200078e0005 */
[----:B------:R-:W-:Y:S01]  /*48a0*/  MOV R16, R2 ;  /* 0x0000000200107202 */ /* 0x000fe20000000f00 */
[----:B------:R-:W-:Y:S01]  /*48b0*/  IMAD.MOV.U32 R17, RZ, RZ, R3 ;  /* 0x000000ffff117224 */ /* 0x000fe200078e0003 */
[----:B------:R-:W-:Y:S01]  /*48c0*/  ISETP.NE.AND P2, PT, R7, RZ, PT ;  /* 0x000000ff0700720c */ /* 0x000fe20003f45270 */
        /* <DEDUP_REMOVED lines=20> */
.L_x_547:
[----:B0-----:R-:W-:Y:S05]  /*4a10*/  BSYNC.RECONVERGENT B3 ;  /* 0x0000000000037941 */ /* 0x001fea0003800200 */
.L_x_546:
[----:B------:R-:W-:Y:S02]  /*4a20*/  VIADD R8, R8, 0x100 ;  /* 0x0000010008087836 */ /* 0x000fe40000000000 */
[----:B------:R-:W-:Y:S01]  /*4a30*/  VIADD R13, R13, 0x100 ;  /* 0x000001000d0d7836 */ /* 0x000fe20000000000 */
[----:B------:R-:W-:Y:S06]  /*4a40*/  @P2 BRA `(.L_x_548) ;  /* 0xfffffffc00742947 */ /* 0x000fec000383ffff */
.L_x_545:
[----:B01----:R-:W-:Y:S05]  /*4a50*/  BSYNC.RECONVERGENT B2 ;  /* 0x0000000000027941 */ /* 0x003fea0003800200 */
.L_x_544:
        /* <DEDUP_REMOVED lines=9> */
.L_x_557:
[----:B------:R-:W-:-:S05]  /*4af0*/  IMAD.WIDE R22, R7, 0x8, R10 ;  /* 0x0000000807167825 */ /* 0x000fca00078e020a */
[----:B------:R-:W2:Y:S04]  /*4b00*/  LDG.E.64 R20, desc[UR10][R22.64+-0x1000] ;  /* 0xfff0000a16147981 */ /* 0x000ea8000c1e1b00 */
[----:B------:R0:W5:Y:S04]  /*4b10*/  LDG.E.64 R16, desc[UR10][R22.64+-0x800] ;  /* 0xfff8000a16107981 */ /* 0x000168000c1e1b00 */
[----:B------:R0:W5:Y:S04]  /*4b20*/  LDG.E.64 R14, desc[UR10][R22.64] ;  /* 0x0000000a160e7981 */ /* 0x000168000c1e1b00 */
[----:B------:R0:W5:Y:S01]  /*4b30*/  LDG.E.64 R12, desc[UR10][R22.64+0x800] ;  /* 0x0008000a160c7981 */ /* 0x000162000c1e1b00 */
[C---:B------:R-:W-:Y:S01]  /*4b40*/  IADD3 R29, P1, PT, R7.reuse, UR6, RZ ;  /* 0x00000006071d7c10 */ /* 0x040fe2000ff3e0ff */
[----:B------:R-:W-:Y:S03]  /*4b50*/  BSSY.RECONVERGENT B2, `(.L_x_549) ;  /* 0x0000016000027945 */ /* 0x000fe60003800200 */
[----:B------:R-:W-:Y:S01]  /*4b60*/  LEA.HI.X.SX32 R30, R7, UR7, 0x1, P1 ;  /* 0x00000007071e7c11 */ /* 0x000fe200088f0eff */
        /* <DEDUP_REMOVED lines=20> */
.L_x_550:
[----:B------:R-:W-:Y:S05]  /*4cb0*/  BSYNC.RECONVERGENT B2 ;  /* 0x0000000000027941 */ /* 0x000fea0003800200 */
.L_x_549:
        /* <DEDUP_REMOVED lines=23> */
.L_x_552:
[----:B------:R-:W-:Y:S05]  /*4e30*/  BSYNC.RECONVERGENT B2 ;  /* 0x0000000000027941 */ /* 0x000fea0003800200 */
.L_x_551:
        /* <DEDUP_REMOVED lines=24> */
.L_x_554:
[----:B------:R-:W-:Y:S05]  /*4fc0*/  BSYNC.RECONVERGENT B2 ;  /* 0x0000000000027941 */ /* 0x000fea0003800200 */
.L_x_553:
        /* <DEDUP_REMOVED lines=22> */
.L_x_556:
[----:B------:R-:W-:Y:S05]  /*5130*/  BSYNC.RECONVERGENT B2 ;  /* 0x0000000000027941 */ /* 0x000fea0003800200 */
.L_x_555:
[----:B------:R-:W-:Y:S02]  /*5140*/  VIADD R8, R8, 0x400 ;  /* 0x0000040008087836 */ /* 0x000fe40000000000 */
[----:B------:R-:W-:Y:S02]  /*5150*/  VIADD R27, R27, 0x400 ;  /* 0x000004001b1b7836 */ /* 0x000fe40000000000 */
[----:B------:R-:W-:Y:S01]  /*5160*/  VIADD R26, R26, 0x400 ;  /* 0x000004001a1a7836 */ /* 0x000fe20000000000 */
[----:B------:R-:W-:Y:S01]  /*5170*/  ISETP.GE.AND P0, PT, R8, R9, PT ;  /* 0x000000090800720c */ /* 0x000fe20003f06270 */
[----:B------:R-:W-:Y:S02]  /*5180*/  VIADD R25, R25, 0x400 ;  /* 0x0000040019197836 */ /* 0x000fe40000000000 */
[----:B------:R-:W-:-:S10]  /*5190*/  VIADD R7, R7, 0x400 ;  /* 0x0000040007077836 */ /* 0x000fd40000000000 */
[----:B------:R-:W-:Y:S05]  /*51a0*/  @!P0 BRA `(.L_x_557) ;  /* 0xfffffff800508947 */ /* 0x000fea000383ffff */
.L_x_543:
[----:B01----:R-:W-:Y:S05]  /*51b0*/  BSYNC.RECONVERGENT B1 ;  /* 0x0000000000017941 */ /* 0x003fea0003800200 */
.L_x_536:
        /* <DEDUP_REMOVED lines=13> */
[----:B------:R-:W-:Y:S01]  /*5290*/  MOV R12, R7 ;  /* 0x00000007000c7202 */ /* 0x000fe20000000f00 */
[----:B------:R-:W-:Y:S02]  /*52a0*/  IMAD.MOV.U32 R13, RZ, RZ, R16 ;  /* 0x000000ffff0d7224 */ /* 0x000fe400078e0010 */
        /* <DEDUP_REMOVED lines=17> */
.L_x_559:
[----:B------:R-:W-:Y:S05]  /*53c0*/  BSYNC.RECONVERGENT B1 ;  /* 0x0000000000017941 */ /* 0x000fea0003800200 */
.L_x_558:
        /* <DEDUP_REMOVED lines=31> */
.L_x_561:
[----:B------:R-:W-:Y:S05]  /*55c0*/  BSYNC.RECONVERGENT B1 ;  /* 0x0000000000017941 */ /* 0x000fea0003800200 */
.L_x_560:
[----:B------:R-:W-:Y:S01]  /*55d0*/  ISETP.GT.AND P0, PT, R14, 0x1b, PT ;  /* 0x0000001b0e00780c */ /* 0x000fe20003f04270 */
[----:B0-----:R0:W0:Y:S01]  /*55e0*/  SHFL.DOWN PT, R8, R2, 0x4, 0x1f ;  /* 0x08801f0002087f89 */ /* 0x00102200000e0000 */
[----:B------:R-:W-:Y:S01]  /*55f0*/  BSSY.RECONVERGENT B1, `(.L_x_562) ;  /* 0x000001d000017945 */ /* 0x000fe20003800200 */
[----:B---3--:R-:W-:Y:S02]  /*5600*/  IMAD.MOV.U32 R11, RZ, RZ, R5 ;  /* 0x000000ffff0b7224 */ /* 0x008fe400078e0005 */
[----:B------:R3:W0:Y:S01]  /*5610*/  SHFL.DOWN PT, R9, R3, 0x4, 0x1f ;  /* 0x08801f0003097f89 */ /* 0x00062200000e0000 */
[----:B------:R-:W-:Y:S02]  /*5620*/  IMAD.MOV.U32 R12, RZ, RZ, R10 ;  /* 0x000000ffff0c7224 */ /* 0x000fe400078e000a */
[----:B-1----:R-:W-:Y:S01]  /*5630*/  IMAD.MOV.U32 R6, RZ, RZ, R2 ;  /* 0x000000ffff067224 */ /* 0x002fe200078e0002 */
[----:B----4-:R3:W1:Y:S01]  /*5640*/  SHFL.DOWN PT, R16, R5, 0x4, 0x1f ;  /* 0x08801f0005107f89 */ /* 0x01066200000e0000 */
[----:B--2---:R-:W-:-:S03]  /*5650*/  IMAD.MOV.U32 R7, RZ, RZ, R3 ;  /* 0x000000ffff077224 */ /* 0x004fc600078e0003 */
[----:B------:R3:W2:Y:S01]  /*5660*/  SHFL.DOWN PT, R13, R10, 0x4, 0x1f ;  /* 0x08801f000a0d7f89 */ /* 0x0006a200000e0000 */
[----:B------:R-:W-:Y:S05]  /*5670*/  @P0 BRA `(.L_x_563) ;  /* 0x0000000000500947 */ /* 0x000fea0003800000 */
[----:B0-----:R-:W-:Y:S01]  /*5680*/  DSETP.GEU.AND P0, PT, |R2|, |R8|, PT ;  /* 0x400000080200722a */ /* 0x001fe20003f0e200 */
[----:B-1----:R-:W-:Y:S02]  /*5690*/  IMAD.MOV.U32 R11, RZ, RZ, R16 ;  /* 0x000000ffff0b7224 */ /* 0x002fe400078e0010 */
[----:B--2---:R-:W-:Y:S02]  /*56a0*/  IMAD.MOV.U32 R12, RZ, RZ, R13 ;  /* 0x000000ffff0c7224 */ /* 0x004fe400078e000d */
        /* <DEDUP_REMOVED lines=17> */
.L_x_563:
[----:B------:R-:W-:Y:S05]  /*57c0*/  BSYNC.RECONVERGENT B1 ;  /* 0x0000000000017941 */ /* 0x000fea0003800200 */
.L_x_562:
[----:B------:R-:W-:Y:S01]  /*57d0*/  ISETP.GT.AND P0, PT, R14, 0x17, PT ;  /* 0x000000170e00780c */ /* 0x000fe20003f04270 */
[----:B0-----:R0:W4:Y:S01]  /*57e0*/  SHFL.DOWN PT, R8, R6, 0x8, 0x1f ;  /* 0x09001f0006087f89 */ /* 0x00112200000e0000 */
[----:B------:R-:W-:Y:S01]  /*57f0*/  BSSY.RECONVERGENT B1, `(.L_x_564) ;  /* 0x000001d000017945 */ /* 0x000fe20003800200 */
[----:B---3--:R-:W-:Y:S02]  /*5800*/  IMAD.MOV.U32 R5, RZ, RZ, R11 ;  /* 0x000000ffff057224 */ /* 0x008fe400078e000b */
[----:B------:R0:W3:Y:S01]  /*5810*/  SHFL.DOWN PT, R9, R7, 0x8, 0x1f ;  /* 0x09001f0007097f89 */ /* 0x0000e200000e0000 */
[----:B------:R-:W-:Y:S02]  /*5820*/  IMAD.MOV.U32 R10, RZ, RZ, R12 ;  /* 0x000000ffff0a7224 */ /* 0x000fe400078e000c */
[----:B------:R-:W-:Y:S01]  /*5830*/  IMAD.MOV.U32 R2, RZ, RZ, R6 ;  /* 0x000000ffff027224 */ /* 0x000fe200078e0006 */
[----:B-1----:R0:W1:Y:S01]  /*5840*/  SHFL.DOWN PT, R16, R11, 0x8, 0x1f ;  /* 0x09001f000b107f89 */ /* 0x00206200000e0000 */
[----:B------:R-:W-:-:S03]  /*5850*/  IMAD.MOV.U32 R3, RZ, RZ, R7 ;  /* 0x000000ffff037224 */ /* 0x000fc600078e0007 */
[----:B--2---:R0:W2:Y:S01]  /*5860*/  SHFL.DOWN PT, R13, R12, 0x8, 0x1f ;  /* 0x09001f000c0d7f89 */ /* 0x0040a200000e0000 */
[----:B------:R-:W-:Y:S05]  /*5870*/  @P0 BRA `(.L_x_565) ;  /* 0x0000000000500947 */ /* 0x000fea0003800000 */
[----:B---34-:R-:W-:Y:S01]  /*5880*/  DSETP.GEU.AND P0, PT, |R6|, |R8|, PT ;  /* 0x400000080600722a */ /* 0x018fe20003f0e200 */
[----:B-1----:R-:W-:Y:S02]  /*5890*/  IMAD.MOV.U32 R5, RZ, RZ, R16 ;  /* 0x000000ffff057224 */ /* 0x002fe400078e0010 */
        /* <DEDUP_REMOVED lines=18> */
.L_x_565:
[----:B------:R-:W-:Y:S05]  /*59c0*/  BSYNC.RECONVERGENT B1 ;  /* 0x0000000000017941 */ /* 0x000fea0003800200 */
.L_x_564:
[----:B------:R-:W-:Y:S01]  /*59d0*/  ISETP.GT.AND P0, PT, R14, 0xf, PT ;  /* 0x0000000f0e00780c */ /* 0x000fe20003f04270 */
[----:B0-----:R0:W0:Y:S01]  /*59e0*/  SHFL.DOWN PT, R6, R2, 0x10, 0x1f ;  /* 0x0a001f0002067f89 */ /* 0x00102200000e0000 */
[----:B------:R-:W-:Y:S01]  /*59f0*/  BSSY.RECONVERGENT B1, `(.L_x_566) ;  /* 0x000001d000017945 */ /* 0x000fe20003800200 */
[----:B------:R-:W-:Y:S02]  /*5a00*/  IMAD.MOV.U32 R17, RZ, RZ, R5 ;  /* 0x000000ffff117224 */ /* 0x000fe400078e0005 */
[----:B------:R0:W0:Y:S01]  /*5a10*/  SHFL.DOWN PT, R7, R3, 0x10, 0x1f ;  /* 0x0a001f0003077f89 */ /* 0x00002200000e0000 */
[----:B------:R-:W-:Y:S02]  /*5a20*/  IMAD.MOV.U32 R19, RZ, RZ, R10 ;  /* 0x000000ffff137224 */ /* 0x000fe400078e000a */
[----:B------:R-:W-:Y:S01]  /*5a30*/  IMAD.MOV.U32 R12, RZ, RZ, R2 ;  /* 0x000000ffff0c7224 */ /* 0x000fe200078e0002 */
[----:B----4-:R4:W0:Y:S01]  /*5a40*/  SHFL.DOWN PT, R8, R5, 0x10, 0x1f ;  /* 0x0a001f0005087f89 */ /* 0x01082200000e0000 */
[----:B--2---:R-:W-:-:S03]  /*5a50*/  IMAD.MOV.U32 R13, RZ, RZ, R3 ;  /* 0x000000ffff0d7224 */ /* 0x004fc600078e0003 */
[----:B---3--:R4:W2:Y:S01]  /*5a60*/  SHFL.DOWN PT, R9, R10, 0x10, 0x1f ;  /* 0x0a001f000a097f89 */ /* 0x0088a200000e0000 */
[----:B------:R-:W-:Y:S05]  /*5a70*/  @P0 BRA `(.L_x_567) ;  /* 0x0000000000500947 */ /* 0x000fea0003800000 */
[----:B0-----:R-:W-:Y:S01]  /*5a80*/  DSETP.GEU.AND P0, PT, |R2|, |R6|, PT ;  /* 0x400000060200722a */ /* 0x001fe20003f0e200 */
[----:B------:R-:W-:Y:S02]  /*5a90*/  IMAD.MOV.U32 R17, RZ, RZ, R8 ;  /* 0x000000ffff117224 */ /* 0x000fe400078e0008 */
        /* <DEDUP_REMOVED lines=18> */
.L_x_567:
[----:B------:R-:W-:Y:S05]  /*5bc0*/  BSYNC.RECONVERGENT B1 ;  /* 0x0000000000017941 */ /* 0x000fea0003800200 */
.L_x_566:
[----:B------:R-:W-:Y:S01]  /*5bd0*/  ISETP.NE.AND P0, PT, R14, RZ, PT ;  /* 0x000000ff0e00720c */ /* 0x000fe20003f05270 */
[----:B------:R-:W-:-:S12]  /*5be0*/  BSSY.RECONVERGENT B1, `(.L_x_568) ;  /* 0x000000b000017945 */ /* 0x000fd80003800200 */
[----:B------:R-:W-:Y:S05]  /*5bf0*/  @P0 BRA `(.L_x_569) ;  /* 0x0000000000240947 */ /* 0x000fea0003800000 */
[----:B0-----:R-:W0:Y:S01]  /*5c00*/  S2R R6, SR_CgaCtaId ;  /* 0x0000000000067919 */ /* 0x001e220000008800 */
[----:B------:R-:W-:Y:S01]  /*5c10*/  MOV R3, 0x400 ;  /* 0x0000040000037802 */ /* 0x000fe20000000f00 */
[----:B------:R-:W-:Y:S01]  /*5c20*/  IMAD.MOV.U32 R18, RZ, RZ, R17 ;  /* 0x000000ffff127224 */ /* 0x000fe200078e0011 */
[----:B------:R-:W-:-:S04]  /*5c30*/  SHF.R.U32.HI R2, RZ, 0x1, R4 ;  /* 0x00000001ff027819 */ /* 0x000fc80000011604 */
[----:B------:R-:W-:Y:S02]  /*5c40*/  LOP3.LUT R2, R2, 0x1f0, RZ, 0xc0, !PT ;  /* 0x000001f002027812 */ /* 0x000fe400078ec0ff */
[----:B0-----:R-:W-:-:S05]  /*5c50*/  LEA R3, R6, R3, 0x18 ;  /* 0x0000000306037211 */ /* 0x001fca00078ec0ff */
[----:B------:R-:W-:-:S05]  /*5c60*/  IMAD.IADD R3, R2, 0x1, R3 ;  /* 0x0000000102037824 */ /* 0x000fca00078e0203 */
[----:B------:R3:W-:Y:S04]  /*5c70*/  STS.64 [R3+0x10], R18 ;  /* 0x0000101203007388 */ /* 0x0007e80000000a00 */
[----:B------:R3:W-:Y:S02]  /*5c80*/  STS.64 [R3+0x8], R12 ;  /* 0x0000080c03007388 */ /* 0x0007e40000000a00 */
.L_x_569:
[----:B------:R-:W-:Y:S05]  /*5c90*/  BSYNC.RECONVERGENT B1 ;  /* 0x0000000000017941 */ /* 0x000fea0003800200 */
.L_x_568:
[----:B------:R-:W-:Y:S01]  /*5ca0*/  BAR.SYNC.DEFER_BLOCKING 0x0 ;  /* 0x0000000000007b1d */ /* 0x000fe20000010000 */
[----:B------:R-:W-:-:S13]  /*5cb0*/  ISETP.NE.AND P1, PT, R4, RZ, PT ;  /* 0x000000ff0400720c */ /* 0x000fda0003f25270 */
[----:B------:R-:W-:Y:S05]  /*5cc0*/  @P1 BRA `(.L_x_497) ;  /* 0x00000008008c1947 */ /* 0x000fea0003800000 */
[----:B0--3--:R-:W0:Y:S01]  /*5cd0*/  S2R R3, SR_CgaCtaId ;  /* 0x0000000000037919 */ /* 0x009e220000008800 */
[----:B------:R-:W-:Y:S01]  /*5ce0*/  MOV R2, 0x400 ;  /* 0x0000040000027802 */ /* 0x000fe20000000f00 */
[----:B------:R-:W-:Y:S03]  /*5cf0*/  BSSY.RECONVERGENT B1, `(.L_x_570) ;  /* 0x000001a000017945 */ /* 0x000fe60003800200 */
[----:B0-----:R-:W-:-:S05]  /*5d00*/  LEA R30, R3, R2, 0x18 ;  /* 0x00000002031e7211 */ /* 0x001fca00078ec0ff */
[----:B------:R-:W0:Y:S04]  /*5d10*/  LDS.64 R14, [R30+0x18] ;  /* 0x000018001e0e7984 */ /* 0x000e280000000a00 */
[----:B----4-:R-:W3:Y:S04]  /*5d20*/  LDS.128 R4, [R30+0x20] ;  /* 0x000020001e047984 */ /* 0x010ee80000000c00 */
[----:B------:R4:W1:Y:S04]  /*5d30*/  LDS.64 R28, [R30+0x80] ;  /* 0x000080001e1c7984 */ /* 0x0008680000000a00 */
[----:B--2---:R4:W2:Y:S01]  /*5d40*/  LDS.128 R8, [R30+0x30] ;  /* 0x000030001e087984 */ /* 0x0048a20000000c00 */
[----:B0-----:R-:W-:Y:S01]  /*5d50*/  DSETP.GEU.AND P0, PT, |R12|, |R14|, PT ;  /* 0x4000000e0c00722a */ /* 0x001fe20003f0e200 */
[----:B------:R-:W-:Y:S01]  /*5d60*/  MOV R2, R14 ;  /* 0x0000000e00027202 */ /* 0x000fe20000000f00 */
[----:B------:R-:W-:-:S02]  /*5d70*/  IMAD.MOV.U32 R3, RZ, RZ, R15 ;  /* 0x000000ffff037224 */ /* 0x000fc400078e000f */
[----:B---3--:R-:W-:Y:S02]  /*5d80*/  IMAD.MOV.U32 R31, RZ, RZ, R4 ;  /* 0x000000ffff1f7224 */ /* 0x008fe400078e0004 */
[----:B------:R-:W-:-:S08]  /*5d90*/  IMAD.MOV.U32 R33, RZ, RZ, R5 ;  /* 0x000000ffff217224 */ /* 0x000fd000078e0005 */
[----:B-12-4-:R-:W-:Y:S05]  /*5da0*/  @!P0 BRA `(.L_x_571) ;  /* 0x0000000000388947 */ /* 0x016fea0003800000 */
        /* <DEDUP_REMOVED lines=14> */
.L_x_571:
[----:B------:R-:W-:Y:S05]  /*5e90*/  BSYNC.RECONVERGENT B1 ;  /* 0x0000000000017941 */ /* 0x000fea0003800200 */
.L_x_570:
        /* <DEDUP_REMOVED lines=25> */
.L_x_573:
[----:B------:R-:W-:Y:S05]  /*6030*/  BSYNC.RECONVERGENT B1 ;  /* 0x0000000000017941 */ /* 0x000fea0003800200 */
.L_x_572:
        /* <DEDUP_REMOVED lines=21> */
.L_x_575:
[----:B------:R-:W-:Y:S05]  /*6190*/  BSYNC.RECONVERGENT B1 ;  /* 0x0000000000017941 */ /* 0x000fea0003800200 */
.L_x_574:
        /* <DEDUP_REMOVED lines=21> */
.L_x_577:
[----:B------:R-:W-:Y:S05]  /*62f0*/  BSYNC.RECONVERGENT B1 ;  /* 0x0000000000017941 */ /* 0x000fea0003800200 */
.L_x_576:
        /* <DEDUP_REMOVED lines=21> */
.L_x_579:
[----:B------:R-:W-:Y:S05]  /*6450*/  BSYNC.RECONVERGENT B1 ;  /* 0x0000000000017941 */ /* 0x000fea0003800200 */
.L_x_578:
        /* <DEDUP_REMOVED lines=21> */
.L_x_581:
[----:B------:R-:W-:Y:S05]  /*65b0*/  BSYNC.RECONVERGENT B1 ;  /* 0x0000000000017941 */ /* 0x000fea0003800200 */
.L_x_580:
        /* <DEDUP_REMOVED lines=20> */
.L_x_497:
[----:B------:R-:W-:Y:S05]  /*6700*/  BSYNC.RECONVERGENT B0 ;  /* 0x0000000000007941 */ /* 0x000fea0003800200 */
.L_x_464:
[----:B------:R-:W-:Y:S05]  /*6710*/  @P1 EXIT ;  /* 0x000000000000194d */ /* 0x000fea0003800000 */
[----:B01-3--:R-:W0:Y:S01]  /*6720*/  LDC.64 R2, c[0x0][0x390] ;  /* 0x0000e400ff027b82 */ /* 0x00be220000000a00 */
[----:B------:R-:W-:Y:S02]  /*6730*/  IMAD.MOV.U32 R18, RZ, RZ, R17 ;  /* 0x000000ffff127224 */ /* 0x000fe400078e0011 */
[----:B0-----:R-:W-:-:S05]  /*6740*/  IMAD.WIDE.U32 R2, R0, 0x10, R2 ;  /* 0x0000001000027825 */ /* 0x001fca00078e0002 */
[----:B------:R-:W-:Y:S04]  /*6750*/  STG.E.64 desc[UR10][R2.64], R12 ;  /* 0x0000000c02007986 */ /* 0x000fe8000c101b0a */
[----:B------:R-:W-:Y:S01]  /*6760*/  STG.E.64 desc[UR10][R2.64+0x8], R18 ;  /* 0x0000081202007986 */ /* 0x000fe2000c101b0a */
[----:B------:R-:W-:Y:S05]  /*6770*/  EXIT ;  /* 0x000000000000794d */ /* 0x000fea0003800000 */
.L_x_582:
        /* <DEDUP_REMOVED lines=16> */
.L_x_720:


//--------------------- .text._ZN6thrust24THRUST_300001_SM_1000_NS8cuda_cub4core6detail13_kernel_agentINS1_8__reduce11ReduceAgentINS0_12zip_iteratorIN4cuda3std3__45tupleIJNS0_10device_ptrIdEENS0_17counting_iteratorIlNS0_11use_defaultESF_SF_EEEEEEEPNSB_IJdlEEESJ_iNS1_9__extrema9arg_max_fIdl10comparatorEEEEJSI_SK_iSO_EEEvDpT0_ --------------------------
	.section	.text._ZN6thrust24THRUST_300001_SM_1000_NS8cuda_cub4core6detail13_kernel_agentINS1_8__reduce11ReduceAgentINS0_12zip_iteratorIN4cuda3std3__45tupleIJNS0_10device_ptrIdEENS0_17counting_iteratorIlNS0_11use_defaultESF_SF_EEEEEEEPNSB_IJdlEEESJ_iNS1_9__extrema9arg_max_fIdl10comparatorEEEEJSI_SK_iSO_EEEvDpT0_,"ax",@progbits
	.align	128
        .global         _ZN6thrust24THRUST_300001_SM_1000_NS8cuda_cub4core6detail13_kernel_agentINS1_8__reduce11ReduceAgentINS0_12zip_iteratorIN4cuda3std3__45tupleIJNS0_10device_ptrIdEENS0_17counting_iteratorIlNS0_11use_defaultESF_SF_EEEEEEEPNSB_IJdlEEESJ_iNS1_9__extrema9arg_max_fIdl10comparatorEEEEJSI_SK_iSO_EEEvDpT0_
        .type           _ZN6thrust24THRUST_300001_SM_1000_NS8cuda_cub4core6detail13_kernel_agentINS1_8__reduce11ReduceAgentINS0_12zip_iteratorIN4cuda3std3__45tupleIJNS0_10device_ptrIdEENS0_17counting_iteratorIlNS0_11use_defaultESF_SF_EEEEEEEPNSB_IJdlEEESJ_iNS1_9__extrema9arg_max_fIdl10comparatorEEEEJSI_SK_iSO_EEEvDpT0_,@function
        .size           _ZN6thrust24THRUST_300001_SM_1000_NS8cuda_cub4core6detail13_kernel_agentINS1_8__reduce11ReduceAgentINS0_12zip_iteratorIN4cuda3std3__45tupleIJNS0_10device_ptrIdEENS0_17counting_iteratorIlNS0_11use_defaultESF_SF_EEEEEEEPNSB_IJdlEEESJ_iNS1_9__extrema9arg_max_fIdl10comparatorEEEEJSI_SK_iSO_EEEvDpT0_,(.L_x_721 - _ZN6thrust24THRUST_300001_SM_1000_NS8cuda_cub4core6detail13_kernel_agentINS1_8__reduce11ReduceAgentINS0_12zip_iteratorIN4cuda3std3__45tupleIJNS0_10device_ptrIdEENS0_17counting_iteratorIlNS0_11use_defaultESF_SF_EEEEEEEPNSB_IJdlEEESJ_iNS1_9__extrema9arg_max_fIdl10comparatorEEEEJSI_SK_iSO_EEEvDpT0_)
        .other          _ZN6thrust24THRUST_300001_SM_1000_NS8cuda_cub4core6detail13_kernel_agentINS1_8__reduce11ReduceAgentINS0_12zip_iteratorIN4cuda3std3__45tupleIJNS0_10device_ptrIdEENS0_17counting_iteratorIlNS0_11use_defaultESF_SF_EEEEEEEPNSB_IJdlEEESJ_iNS1_9__extrema9arg_max_fIdl10comparatorEEEEJSI_SK_iSO_EEEvDpT0_,@"STO_CUDA_ENTRY STV_DEFAULT"
_ZN6thrust24THRUST_300001_SM_1000_NS8cuda_cub4core6detail13_kernel_agentINS1_8__reduce11ReduceAgentINS0_12zip_iteratorIN4cuda3std3__45tupleIJNS0_10device_ptrIdEENS0_17counting_iteratorIlNS0_11use_defaultESF_SF_EEEEEEEPNSB_IJdlEEESJ_iNS1_9__extrema9arg_max_fIdl10comparatorEEEEJSI_SK_iSO_EEEvDpT0_:
.text._ZN6thrust24THRUST_300001_SM_1000_NS8cuda_cub4core6detail13_kernel_agentINS1_8__reduce11ReduceAgentINS0_12zip_iteratorIN4cuda3std3__45tupleIJNS0_10device_ptrIdEENS0_17counting_iteratorIlNS0_11use_defaultESF_SF_EEEEEEEPNSB_IJdlEEESJ_iNS1_9__extrema9arg_max_fIdl10comparatorEEEEJSI_SK_iSO_EEEvDpT0_:
        /* <DEDUP_REMOVED lines=23> */
.L_x_586:
[----:B0-----:R-:W-:Y:S05]  /*0170*/  BSYNC.RECONVERGENT B1 ;  /* 0x0000000000017941 */ /* 0x001fea0003800200 */
.L_x_585:
        /* <DEDUP_REMOVED lines=19> */
.L_x_593:
        /* <DEDUP_REMOVED lines=31> */
.L_x_592:
[----:B------:R-:W-:Y:S05]  /*04a0*/  BSYNC.RECONVERGENT B3 ;  /* 0x0000000000037941 */ /* 0x000fea0003800200 */
.L_x_591:
[----:B------:R-:W-:Y:S01]  /*04b0*/  IADD3 R14, P0, PT, R14, 0x100, RZ ;  /* 0x000001000e0e7810 */ /* 0x000fe20007f1e0ff */
[----:B------:R-:W-:Y:S02]  /*04c0*/  VIADD R10, R10, 0x100 ;  /* 0x000001000a0a7836 */ /* 0x000fe40000000000 */
[----:B------:R-:W-:Y:S02]  /*04d0*/  IMAD.X R13, RZ, RZ, R13, P3 ;  /* 0x000000ffff0d7224 */ /* 0x000fe400018e060d */
[----:B------:R-:W-:Y:S01]  /*04e0*/  IMAD.X R15, RZ, RZ, R15, P0 ;  /* 0x000000ffff0f7224 */ /* 0x000fe200000e060f */
[----:B------:R-:W-:Y:S07]  /*04f0*/  @P2 BRA `(.L_x_593) ;  /* 0xfffffffc006c2947 */ /* 0x000fee000383ffff */
.L_x_590:
[----:B------:R-:W-:Y:S05]  /*0500*/  BSYNC.RECONVERGENT B2 ;  /* 0x0000000000027941 */ /* 0x000fea0003800200 */
.L_x_589:
[----:B------:R-:W-:-:S13]  /*0510*/  ISETP.GE.U32.AND P0, PT, R16, 0x300, PT ;  /* 0x000003001000780c */ /* 0x000fda0003f06070 */
[----:B------:R-:W-:Y:S05]  /*0520*/  @!P0 BRA `(.L_x_588) ;  /* 0x0000000400bc8947 */ /* 0x000fea0003800000 */
[----:B------:R-:W0:Y:S01]  /*0530*/  LDC.64 R4, c[0x0][0x380] ;  /* 0x0000e000ff047b82 */ /* 0x000e220000000a00 */
[----:B------:R-:W-:-:S07]  /*0540*/  VIADD R20, R10, 0x200 ;  /* 0x000002000a147836 */ /* 0x000fce0000000000 */
[----:B------:R-:W1:Y:S02]  /*0550*/  LDC.64 R6, c[0x0][0x388] ;  /* 0x0000e200ff067b82 */ /* 0x000e640000000a00 */
.L_x_602:
        /* <DEDUP_REMOVED lines=30> */
.L_x_595:
[----:B------:R-:W-:Y:S05]  /*0740*/  BSYNC.RECONVERGENT B2 ;  /* 0x0000000000027941 */ /* 0x000fea0003800200 */
.L_x_594:
[----:B-----5:R-:W-:Y:S01]  /*0750*/  DSETP.GEU.AND P0, PT, |R16|, |R14|, PT ;  /* 0x4000000e1000722a */ /* 0x020fe20003f0e200 */
[C---:B------:R-:W-:Y:S01]  /*0760*/  IADD3 R19, P1, PT, R23.reuse, R6, RZ ;  /* 0x0000000617137210 */ /* 0x040fe20007f3e0ff */
[----:B------:R-:W-:Y:S01]  /*0770*/  BSSY.RECONVERGENT B2, `(.L_x_596) ;  /* 0x0000015000027945 */ /* 0x000fe20003800200 */
[----:B------:R-:W-:Y:S02]  /*0780*/  IMAD.MOV.U32 R2, RZ, RZ, R14 ;  /* 0x000000ffff027224 */ /* 0x000fe400078e000e */
[----:B------:R-:W-:Y:S01]  /*0790*/  LEA.HI.X.SX32 R18, R23, R7, 0x1, P1 ;  /* 0x0000000717127211 */ /* 0x000fe200008f0eff */
[----:B------:R-:W-:Y:S02]  /*07a0*/  IMAD.MOV.U32 R9, RZ, RZ, R19 ;  /* 0x000000ffff097224 */ /* 0x000fe400078e0013 */
[----:B------:R-:W-:Y:S02]  /*07b0*/  IMAD.MOV.U32 R3, RZ, RZ, R15 ;  /* 0x000000ffff037224 */ /* 0x000fe400078e000f */
[----:B------:R-:W-:-:S04]  /*07c0*/  IMAD.MOV.U32 R8, RZ, RZ, R18 ;  /* 0x000000ffff087224 */ /* 0x000fc800078e0012 */
        /* <DEDUP_REMOVED lines=15> */
.L_x_597:
[----:B------:R-:W-:Y:S05]  /*08c0*/  BSYNC.RECONVERGENT B2 ;  /* 0x0000000000027941 */ /* 0x000fea0003800200 */
.L_x_596:
        /* <DEDUP_REMOVED lines=25> */
.L_x_599:
[----:B------:R-:W-:Y:S05]  /*0a60*/  BSYNC.RECONVERGENT B2 ;  /* 0x0000000000027941 */ /* 0x000fea0003800200 */
.L_x_598:
        /* <DEDUP_REMOVED lines=22> */
.L_x_601:
[----:B------:R-:W-:Y:S05]  /*0bd0*/  BSYNC.RECONVERGENT B2 ;  /* 0x0000000000027941 */ /* 0x000fea0003800200 */
.L_x_600:
[C---:B------:R-:W-:Y:S01]  /*0be0*/  VIADD R10, R20.reuse, 0x200 ;  /* 0x00000200140a7836 */ /* 0x040fe20000000000 */
[----:B------:R-:W-:-:S04]  /*0bf0*/  IADD3 R20, PT, PT, R20, 0x400, RZ ;  /* 0x0000040014147810 */ /* 0x000fc80007ffe0ff */
[----:B------:R-:W-:-:S13]  /*0c00*/  ISETP.GE.AND P0, PT, R10, UR5, PT ;  /* 0x000000050a007c0c */ /* 0x000fda000bf06270 */
[----:B------:R-:W-:Y:S05]  /*0c10*/  @!P0 BRA `(.L_x_602) ;  /* 0xfffffff800508947 */ /* 0x000fea000383ffff */
.L_x_588:
[----:B------:R-:W-:Y:S05]  /*0c20*/  BSYNC.RECONVERGENT B1 ;  /* 0x0000000000017941 */ /* 0x000fea0003800200 */
.L_x_587:
        /* <DEDUP_REMOVED lines=35> */
.L_x_605:
[----:B------:R-:W-:Y:S05]  /*0e60*/  BSYNC.RECONVERGENT B1 ;  /* 0x0000000000017941 */ /* 0x000fea0003800200 */
.L_x_604:
        /* <DEDUP_REMOVED lines=31> */
.L_x_607:
[----:B------:R-:W-:Y:S05]  /*1060*/  BSYNC.RECONVERGENT B1 ;  /* 0x0000000000017941 */ /* 0x000fea0003800200 */
.L_x_606:
        /* <DEDUP_REMOVED lines=31> */
.L_x_609:
[----:B------:R-:W-:Y:S05]  /*1260*/  BSYNC.RECONVERGENT B1 ;  /* 0x0000000000017941 */ /* 0x000fea0003800200 */
.L_x_608:
[----:B------:R-:W-:Y:S01]  /*1270*/  ISETP.GT.AND P0, PT, R10, 0x17, PT ;  /* 0x000000170a00780c */ /* 0x000fe20003f04270 */
[----:B-1----:R1:W1:Y:S01]  /*1280*/  SHFL.DOWN PT, R2, R4, 0x8, 0x1f ;  /* 0x09001f0004027f89 */ /* 0x00226200000e0000 */
[----:B------:R-:W-:Y:S01]  /*1290*/  BSSY.RECONVERGENT B1, `(.L_x_610) ;  /* 0x000001d000017945 */ /* 0x000fe20003800200 */
[----:B0-----:R-:W-:Y:S02]  /*12a0*/  IMAD.MOV.U32 R8, RZ, RZ, R11 ;  /* 0x000000ffff087224 */ /* 0x001fe400078e000b */
[----:B------:R0:W0:Y:S01]  /*12b0*/  SHFL.DOWN PT, R3, R5, 0x8, 0x1f ;  /* 0x09001f0005037f89 */ /* 0x00002200000e0000 */
[----:B------:R-:W-:Y:S02]  /*12c0*/  IMAD.MOV.U32 R9, RZ, RZ, R12 ;  /* 0x000000ffff097224 */ /* 0x000fe400078e000c */
[----:B------:R-:W-:Y:S01]  /*12d0*/  IMAD.MOV.U32 R6, RZ, RZ, R4 ;  /* 0x000000ffff067224 */ /* 0x000fe200078e0004 */
[----:B---3--:R3:W0:Y:S01]  /*12e0*/  SHFL.DOWN PT, R14, R11, 0x8, 0x1f ;  /* 0x09001f000b0e7f89 */ /* 0x00862200000e0000 */
[----:B--2---:R-:W-:-:S03]  /*12f0*/  IMAD.MOV.U32 R7, RZ, RZ, R5 ;  /* 0x000000ffff077224 */ /* 0x004fc600078e0005 */
[----:B----4-:R3:W2:Y:S01]  /*1300*/  SHFL.DOWN PT, R13, R12, 0x8, 0x1f ;  /* 0x09001f000c0d7f89 */ /* 0x0106a200000e0000 */
[----:B------:R-:W-:Y:S05]  /*1310*/  @P0 BRA `(.L_x_611) ;  /* 0x0000000000500947 */ /* 0x000fea0003800000 */
[----:B01----:R-:W-:Y:S01]  /*1320*/  DSETP.GEU.AND P0, PT, |R4|, |R2|, PT ;  /* 0x400000020400722a */ /* 0x003fe20003f0e200 */
[----:B------:R-:W-:Y:S01]  /*1330*/  IMAD.MOV.U32 R8, RZ, RZ, R14 ;  /* 0x000000ffff087224 */ /* 0x000fe200078e000e */
[----:B--2---:R-:W-:Y:S01]  /*1340*/  MOV R9, R13 ;  /* 0x0000000d00097202 */ /* 0x004fe20000000f00 */
        /* <DEDUP_REMOVED lines=17> */
.L_x_611:
[----:B------:R-:W-:Y:S05]  /*1460*/  BSYNC.RECONVERGENT B1 ;  /* 0x0000000000017941 */ /* 0x000fea0003800200 */
.L_x_610:
[----:B------:R-:W-:Y:S01]  /*1470*/  ISETP.GT.AND P0, PT, R10, 0xf, PT ;  /* 0x0000000f0a00780c */ /* 0x000fe20003f04270 */
[----:B-1----:R1:W4:Y:S01]  /*1480*/  SHFL.DOWN PT, R4, R6, 0x10, 0x1f ;  /* 0x0a001f0006047f89 */ /* 0x00232200000e0000 */
[----:B------:R-:W-:Y:S01]  /*1490*/  BSSY.RECONVERGENT B1, `(.L_x_612) ;  /* 0x000001d000017945 */ /* 0x000fe20003800200 */
[----:B0-----:R-:W-:Y:S02]  /*14a0*/  IMAD.MOV.U32 R14, RZ, RZ, R8 ;  /* 0x000000ffff0e7224 */ /* 0x001fe400078e0008 */
[----:B------:R1:W0:Y:S01]  /*14b0*/  SHFL.DOWN PT, R5, R7, 0x10, 0x1f ;  /* 0x0a001f0007057f89 */ /* 0x00022200000e0000 */
[----:B------:R-:W-:Y:S02]  /*14c0*/  IMAD.MOV.U32 R15, RZ, RZ, R9 ;  /* 0x000000ffff0f7224 */ /* 0x000fe400078e0009 */
[----:B------:R-:W-:Y:S01]  /*14d0*/  IMAD.MOV.U32 R2, RZ, RZ, R6 ;  /* 0x000000ffff027224 */ /* 0x000fe200078e0006 */
[----:B---3--:R1:W3:Y:S01]  /*14e0*/  SHFL.DOWN PT, R11, R8, 0x10, 0x1f ;  /* 0x0a001f00080b7f89 */ /* 0x0082e200000e0000 */
[----:B------:R-:W-:-:S03]  /*14f0*/  IMAD.MOV.U32 R3, RZ, RZ, R7 ;  /* 0x000000ffff037224 */ /* 0x000fc600078e0007 */
[----:B------:R1:W0:Y:S01]  /*1500*/  SHFL.DOWN PT, R12, R9, 0x10, 0x1f ;  /* 0x0a001f00090c7f89 */ /* 0x00022200000e0000 */
[----:B------:R-:W-:Y:S05]  /*1510*/  @P0 BRA `(.L_x_613) ;  /* 0x0000000000500947 */ /* 0x000fea0003800000 */
[----:B0---4-:R-:W-:Y:S01]  /*1520*/  DSETP.GEU.AND P0, PT, |R6|, |R4|, PT ;  /* 0x400000040600722a */ /* 0x011fe20003f0e200 */
[----:B---3--:R-:W-:Y:S02]  /*1530*/  IMAD.MOV.U32 R14, RZ, RZ, R11 ;  /* 0x000000ffff0e7224 */ /* 0x008fe400078e000b */
        /* <DEDUP_REMOVED lines=18> */
.L_x_613:
[----:B------:R-:W-:Y:S05]  /*1660*/  BSYNC.RECONVERGENT B1 ;  /* 0x0000000000017941 */ /* 0x000fea0003800200 */
.L_x_612:
[----:B------:R-:W-:Y:S01]  /*1670*/  ISETP.NE.AND P0, PT, R10, RZ, PT ;  /* 0x000000ff0a00720c */ /* 0x000fe20003f05270 */
[----:B------:R-:W-:-:S12]  /*1680*/  BSSY.RECONVERGENT B1, `(.L_x_614) ;  /* 0x000000a000017945 */ /* 0x000fd80003800200 */
[----:B------:R-:W-:Y:S05]  /*1690*/  @P0 BRA `(.L_x_615) ;  /* 0x0000000000200947 */ /* 0x000fea0003800000 */
[----:B-1----:R-:W1:Y:S01]  /*16a0*/  S2R R6, SR_CgaCtaId ;  /* 0x0000000000067919 */ /* 0x002e620000008800 */
[----:B0-----:R-:W-:Y:S02]  /*16b0*/  MOV R5, 0x400 ;  /* 0x0000040000057802 */ /* 0x001fe40000000f00 */
[----:B----4-:R-:W-:-:S04]  /*16c0*/  SHF.R.U32.HI R4, RZ, 0x1, R0 ;  /* 0x00000001ff047819 */ /* 0x010fc80000011600 */
[----:B------:R-:W-:Y:S02]  /*16d0*/  LOP3.LUT R4, R4, 0x1f0, RZ, 0xc0, !PT ;  /* 0x000001f004047812 */ /* 0x000fe400078ec0ff */
[----:B-1----:R-:W-:-:S05]  /*16e0*/  LEA R5, R6, R5, 0x18 ;  /* 0x0000000506057211 */ /* 0x002fca00078ec0ff */
[----:B------:R-:W-:-:S05]  /*16f0*/  IMAD.IADD R5, R4, 0x1, R5 ;  /* 0x0000000104057824 */ /* 0x000fca00078e0205 */
[----:B------:R0:W-:Y:S04]  /*1700*/  STS.64 [R5+0x10], R14 ;  /* 0x0000100e05007388 */ /* 0x0001e80000000a00 */
[----:B------:R0:W-:Y:S02]  /*1710*/  STS.64 [R5+0x8], R2 ;  /* 0x0000080205007388 */ /* 0x0001e40000000a00 */
.L_x_615:
[----:B------:R-:W-:Y:S05]  /*1720*/  BSYNC.RECONVERGENT B1 ;  /* 0x0000000000017941 */ /* 0x000fea0003800200 */
.L_x_614:
        /* <DEDUP_REMOVED lines=8> */
[----:B-1--4-:R-:W1:Y:S04]  /*17b0*/  LDS.128 R4, [R0+0x20] ;  /* 0x0000200000047984 */ /* 0x012e680000000c00 */
[----:B--2---:R2:W4:Y:S04]  /*17c0*/  LDS.64 R12, [R0+0x80] ;  /* 0x00008000000c7984 */ /* 0x0045280000000a00 */
[----:B---3--:R2:W3:Y:S01]  /*17d0*/  LDS.128 R8, [R0+0x30] ;  /* 0x0000300000087984 */ /* 0x0084e20000000c00 */
[----:B0-----:R-:W-:Y:S01]  /*17e0*/  DSETP.GEU.AND P0, PT, |R2|, |R16|, PT ;  /* 0x400000100200722a */ /* 0x001fe20003f0e200 */
[----:B------:R-:W-:Y:S01]  /*17f0*/  IMAD.MOV.U32 R24, RZ, RZ, R16 ;  /* 0x000000ffff187224 */ /* 0x000fe200078e0010 */
[----:B------:R-:W-:Y:S01]  /*1800*/  MOV R25, R17 ;  /* 0x0000001100197202 */ /* 0x000fe20000000f00 */
[----:B-1----:R-:W-:-:S02]  /*1810*/  IMAD.MOV.U32 R26, RZ, RZ, R4 ;  /* 0x000000ffff1a7224 */ /* 0x002fc400078e0004 */
[----:B------:R-:W-:-:S09]  /*1820*/  IMAD.MOV.U32 R27, RZ, RZ, R5 ;  /* 0x000000ffff1b7224 */ /* 0x000fd200078e0005 */
        /* <DEDUP_REMOVED lines=15> */
.L_x_618:
[----:B------:R-:W-:Y:S05]  /*1920*/  BSYNC.RECONVERGENT B1 ;  /* 0x0000000000017941 */ /* 0x000fea0003800200 */
.L_x_617:
        /* <DEDUP_REMOVED lines=23> */
.L_x_620:
[----:B------:R-:W-:Y:S05]  /*1aa0*/  BSYNC.RECONVERGENT B1 ;  /* 0x0000000000017941 */ /* 0x000fea0003800200 */
.L_x_619:
        /* <DEDUP_REMOVED lines=21> */
.L_x_622:
[----:B------:R-:W-:Y:S05]  /*1c00*/  BSYNC.RECONVERGENT B1 ;  /* 0x0000000000017941 */ /* 0x000fea0003800200 */
.L_x_621:
        /* <DEDUP_REMOVED lines=23> */
.L_x_624:
[----:B------:R-:W-:Y:S05]  /*1d80*/  BSYNC.RECONVERGENT B1 ;  /* 0x0000000000017941 */ /* 0x000fea0003800200 */
.L_x_623:
        /* <DEDUP_REMOVED lines=21> */
.L_x_626:
[----:B------:R-:W-:Y:S05]  /*1ee0*/  BSYNC.RECONVERGENT B1 ;  /* 0x0000000000017941 */ /* 0x000fea0003800200 */
.L_x_625:
[----:B------:R-:W-:Y:S01]  /*1ef0*/  DSETP.GEU.AND P0, PT, |R2|, |R10|, PT ;  /* 0x4000000a0200722a */ /* 0x000fe20003f0e200 */
[----:B------:R-:W-:Y:S01]  /*1f00*/  BSSY.RECONVERGENT B1, `(.L_x_627) ;  /* 0x0000014000017945 */ /* 0x000fe20003800200 */
[----:B------:R-:W-:Y:S01]  /*1f10*/  IMAD.MOV.U32 R8, RZ, RZ, R10 ;  /* 0x000000ffff087224 */ /* 0x000fe200078e000a */
[----:B---3--:R-:W-:Y:S01]  /*1f20*/  MOV R0, R5 ;  /* 0x0000000500007202 */ /* 0x008fe20000000f00 */
        /* <DEDUP_REMOVED lines=17> */
.L_x_628:
[----:B------:R-:W-:Y:S05]  /*2040*/  BSYNC.RECONVERGENT B1 ;  /* 0x0000000000017941 */ /* 0x000fea0003800200 */
.L_x_627:
        /* <DEDUP_REMOVED lines=21> */
.L_x_603:
        /* <DEDUP_REMOVED lines=9> */
[----:B------:R-:W-:Y:S02]  /*2230*/  VIADD R5, R5, UR6 ;  /* 0x0000000605057c36 */ /* 0x000fe40008000000 */
        /* <DEDUP_REMOVED lines=9> */
[----:B----4-:R-:W-:Y:S01]  /*22d0*/  IMAD.MOV.U32 R14, RZ, RZ, R12 ;  /* 0x000000ffff0e7224 */ /* 0x010fe200078e000c */
[----:B------:R-:W-:Y:S01]  /*22e0*/  MOV R6, R10 ;  /* 0x0000000a00067202 */ /* 0x000fe20000000f00 */
[----:B0-----:R-:W-:Y:S02]  /*22f0*/  IMAD.MOV.U32 R16, RZ, RZ, R13 ;  /* 0x000000ffff107224 */ /* 0x001fe400078e000d */
        /* <DEDUP_REMOVED lines=16> */
.L_x_630:
[----:B------:R-:W-:Y:S05]  /*2400*/  BSYNC.RECONVERGENT B1 ;  /* 0x0000000000017941 */ /* 0x000fea0003800200 */
.L_x_629:
        /* <DEDUP_REMOVED lines=32> */
.L_x_632:
[----:B------:R-:W-:Y:S05]  /*2610*/  BSYNC.RECONVERGENT B1 ;  /* 0x0000000000017941 */ /* 0x000fea0003800200 */
.L_x_631:
[----:B-1----:R-:W-:Y:S01]  /*2620*/  VIADD R2, R4, 0x4 ;  /* 0x0000000404027836 */ /* 0x002fe20000000000 */
[----:B------:R1:W4:Y:S01]  /*2630*/  SHFL.DOWN PT, R6, R8, 0x4, R5 ;  /* 0x0880000008067989 */ /* 0x00032200000e0005 */
[----:B------:R-:W-:Y:S01]  /*2640*/  BSSY.RECONVERGENT B1, `(.L_x_633) ;  /* 0x000001e000017945 */ /* 0x000fe20003800200 */
[----:B--2---:R-:W-:Y:S01]  /*2650*/  IMAD.MOV.U32 R14, RZ, RZ, R10 ;  /* 0x000000ffff0e7224 */ /* 0x004fe200078e000a */
[----:B------:R-:W-:Y:S01]  /*2660*/  MOV R16, R12 ;  /* 0x0000000c00107202 */ /* 0x000fe20000000f00 */
[----:B------:R1:W2:Y:S01]  /*2670*/  SHFL.DOWN PT, R7, R9, 0x4, R5 ;  /* 0x0880000009077989 */ /* 0x0002a200000e0005 */
[----:B------:R-:W-:Y:S01]  /*2680*/  ISETP.GT.AND P0, PT, R2, R5, PT ;  /* 0x000000050200720c */ /* 0x000fe20003f04270 */
[----:B------:R-:W-:Y:S02]  /*2690*/  IMAD.MOV.U32 R2, RZ, RZ, R8 ;  /* 0x000000ffff027224 */ /* 0x000fe400078e0008 */
[----:B---3--:R1:W3:Y:S01]  /*26a0*/  SHFL.DOWN PT, R11, R10, 0x4, R5 ;  /* 0x088000000a0b7989 */ /* 0x0082e200000e0005 */
[----:B------:R-:W-:-:S03]  /*26b0*/  IMAD.MOV.U32 R3, RZ, RZ, R9 ;  /* 0x000000ffff037224 */ /* 0x000fc600078e0009 */
[----:B0-----:R1:W0:Y:S06]  /*26c0*/  SHFL.DOWN PT, R13, R12, 0x4, R5 ;  /* 0x088000000c0d7989 */ /* 0x00122c00000e0005 */
        /* <DEDUP_REMOVED lines=21> */
.L_x_634:
[----:B------:R-:W-:Y:S05]  /*2820*/  BSYNC.RECONVERGENT B1 ;  /* 0x0000000000017941 */ /* 0x000fea0003800200 */
.L_x_633:
        /* <DEDUP_REMOVED lines=8> */
[----:B---3--:R3:W1:Y:S01]  /*28b0*/  SHFL.DOWN PT, R11, R14, 0x8, R5 ;  /* 0x090000000e0b7989 */ /* 0x00866200000e0005 */
[----:B--2---:R-:W-:-:S03]  /*28c0*/  IMAD.MOV.U32 R7, RZ, RZ, R3 ;  /* 0x000000ffff077224 */ /* 0x004fc600078e0003 */
[----:B0-----:R3:W0:Y:S04]  /*28d0*/  SHFL.DOWN PT, R13, R16, 0x8, R5 ;  /* 0x09000000100d7989 */ /* 0x00162800000e0005 */
        /* <DEDUP_REMOVED lines=21> */
.L_x_636:
[----:B------:R-:W-:Y:S05]  /*2a30*/  BSYNC.RECONVERGENT B1 ;  /* 0x0000000000017941 */ /* 0x000fea0003800200 */
.L_x_635:
[----:B-1----:R-:W-:Y:S01]  /*2a40*/  VIADD R2, R4, 0x10 ;  /* 0x0000001004027836 */ /* 0x002fe20000000000 */
[----:B----4-:R1:W2:Y:S01]  /*2a50*/  SHFL.DOWN PT, R8, R6, 0x10, R5 ;  /* 0x0a00000006087989 */ /* 0x0102a200000e0005 */
[----:B------:R-:W-:Y:S01]  /*2a60*/  BSSY.RECONVERGENT B1, `(.L_x_637) ;  /* 0x000001e000017945 */ /* 0x000fe20003800200 */
[----:B---3--:R-:W-:Y:S02]  /*2a70*/  IMAD.MOV.U32 R14, RZ, RZ, R10 ;  /* 0x000000ffff0e7224 */ /* 0x008fe400078e000a */
[----:B------:R-:W-:Y:S01]  /*2a80*/  ISETP.GT.AND P0, PT, R2, R5, PT ;  /* 0x000000050200720c */ /* 0x000fe20003f04270 */
[----:B------:R1:W3:Y:S01]  /*2a90*/  SHFL.DOWN PT, R9, R7, 0x10, R5 ;  /* 0x0a00000007097989 */ /* 0x0002e200000e0005 */
[----:B------:R-:W-:Y:S02]  /*2aa0*/  IMAD.MOV.U32 R15, RZ, RZ, R12 ;  /* 0x000000ffff0f7224 */ /* 0x000fe400078e000c */
[----:B------:R-:W-:Y:S01]  /*2ab0*/  IMAD.MOV.U32 R2, RZ, RZ, R6 ;  /* 0x000000ffff027224 */ /* 0x000fe200078e0006 */
[----:B------:R1:W4:Y:S01]  /*2ac0*/  SHFL.DOWN PT, R11, R10, 0x10, R5 ;  /* 0x0a0000000a0b7989 */ /* 0x00032200000e0005 */
        /* <DEDUP_REMOVED lines=23> */
.L_x_638:
[----:B------:R-:W-:Y:S05]  /*2c40*/  BSYNC.RECONVERGENT B1 ;  /* 0x0000000000017941 */ /* 0x000fea0003800200 */
.L_x_637:
        /* <DEDUP_REMOVED lines=11> */
.L_x_640:
[----:B------:R-:W-:Y:S05]  /*2d00*/  BSYNC.RECONVERGENT B1 ;  /* 0x0000000000017941 */ /* 0x000fea0003800200 */
.L_x_639:
[----:B------:R-:W-:Y:S01]  /*2d10*/  BAR.SYNC.DEFER_BLOCKING 0x0 ;  /* 0x0000000000007b1d */ /* 0x000fe20000010000 */
[----:B------:R-:W-:-:S13]  /*2d20*/  ISETP.NE.AND P1, PT, R0, RZ, PT ;  /* 0x000000ff0000720c */ /* 0x000fda0003f25270 */
[----:B------:R-:W-:Y:S05]  /*2d30*/  @P1 BRA `(.L_x_616) ;  /* 0x0000003400d41947 */ /* 0x000fea0003800000 */
[----:B------:R-:W-:Y:S01]  /*2d40*/  UISETP.GE.AND UP0, UPT, UR6, 0x21, UPT ;  /* 0x000000210600788c */ /* 0x000fe2000bf06270 */
[----:B----4-:R-:W-:Y:S02]  /*2d50*/  IMAD.MOV.U32 R11, RZ, RZ, R14 ;  /* 0x000000ffff0b7224 */ /* 0x010fe400078e000e */
[----:B--2---:R-:W-:Y:S02]  /*2d60*/  IMAD.MOV.U32 R8, RZ, RZ, R15 ;  /* 0x000000ffff087224 */ /* 0x004fe400078e000f */
        /* <DEDUP_REMOVED lines=8> */
[----:B0-----:R-:W0:Y:S01]  /*2df0*/  LDS.64 R12, [UR4+0x20] ;  /* 0x00002004ff0c7984 */ /* 0x001e220008000a00 */
[----:B-1----:R-:W-:Y:S01]  /*2e00*/  DSETP.GEU.AND P0, PT, |R2|, |R6|, PT ;  /* 0x400000060200722a */ /* 0x002fe20003f0e200 */
[----:B------:R-:W-:Y:S01]  /*2e10*/  MOV R4, R6 ;  /* 0x0000000600047202 */ /* 0x000fe20000000f00 */
[----:B------:R-:W-:Y:S02]  /*2e20*/  IMAD.MOV.U32 R5, RZ, RZ, R7 ;  /* 0x000000ffff057224 */ /* 0x000fe400078e0007 */
[----:B0-----:R-:W-:Y:S02]  /*2e30*/  IMAD.MOV.U32 R11, RZ, RZ, R12 ;  /* 0x000000ffff0b7224 */ /* 0x001fe400078e000c */
        /* <DEDUP_REMOVED lines=16> */
.L_x_642:
[----:B------:R-:W-:Y:S05]  /*2f40*/  BSYNC.RECONVERGENT B1 ;  /* 0x0000000000017941 */ /* 0x000fea0003800200 */
.L_x_641:
[----:B------:R-:W-:Y:S01]  /*2f50*/  UISETP.GE.AND UP0, UPT, UR6, 0x41, UPT ;  /* 0x000000410600788c */ /* 0x000fe2000bf06270 */
[----:B---3--:R-:W-:Y:S02]  /*2f60*/  IMAD.MOV.U32 R9, RZ, RZ, R11 ;  /* 0x000000ffff097224 */ /* 0x008fe400078e000b */
[----:B------:R-:W-:Y:S02]  /*2f70*/  IMAD.MOV.U32 R0, RZ, RZ, R8 ;  /* 0x000000ffff007224 */ /* 0x000fe400078e0008 */
[----:B------:R-:W-:Y:S02]  /*2f80*/  IMAD.MOV.U32 R2, RZ, RZ, R4 ;  /* 0x000000ffff027224 */ /* 0x000fe400078e0004 */
[----:B------:R-:W-:Y:S02]  /*2f90*/  IMAD.MOV.U32 R3, RZ, RZ, R5 ;  /* 0x000000ffff037224 */ /* 0x000fe400078e0005 */
        /* <DEDUP_REMOVED lines=8> */
[----:B------:R-:W-:Y:S02]  /*3020*/  IMAD.MOV.U32 R2, RZ, RZ, R6 ;  /* 0x000000ffff027224 */ /* 0x000fe400078e0006 */
[----:B------:R-:W-:Y:S02]  /*3030*/  IMAD.MOV.U32 R3, RZ, RZ, R7 ;  /* 0x000000ffff037224 */ /* 0x000fe400078e0007 */
[----:B0-----:R-:W-:-:S02]  /*3040*/  IMAD.MOV.U32 R9, RZ, RZ, R12 ;  /* 0x000000ffff097224 */ /* 0x001fc400078e000c */
        /* <DEDUP_REMOVED lines=16> */
.L_x_644:
[----:B------:R-:W-:Y:S05]  /*3150*/  BSYNC.RECONVERGENT B1 ;  /* 0x0000000000017941 */ /* 0x000fea0003800200 */
.L_x_643:
[----:B------:R-:W-:Y:S01]  /*3160*/  UISETP.GE.AND UP0, UPT, UR6, 0x61, UPT ;  /* 0x000000610600788c */ /* 0x000fe2000bf06270 */
[----:B------:R-:W-:Y:S01]  /*3170*/  IMAD.MOV.U32 R11, RZ, RZ, R9 ;  /* 0x000000ffff0b7224 */ /* 0x000fe200078e0009 */
[----:B------:R-:W-:Y:S01]  /*3180*/  MOV R8, R0 ;  /* 0x0000000000087202 */ /* 0x000fe20000000f00 */
[----:B------:R-:W-:Y:S02]  /*3190*/  IMAD.MOV.U32 R4, RZ, RZ, R2 ;  /* 0x000000ffff047224 */ /* 0x000fe400078e0002 */
[----:B------:R-:W-:-:S04]  /*31a0*/  IMAD.MOV.U32 R5, RZ, RZ, R3 ;  /* 0x000000ffff057224 */ /* 0x000fc800078e0003 */
        /* <DEDUP_REMOVED lines=27> */
.L_x_646:
[----:B------:R-:W-:Y:S05]  /*3360*/  BSYNC.RECONVERGENT B1 ;  /* 0x0000000000017941 */ /* 0x000fea0003800200 */
.L_x_645:
[----:B------:R-:W-:Y:S01]  /*3370*/  UISETP.GE.AND UP0, UPT, UR6, 0x81, UPT ;  /* 0x000000810600788c */ /* 0x000fe2000bf06270 */
[----:B------:R-:W-:Y:S02]  /*3380*/  IMAD.MOV.U32 R9, RZ, RZ, R11 ;  /* 0x000000ffff097224 */ /* 0x000fe400078e000b */
        /* <DEDUP_REMOVED lines=30> */
.L_x_648:
[----:B------:R-:W-:Y:S05]  /*3570*/  BSYNC.RECONVERGENT B1 ;  /* 0x0000000000017941 */ /* 0x000fea0003800200 */
.L_x_647:
        /* <DEDUP_REMOVED lines=32> */
.L_x_650:
[----:B------:R-:W-:Y:S05]  /*3780*/  BSYNC.RECONVERGENT B1 ;  /* 0x0000000000017941 */ /* 0x000fea0003800200 */
.L_x_649:
        /* <DEDUP_REMOVED lines=14> */
[----:B------:R-:W-:Y:S01]  /*3870*/  IMAD.MOV.U32 R7, RZ, RZ, R3 ;  /* 0x000000ffff077224 */ /* 0x000fe200078e0003 */
[----:B0-----:R-:W-:Y:S01]  /*3880*/  MOV R0, R13 ;  /* 0x0000000d00007202 */ /* 0x001fe20000000f00 */
        /* <DEDUP_REMOVED lines=16> */
.L_x_652:
[----:B------:R-:W-:Y:S05]  /*3990*/  BSYNC.RECONVERGENT B1 ;  /* 0x0000000000017941 */ /* 0x000fea0003800200 */
.L_x_651:
[----:B------:R-:W-:Y:S01]  /*39a0*/  UISETP.GE.AND UP0, UPT, UR6, 0xe1, UPT ;  /* 0x000000e10600788c */ /* 0x000fe2000bf06270 */
[----:B------:R-:W-:Y:S02]  /*39b0*/  IMAD.MOV.U32 R14, RZ, RZ, R9 ;  /* 0x000000ffff0e7224 */ /* 0x000fe400078e0009 */
[----:B------:R-:W-:Y:S02]  /*39c0*/  IMAD.MOV.U32 R15, RZ, RZ, R0 ;  /* 0x000000ffff0f7224 */ /* 0x000fe400078e0000 */
[----:B------:R-:W-:Y:S02]  /*39d0*/  IMAD.MOV.U32 R2, RZ, RZ, R6 ;  /* 0x000000ffff027224 */ /* 0x000fe400078e0006 */
[----:B------:R-:W-:Y:S02]  /*39e0*/  IMAD.MOV.U32 R3, RZ, RZ, R7 ;  /* 0x000000ffff037224 */ /* 0x000fe400078e0007 */
[----:B------:R-:W-:Y:S05]  /*39f0*/  BRA.U !UP0, `(.L_x_616) ;  /* 0x0000002908a47547 */ /* 0x000fea000b800000 */
[----:B------:R-:W1:Y:S01]  /*3a00*/  S2UR UR5, SR_CgaCtaId ;  /* 0x00000000000579c3 */ /* 0x000e620000008800 */
[----:B------:R-:W-:Y:S02]  /*3a10*/  UMOV UR4, 0x400 ;  /* 0x0000040000047882 */ /* 0x000fe40000000000 */
[----:B-1----:R-:W-:-:S09]  /*3a20*/  ULEA UR4, UR5, UR4, 0x18 ;  /* 0x0000000405047291 */ /* 0x002fd2000f8ec0ff */
[----:B------:R-:W1:Y:S04]  /*3a30*/  LDS.64 R4, [UR4+0x78] ;  /* 0x00007804ff047984 */ /* 0x000e680008000a00 */
[----:B------:R-:W2:Y:S01]  /*3a40*/  LDS.64 R10, [UR4+0x80] ;  /* 0x00008004ff0a7984 */ /* 0x000ea20008000a00 */
        /* <DEDUP_REMOVED lines=21> */
.L_x_584:
        /* <DEDUP_REMOVED lines=30> */
[----:B------:R-:W-:Y:S02]  /*3d80*/  ISETP.GE.U32.AND.EX P0, PT, RZ, RZ, PT, P0 ;  /* 0x000000ffff00720c */ /* 0x000fe40003f06100 */
[----:B------:R-:W-:-:S11]  /*3d90*/  IADD3.X R7, PT, PT, RZ, UR7, RZ, P1, !PT ;  /* 0x00000007ff077c10 */ /* 0x000fd60008ffe4ff */
[----:B------:R-:W-:-:S06]  /*3da0*/  DSETP.LT.OR P0, PT, |R8|, |R4|, !P0 ;  /* 0x400000040800722a */ /* 0x000fcc0004701600 */
[----:B------:R-:W-:Y:S02]  /*3db0*/  FSEL R8, R4, R8, P0 ;  /* 0x0000000804087208 */ /* 0x000fe40000000000 */
[----:B------:R-:W-:Y:S02]  /*3dc0*/  FSEL R9, R5, R9, P0 ;  /* 0x0000000905097208 */ /* 0x000fe40000000000 */
[----:B------:R-:W-:Y:S02]  /*3dd0*/  SEL R23, R6, R23, P0 ;  /* 0x0000001706177207 */ /* 0x000fe40000000000 */
[----:B------:R-:W-:-:S07]  /*3de0*/  SEL R24, R7, R24, P0 ;  /* 0x0000001807187207 */ /* 0x000fce0000000000 */
.L_x_654:
[----:B------:R-:W-:Y:S05]  /*3df0*/  BSYNC.RECONVERGENT B1 ;  /* 0x0000000000017941 */ /* 0x000fea0003800200 */
.L_x_653:
[----:B------:R-:W-:Y:S01]  /*3e00*/  UISETP.GE.U32.AND UP0, UPT, UR4, 0xa00, UPT ;  /* 0x00000a000400788c */ /* 0x000fe2000bf06070 */
[----:B------:R-:W-:-:S08]  /*3e10*/  IMAD.MOV.U32 R5, RZ, RZ, 0x500 ;  /* 0x00000500ff057424 */ /* 0x000fd000078e00ff */
[----:B------:R-:W-:Y:S05]  /*3e20*/  BRA.U !UP0, `(.L_x_655) ;  /* 0x00000005084c7547 */ /* 0x000fea000b800000 */
[----:B------:R-:W-:Y:S01]  /*3e30*/  IMAD.MOV.U32 R12, RZ, RZ, R8 ;  /* 0x000000ffff0c7224 */ /* 0x000fe200078e0008 */
[----:B------:R-:W0:Y:S01]  /*3e40*/  LDCU UR4, c[0x0][0x398] ;  /* 0x00007300ff0477ac */ /* 0x000e220008000800 */
[----:B------:R-:W-:Y:S02]  /*3e50*/  IMAD.MOV.U32 R13, RZ, RZ, R9 ;  /* 0x000000ffff0d7224 */ /* 0x000fe400078e0009 */
[----:B------:R-:W-:Y:S01]  /*3e60*/  IMAD.MOV.U32 R17, RZ, RZ, 0x500 ;  /* 0x00000500ff117424 */ /* 0x000fe200078e00ff */
[----:B------:R-:W1:Y:S01]  /*3e70*/  LDCU.64 UR6, c[0x0][0x388] ;  /* 0x00007100ff0677ac */ /* 0x000e620008000a00 */
[----:B------:R-:W-:-:S05]  /*3e80*/  NOP ;  /* 0x0000000000007918 */ /* 0x000fca0000000000 */
.L_x_656:
[----:B------:R-:W-:-:S05]  /*3e90*/  IMAD.WIDE.U32 R26, R17, 0x8, R2 ;  /* 0x00000008111a7825 */ /* 0x000fca00078e0002 */
[----:B------:R-:W2:Y:S04]  /*3ea0*/  LDG.E.64 R14, desc[UR8][R26.64] ;  /* 0x000000081a0e7981 */ /* 0x000ea8000c1e1b00 */
[----:B------:R-:W3:Y:S04]  /*3eb0*/  LDG.E.64 R4, desc[UR8][R26.64+0x800] ;  /* 0x000800081a047981 */ /* 0x000ee8000c1e1b00 */
[----:B------:R-:W4:Y:S04]  /*3ec0*/  LDG.E.64 R6, desc[UR8][R26.64+0x1000] ;  /* 0x001000081a067981 */ /* 0x000f28000c1e1b00 */
[----:B------:R-:W5:Y:S04]  /*3ed0*/  LDG.E.64 R10, desc[UR8][R26.64+0x1800] ;  /* 0x001800081a0a7981 */ /* 0x000f68000c1e1b00 */
[----:B------:R-:W5:Y:S01]  /*3ee0*/  LDG.E.64 R8, desc[UR8][R26.64+0x2000] ;  /* 0x002000081a087981 */ /* 0x000f62000c1e1b00 */
[----:B-1----:R-:W-:-:S04]  /*3ef0*/  IADD3 R18, P0, P1, R0, UR6, R17 ;  /* 0x0000000600127c10 */ /* 0x002fc8000f91e011 */
[----:B------:R-:W-:Y:S01]  /*3f00*/  IADD3.X R16, PT, PT, RZ, UR7, RZ, P0, P1 ;  /* 0x00000007ff107c10 */ /* 0x000fe200087e24ff */
[----:B------:R-:W-:Y:S01]  /*3f10*/  IMAD.MOV.U32 R20, RZ, RZ, R18 ;  /* 0x000000ffff147224 */ /* 0x000fe200078e0012 */
[----:B------:R-:W-:-:S03]  /*3f20*/  IADD3 R22, P3, PT, R18, 0x100, RZ ;  /* 0x0000010012167810 */ /* 0x000fc60007f7e0ff */
        /* <DEDUP_REMOVED lines=11> */
[----:B------:R-:W-:Y:S01]  /*3fe0*/  IMAD.X R24, RZ, RZ, R16, P3 ;  /* 0x000000ffff187224 */ /* 0x000fe200018e0610 */
[----:B------:R-:W-:-:S03]  /*3ff0*/  IADD3 R13, P3, PT, R18, 0x200, RZ ;  /* 0x00000200120d7810 */ /* 0x000fc60007f7e0ff */
[----:B---3--:R-:W-:-:S14]  /*4000*/  DSETP.GEU.AND P1, PT, |R14|, |R4|, PT ;  /* 0x400000040e00722a */ /* 0x008fdc0003f2e200 */
[----:B------:R-:W-:-:S04]  /*4010*/  @P1 ISETP.GE.U32.AND P0, PT, R20, R22, PT ;  /* 0x000000161400120c */ /* 0x000fc80003f06070 */
[----:B------:R-:W-:-:S13]  /*4020*/  @P1 ISETP.GE.AND.EX P0, PT, R19, R24, PT, P0 ;  /* 0x000000181300120c */ /* 0x000fda0003f06300 */
[----:B------:R-:W-:-:S06]  /*4030*/  @P1 DSETP.LT.OR P0, PT, |R4|, |R14|, !P0 ;  /* 0x4000000e0400122a */ /* 0x000fcc0004701600 */
[----:B------:R-:W-:Y:S01]  /*4040*/  @P1 FSEL R12, R14, R4, P0 ;  /* 0x000000040e0c1208 */ /* 0x000fe20000000000 */
[----:B------:R-:W-:Y:S01]  /*4050*/  IMAD.X R14, RZ, RZ, R16, P3 ;  /* 0x000000ffff0e7224 */ /* 0x000fe200018e0610 */
[----:B------:R-:W-:Y:S02]  /*4060*/  @P1 FSEL R15, R15, R5, P0 ;  /* 0x000000050f0f1208 */ /* 0x000fe40000000000 */
[----:B------:R-:W-:Y:S01]  /*4070*/  @P1 SEL R22, R20, R22, P0 ;  /* 0x0000001614161207 */ /* 0x000fe20000000000 */
[----:B------:R-:W-:Y:S01]  /*4080*/  @P1 IMAD.MOV.U32 R4, RZ, RZ, R12 ;  /* 0x000000ffff041224 */ /* 0x000fe200078e000c */
[----:B------:R-:W-:Y:S01]  /*4090*/  IADD3 R12, P3, PT, R18, 0x300, RZ ;  /* 0x00000300120c7810 */ /* 0x000fe20007f7e0ff */
[----:B------:R-:W-:Y:S02]  /*40a0*/  @P1 IMAD.MOV.U32 R5, RZ, RZ, R15 ;  /* 0x000000ffff051224 */ /* 0x000fe400078e000f */
[----:B------:R-:W-:Y:S01]  /*40b0*/  IMAD.MOV.U32 R15, RZ, RZ, R24 ;  /* 0x000000ffff0f7224 */ /* 0x000fe200078e0018 */
[----:B------:R-:W-:-:S03]  /*40c0*/  @P1 SEL R15, R19, R24, P0 ;  /* 0x00000018130f1207 */ /* 0x000fc60000000000 */
[----:B----4-:R-:W-:-:S14]  /*40d0*/  DSETP.GEU.AND P2, PT, |R4|, |R6|, PT ;  /* 0x400000060400722a */ /* 0x010fdc0003f4e200 */
[----:B------:R-:W-:-:S04]  /*40e0*/  @P2 ISETP.GE.U32.AND P0, PT, R22, R13, PT ;  /* 0x0000000d1600220c */ /* 0x000fc80003f06070 */
[----:B------:R-:W-:-:S13]  /*40f0*/  @P2 ISETP.GE.AND.EX P0, PT, R15, R14, PT, P0 ;  /* 0x0000000e0f00220c */ /* 0x000fda0003f06300 */
[----:B------:R-:W-:-:S06]  /*4100*/  @P2 DSETP.LT.OR P0, PT, |R6|, |R4|, !P0 ;  /* 0x400000040600222a */ /* 0x000fcc0004701600 */
[----:B------:R-:W-:Y:S02]  /*4110*/  @P2 FSEL R4, R4, R6, P0 ;  /* 0x0000000604042208 */ /* 0x000fe40000000000 */
[----:B------:R-:W-:Y:S02]  /*4120*/  @P2 FSEL R5, R5, R7, P0 ;  /* 0x0000000705052208 */ /* 0x000fe40000000000 */
[----:B------:R-:W-:Y:S01]  /*4130*/  @P2 SEL R14, R15, R14, P0 ;  /* 0x0000000e0f0e2207 */ /* 0x000fe20000000000 */
[----:B------:R-:W-:Y:S02]  /*4140*/  @P2 IMAD.MOV.U32 R6, RZ, RZ, R4 ;  /* 0x000000ffff062224 */ /* 0x000fe400078e0004 */
[----:B------:R-:W-:Y:S02]  /*4150*/  @P2 IMAD.MOV.U32 R7, RZ, RZ, R5 ;  /* 0x000000ffff072224 */ /* 0x000fe400078e0005 */
[----:B------:R-:W-:Y:S01]  /*4160*/  IMAD.MOV.U32 R5, RZ, RZ, R13 ;  /* 0x000000ffff057224 */ /* 0x000fe200078e000d */
[----:B------:R-:W-:Y:S01]  /*4170*/  @P2 SEL R5, R22, R13, P0 ;  /* 0x0000000d16052207 */ /* 0x000fe20000000000 */
        /* <DEDUP_REMOVED lines=13> */
[----:B------:R-:W-:-:S04]  /*4250*/  IADD3 R5, PT, PT, R17, 0xa00, RZ ;  /* 0x00000a0011057810 */ /* 0x000fc80007ffe0ff */
[----:B0-----:R-:W-:Y:S01]  /*4260*/  ISETP.GT.AND P1, PT, R5, UR4, PT ;  /* 0x0000000405007c0c */ /* 0x001fe2000bf24270 */
[----:B------:R-:W-:Y:S01]  /*4270*/  DSETP.GEU.AND P2, PT, |R10|, |R8|, PT ;  /* 0x400000080a00722a */ /* 0x000fe20003f4e200 */
[----:B------:R-:W-:-:S04]  /*4280*/  VIADD R5, R17, 0x500 ;  /* 0x0000050011057836 */ /* 0x000fc80000000000 */
[----:B------:R-:W-:-:S09]  /*4290*/  IMAD.MOV.U32 R17, RZ, RZ, R5 ;  /* 0x000000ffff117224 */ /* 0x000fd200078e0005 */
        /* <DEDUP_REMOVED lines=12> */
.L_x_655:
        /* <DEDUP_REMOVED lines=14> */
[----:B------:R-:W-:Y:S01]  /*4440*/  IMAD.IADD R7, R0, 0x1, R5 ;  /* 0x0000000100077824 */ /* 0x000fe200078e0205 */
[----:B------:R-:W-:-:S04]  /*4450*/  LEA.HI R4, R10, 0x1, RZ, 0x18 ;  /* 0x000000010a047811 */ /* 0x000fc800078fc0ff */
[C---:B------:R-:W-:Y:S02]  /*4460*/  IADD3 R14, P0, PT, R7.reuse, UR6, RZ ;  /* 0x00000006070e7c10 */ /* 0x040fe4000ff1e0ff */
[----:B------:R-:W-:Y:S01]  /*4470*/  LOP3.LUT R6, R4, 0x3, RZ, 0xc0, !PT ;  /* 0x0000000304067812 */ /* 0x000fe200078ec0ff */
[----:B------:R-:W-:Y:S02]  /*4480*/  IMAD.MOV.U32 R4, RZ, RZ, R0 ;  /* 0x000000ffff047224 */ /* 0x000fe400078e0000 */
[----:B------:R-:W-:Y:S02]  /*4490*/  IMAD.X R15, RZ, RZ, UR7, P0 ;  /* 0x00000007ff0f7e24 */ /* 0x000fe400080e06ff */
[----:B------:R-:W-:Y:S02]  /*44a0*/  IMAD.MOV R11, RZ, RZ, -R6 ;  /* 0x000000ffff0b7224 */ /* 0x000fe400078e0a06 */
[----:B0-----:R-:W-:-:S04]  /*44b0*/  IMAD.WIDE.U32 R2, R7, 0x8, R2 ;  /* 0x0000000807027825 */ /* 0x001fc800078e0002 */
[----:B------:R-:W-:Y:S02]  /*44c0*/  IMAD.MOV.U32 R12, RZ, RZ, R2 ;  /* 0x000000ffff0c7224 */ /* 0x000fe400078e0002 */
[----:B------:R-:W-:-:S07]  /*44d0*/  IMAD.MOV.U32 R13, RZ, RZ, R3 ;  /* 0x000000ffff0d7224 */ /* 0x000fce00078e0003 */
.L_x_663:
[----:B------:R-:W-:Y:S02]  /*44e0*/  IMAD.MOV.U32 R2, RZ, RZ, R12 ;  /* 0x000000ffff027224 */ /* 0x000fe400078e000c */
[----:B------:R-:W-:-:S06]  /*44f0*/  IMAD.MOV.U32 R3, RZ, RZ, R13 ;  /* 0x000000ffff037224 */ /* 0x000fcc00078e000d */
[----:B------:R-:W2:Y:S01]  /*4500*/  LDG.E.64 R2, desc[UR8][R2.64] ;  /* 0x0000000802027981 */ /* 0x000ea2000c1e1b00 */
[----:B------:R-:W-:Y:S01]  /*4510*/  VIADD R11, R11, 0x1 ;  /* 0x000000010b0b7836 */ /* 0x000fe20000000000 */
[----:B------:R-:W-:Y:S01]  /*4520*/  BSSY.RECONVERGENT B3, `(.L_x_661) ;  /* 0x000001b000037945 */ /* 0x000fe20003800200 */
[----:B------:R-:W-:Y:S01]  /*4530*/  IMAD.MOV.U32 R19, RZ, RZ, R23 ;  /* 0x000000ffff137224 */ /* 0x000fe200078e0017 */
[----:B------:R-:W-:Y:S01]  /*4540*/  MOV R7, R9 ;  /* 0x0000000900077202 */ /* 0x000fe20000000f00 */
[----:B------:R-:W-:Y:S01]  /*4550*/  IMAD.MOV.U32 R16, RZ, RZ, R24 ;  /* 0x000000ffff107224 */ /* 0x000fe200078e0018 */
[----:B------:R-:W-:Y:S01]  /*4560*/  ISETP.NE.AND P2, PT, R11, RZ, PT ;  /* 0x000000ff0b00720c */ /* 0x000fe20003f45270 */
[----:B------:R-:W-:Y:S01]  /*4570*/  IMAD.MOV.U32 R6, RZ, RZ, R8 ;  /* 0x000000ffff067224 */ /* 0x000fe200078e0008 */
[----:B------:R-:W-:Y:S01]  /*4580*/  IADD3 R12, P3, PT, R12, 0x800, RZ ;  /* 0x000008000c0c7810 */ /* 0x000fe20007f7e0ff */
[----:B------:R-:W-:Y:S02]  /*4590*/  IMAD.MOV.U32 R23, RZ, RZ, R14 ;  /* 0x000000ffff177224 */ /* 0x000fe400078e000e */
[----:B------:R-:W-:Y:S01]  /*45a0*/  IMAD.MOV.U32 R24, RZ, RZ, R15 ;  /* 0x000000ffff187224 */ /* 0x000fe200078e000f */
[----:B--2---:R-:W-:Y:S01]  /*45b0*/  DSETP.GEU.AND P0, PT, |R8|, |R2|, PT ;  /* 0x400000020800722a */ /* 0x004fe20003f0e200 */
[----:B------:R-:W-:-:S02]  /*45c0*/  IMAD.MOV.U32 R8, RZ, RZ, R2 ;  /* 0x000000ffff087224 */ /* 0x000fc400078e0002 */
        /* <DEDUP_REMOVED lines=16> */
.L_x_662:
[----:B------:R-:W-:Y:S05]  /*46d0*/  BSYNC.RECONVERGENT B3 ;  /* 0x0000000000037941 */ /* 0x000fea0003800200 */
.L_x_661:
[----:B------:R-:W-:Y:S01]  /*46e0*/  IADD3 R14, P0, PT, R14, 0x100, RZ ;  /* 0x000001000e0e7810 */ /* 0x000fe20007f1e0ff */
[----:B------:R-:W-:Y:S02]  /*46f0*/  VIADD R4, R4, 0x100 ;  /* 0x0000010004047836 */ /* 0x000fe40000000000 */
[----:B------:R-:W-:Y:S02]  /*4700*/  IMAD.X R13, RZ, RZ, R13, P3 ;  /* 0x000000ffff0d7224 */ /* 0x000fe400018e060d */
[----:B------:R-:W-:Y:S01]  /*4710*/  IMAD.X R15, RZ, RZ, R15, P0 ;  /* 0x000000ffff0f7224 */ /* 0x000fe200000e060f */
[----:B------:R-:W-:Y:S07]  /*4720*/  @P2 BRA `(.L_x_663) ;  /* 0xfffffffc006c2947 */ /* 0x000fee000383ffff */
.L_x_660:
[----:B------:R-:W-:Y:S05]  /*4730*/  BSYNC.RECONVERGENT B2 ;  /* 0x0000000000027941 */ /* 0x000fea0003800200 */
.L_x_659:
[----:B------:R-:W-:-:S13]  /*4740*/  ISETP.GE.U32.AND P0, PT, R10, 0x300, PT ;  /* 0x000003000a00780c */ /* 0x000fda0003f06070 */
[----:B------:R-:W-:Y:S05]  /*4750*/  @!P0 BRA `(.L_x_658) ;  /* 0x0000000400fc8947 */ /* 0x000fea0003800000 */
[----:B------:R-:W0:Y:S01]  /*4760*/  LDCU.128 UR12, c[0x0][0x380] ;  /* 0x00007000ff0c77ac */ /* 0x000e220008000c00 */
[----:B------:R-:W1:Y:S01]  /*4770*/  LDC.64 R20, c[0x0][0x380] ;  /* 0x0000e000ff147b82 */ /* 0x000e620000000a00 */
[C---:B------:R-:W-:Y:S01]  /*4780*/  IADD3 R7, P1, PT, R4.reuse, R5, RZ ;  /* 0x0000000504077210 */ /* 0x040fe20007f3e0ff */
[C---:B------:R-:W-:Y:S02]  /*4790*/  IMAD.IADD R16, R4.reuse, 0x1, R5 ;  /* 0x0000000104107824 */ /* 0x040fe400078e0205 */
[----:B------:R-:W-:Y:S02]  /*47a0*/  VIADD R22, R4, 0x200 ;  /* 0x0000020004167836 */ /* 0x000fe40000000000 */
[----:B------:R-:W-:Y:S02]  /*47b0*/  IMAD.X R10, RZ, RZ, RZ, P1 ;  /* 0x000000ffff0a7224 */ /* 0x000fe400008e06ff */
[----:B------:R-:W2:Y:S01]  /*47c0*/  LDC.64 R2, c[0x0][0x388] ;  /* 0x0000e200ff027b82 */ /* 0x000ea20000000a00 */
[----:B0-----:R-:W-:-:S02]  /*47d0*/  LEA R6, P2, R7, UR12, 0x3 ;  /* 0x0000000c07067c11 */ /* 0x001fc4000f8418ff */
[----:B------:R-:W-:Y:S02]  /*47e0*/  IADD3 R18, P0, PT, R16, UR14, RZ ;  /* 0x0000000e10127c10 */ /* 0x000fe4000ff1e0ff */
[----:B------:R-:W-:Y:S02]  /*47f0*/  IADD3 R6, P1, PT, R6, 0x1800, RZ ;  /* 0x0000180006067810 */ /* 0x000fe40007f3e0ff */
[----:B------:R-:W-:Y:S01]  /*4800*/  LEA.HI.X R5, R7, UR13, R10, 0x3, P2 ;  /* 0x0000000d07057c11 */ /* 0x000fe200090f1c0a */
[----:B-1----:R-:W-:-:S04]  /*4810*/  IMAD.WIDE.U32 R20, R16, 0x8, R20 ;  /* 0x0000000810147825 */ /* 0x002fc800078e0014 */
[----:B------:R-:W-:Y:S02]  /*4820*/  IMAD.X R19, RZ, RZ, UR15, P0 ;  /* 0x0000000fff137e24 */ /* 0x000fe400080e06ff */
[----:B------:R-:W-:-:S07]  /*4830*/  IMAD.X R5, RZ, RZ, R5, P1 ;  /* 0x000000ffff057224 */ /* 0x000fce00008e0605 */
.L_x_672:
[----:B------:R-:W3:Y:S01]  /*4840*/  LDG.E.64 R14, desc[UR8][R20.64] ;  /* 0x00000008140e7981 */ /* 0x000ee2000c1e1b00 */
[----:B------:R-:W-:-:S05]  /*4850*/  IMAD.MOV.U32 R4, RZ, RZ, R6 ;  /* 0x000000ffff047224 */ /* 0x000fca00078e0006 */
[----:B------:R0:W5:Y:S04]  /*4860*/  LDG.E.64 R10, desc[UR8][R4.64+-0x1000] ;  /* 0xfff00008040a7981 */ /* 0x000168000c1e1b00 */
[----:B------:R0:W5:Y:S01]  /*4870*/  LDG.E.64 R6, desc[UR8][R4.64+-0x800] ;  /* 0xfff8000804067981 */ /* 0x000162000c1e1b00 */
[----:B------:R-:W-:Y:S01]  /*4880*/  BSSY.RECONVERGENT B2, `(.L_x_664) ;  /* 0x0000015000027945 */ /* 0x000fe20003800200 */
[----:B------:R-:W-:Y:S02]  /*4890*/  IMAD.MOV.U32 R26, RZ, RZ, R18 ;  /* 0x000000ffff1a7224 */ /* 0x000fe400078e0012 */
[----:B------:R-:W-:Y:S01]  /*48a0*/  IMAD.MOV.U32 R25, RZ, RZ, R19 ;  /* 0x000000ffff197224 */ /* 0x000fe200078e0013 */
[----:B---3--:R-:W-:Y:S01]  /*48b0*/  DSETP.GEU.AND P0, PT, |R8|, |R14|, PT ;  /* 0x4000000e0800722a */ /* 0x008fe20003f0e200 */
[----:B------:R-:W-:Y:S01]  /*48c0*/  MOV R12, R14 ;  /* 0x0000000e000c7202 */ /* 0x000fe20000000f00 */
[----:B------:R-:W-:-:S12]  /*48d0*/  IMAD.MOV.U32 R13, RZ, RZ, R15 ;  /* 0x000000ffff0d7224 */ /* 0x000fd800078e000f */
        /* <DEDUP_REMOVED lines=15> */
.L_x_665:
[----:B------:R-:W-:Y:S05]  /*49d0*/  BSYNC.RECONVERGENT B2 ;  /* 0x0000000000027941 */ /* 0x000fea0003800200 */
.L_x_664:
[----:B-----5:R-:W-:Y:S01]  /*49e0*/  DSETP.GEU.AND P0, PT, |R12|, |R10|, PT ;  /* 0x4000000a0c00722a */ /* 0x020fe20003f0e200 */
[----:B------:R-:W-:Y:S01]  /*49f0*/  VIADD R9, R16, 0x100 ;  /* 0x0000010010097836 */ /* 0x000fe20000000000 */
[----:B------:R-:W-:Y:S01]  /*4a00*/  BSSY.RECONVERGENT B2, `(.L_x_666) ;  /* 0x0000016000027945 */ /* 0x000fe20003800200 */
[----:B------:R-:W-:-:S03]  /*4a10*/  IMAD.MOV.U32 R8, RZ, RZ, R10 ;  /* 0x000000ffff087224 */ /* 0x000fc600078e000a */
[----:B--2---:R-:W-:Y:S01]  /*4a20*/  IADD3 R23, P1, PT, R9, R2, RZ ;  /* 0x0000000209177210 */ /* 0x004fe20007f3e0ff */
[----:B------:R-:W-:-:S04]  /*4a30*/  IMAD.MOV.U32 R9, RZ, RZ, R11 ;  /* 0x000000ffff097224 */ /* 0x000fc800078e000b */
[----:B------:R-:W-:Y:S02]  /*4a40*/  IMAD.X R24, RZ, RZ, R3, P1 ;  /* 0x000000ffff187224 */ /* 0x000fe400008e0603 */
[----:B------:R-:W-:Y:S02]  /*4a50*/  IMAD.MOV.U32 R15, RZ, RZ, R23 ;  /* 0x000000ffff0f7224 */ /* 0x000fe400078e0017 */
[----:B------:R-:W-:Y:S01]  /*4a60*/  IMAD.MOV.U32 R14, RZ, RZ, R24 ;  /* 0x000000ffff0e7224 */ /* 0x000fe200078e0018 */
        /* <DEDUP_REMOVED lines=15> */
.L_x_667:
[----:B------:R-:W-:Y:S05]  /*4b60*/  BSYNC.RECONVERGENT B2 ;  /* 0x0000000000027941 */ /* 0x000fea0003800200 */
.L_x_666:
[----:B------:R0:W5:Y:S01]  /*4b70*/  LDG.E.64 R10, desc[UR8][R4.64] ;  /* 0x00000008040a7981 */ /* 0x000162000c1e1b00 */
[----:B------:R-:W-:Y:S01]  /*4b80*/  DSETP.GEU.AND P0, PT, |R8|, |R6|, PT ;  /* 0x400000060800722a */ /* 0x000fe20003f0e200 */
[----:B------:R-:W-:Y:S01]  /*4b90*/  VIADD R13, R16, 0x200 ;  /* 0x00000200100d7836 */ /* 0x000fe20000000000 */
[----:B------:R-:W-:Y:S01]  /*4ba0*/  BSSY.RECONVERGENT B2, `(.L_x_668) ;  /* 0x0000016000027945 */ /* 0x000fe20003800200 */
[----:B------:R-:W-:-:S03]  /*4bb0*/  MOV R12, R6 ;  /* 0x00000006000c7202 */ /* 0x000fc60000000f00 */
[----:B------:R-:W-:Y:S01]  /*4bc0*/  IADD3 R24, P1, PT, R13, R2, RZ ;  /* 0x000000020d187210 */ /* 0x000fe20007f3e0ff */
[----:B------:R-:W-:-:S04]  /*4bd0*/  IMAD.MOV.U32 R13, RZ, RZ, R7 ;  /* 0x000000ffff0d7224 */ /* 0x000fc800078e0007 */
[----:B------:R-:W-:Y:S02]  /*4be0*/  IMAD.X R23, RZ, RZ, R3, P1 ;  /* 0x000000ffff177224 */ /* 0x000fe400008e0603 */
        /* <DEDUP_REMOVED lines=17> */
.L_x_669:
[----:B------:R-:W-:Y:S05]  /*4d00*/  BSYNC.RECONVERGENT B2 ;  /* 0x0000000000027941 */ /* 0x000fea0003800200 */
.L_x_668:
[----:B-----5:R-:W-:Y:S01]  /*4d10*/  DSETP.GEU.AND P0, PT, |R12|, |R10|, PT ;  /* 0x4000000a0c00722a */ /* 0x020fe20003f0e200 */
[----:B------:R-:W-:Y:S01]  /*4d20*/  VIADD R7, R16, 0x300 ;  /* 0x0000030010077836 */ /* 0x000fe20000000000 */
[----:B------:R-:W-:Y:S01]  /*4d30*/  BSSY.RECONVERGENT B2, `(.L_x_670) ;  /* 0x0000016000027945 */ /* 0x000fe20003800200 */
[----:B------:R-:W-:Y:S02]  /*4d40*/  IMAD.MOV.U32 R8, RZ, RZ, R10 ;  /* 0x000000ffff087224 */ /* 0x000fe400078e000a */
[----:B------:R-:W-:Y:S01]  /*4d50*/  IMAD.MOV.U32 R9, RZ, RZ, R11 ;  /* 0x000000ffff097224 */ /* 0x000fe200078e000b */
[----:B------:R-:W-:-:S05]  /*4d60*/  IADD3 R7, P1, PT, R7, R2, RZ ;  /* 0x0000000207077210 */ /* 0x000fca0007f3e0ff */
        /* <DEDUP_REMOVED lines=18> */
.L_x_671:
[----:B------:R-:W-:Y:S05]  /*4e90*/  BSYNC.RECONVERGENT B2 ;  /* 0x0000000000027941 */ /* 0x000fea0003800200 */
.L_x_670:
[----:B------:R-:W-:Y:S01]  /*4ea0*/  VIADD R10, R22, 0x200 ;  /* 0x00000200160a7836 */ /* 0x000fe20000000000 */
[----:B------:R-:W-:Y:S01]  /*4eb0*/  IADD3 R6, P2, PT, R4, 0x2000, RZ ;  /* 0x0000200004067810 */ /* 0x000fe20007f5e0ff */
[----:B------:R-:W-:Y:S01]  /*4ec0*/  VIADD R22, R22, 0x400 ;  /* 0x0000040016167836 */ /* 0x000fe20000000000 */
[----:B------:R-:W-:Y:S01]  /*4ed0*/  IADD3 R18, P1, PT, R18, 0x400, RZ ;  /* 0x0000040012127810 */ /* 0x000fe20007f3e0ff */
[----:B------:R-:W-:Y:S01]  /*4ee0*/  VIADD R16, R16, 0x400 ;  /* 0x0000040010107836 */ /* 0x000fe20000000000 */
[----:B------:R-:W-:Y:S01]  /*4ef0*/  ISETP.GE.AND P0, PT, R10, R17, PT ;  /* 0x000000110a00720c */ /* 0x000fe20003f06270 */
[----:B------:R-:W-:Y:S01]  /*4f00*/  IMAD.X R5, RZ, RZ, R5, P2 ;  /* 0x000000ffff057224 */ /* 0x000fe200010e0605 */
[----:B------:R-:W-:Y:S02]  /*4f10*/  IADD3 R20, P2, PT, R20, 0x2000, RZ ;  /* 0x0000200014147810 */ /* 0x000fe40007f5e0ff */
[----:B------:R-:W-:-:S03]  /*4f20*/  IADD3.X R19, PT, PT, RZ, R19, RZ, P1, !PT ;  /* 0x00000013ff137210 */ /* 0x000fc60000ffe4ff */
[----:B------:R-:W-:-:S06]  /*4f30*/  IMAD.X R21, RZ, RZ, R21, P2 ;  /* 0x000000ffff157224 */ /* 0x000fcc00010e0615 */
[----:B------:R-:W-:Y:S05]  /*4f40*/  @!P0 BRA `(.L_x_672) ;  /* 0xfffffff8003c8947 */ /* 0x000fea000383ffff */
.L_x_658:
[----:B------:R-:W-:Y:S05]  /*4f50*/  BSYNC.RECONVERGENT B1 ;  /* 0x0000000000017941 */ /* 0x000fea0003800200 */
.L_x_657:
        /* <DEDUP_REMOVED lines=32> */
.L_x_674:
[----:B------:R-:W-:Y:S05]  /*5160*/  BSYNC.RECONVERGENT B1 ;  /* 0x0000000000017941 */ /* 0x000fea0003800200 */
.L_x_673:
        /* <DEDUP_REMOVED lines=31> */
.L_x_676:
[----:B------:R-:W-:Y:S05]  /*5360*/  BSYNC.RECONVERGENT B1 ;  /* 0x0000000000017941 */ /* 0x000fea0003800200 */
.L_x_675:
        /* <DEDUP_REMOVED lines=31> */
.L_x_678:
[----:B------:R-:W-:Y:S05]  /*5560*/  BSYNC.RECONVERGENT B1 ;  /* 0x0000000000017941 */ /* 0x000fea0003800200 */
.L_x_677:
[----:B------:R-:W-:Y:S01]  /*5570*/  ISETP.GT.AND P0, PT, R10, 0x17, PT ;  /* 0x000000170a00780c */ /* 0x000fe20003f04270 */
[----:B-1----:R1:W1:Y:S01]  /*5580*/  SHFL.DOWN PT, R6, R2, 0x8, 0x1f ;  /* 0x09001f0002067f89 */ /* 0x00226200000e0000 */
[----:B------:R-:W-:Y:S01]  /*5590*/  BSSY.RECONVERGENT B1, `(.L_x_679) ;  /* 0x000001d000017945 */ /* 0x000fe20003800200 */
[----:B0-----:R-:W-:Y:S01]  /*55a0*/  IMAD.MOV.U32 R8, RZ, RZ, R11 ;  /* 0x000000ffff087224 */ /* 0x001fe200078e000b */
[----:B------:R-:W-:Y:S01]  /*55b0*/  MOV R4, R2 ;  /* 0x0000000200047202 */ /* 0x000fe20000000f00 */
[----:B--2---:R0:W2:Y:S01]  /*55c0*/  SHFL.DOWN PT, R7, R3, 0x8, 0x1f ;  /* 0x09001f0003077f89 */ /* 0x0040a200000e0000 */
[----:B------:R-:W-:Y:S02]  /*55d0*/  IMAD.MOV.U32 R9, RZ, RZ, R12 ;  /* 0x000000ffff097224 */ /* 0x000fe400078e000c */
[----:B------:R-:W-:Y:S01]  /*55e0*/  IMAD.MOV.U32 R5, RZ, RZ, R3 ;  /* 0x000000ffff057224 */ /* 0x000fe200078e0003 */
[----:B---3--:R0:W3:Y:S04]  /*55f0*/  SHFL.DOWN PT, R14, R11, 0x8, 0x1f ;  /* 0x09001f000b0e7f89 */ /* 0x0080e800000e0000 */
        /* <DEDUP_REMOVED lines=22> */
.L_x_680:
[----:B------:R-:W-:Y:S05]  /*5760*/  BSYNC.RECONVERGENT B1 ;  /* 0x0000000000017941 */ /* 0x000fea0003800200 */
.L_x_679:
        /* <DEDUP_REMOVED lines=31> */
.L_x_682:
[----:B------:R-:W-:Y:S05]  /*5960*/  BSYNC.RECONVERGENT B1 ;  /* 0x0000000000017941 */ /* 0x000fea0003800200 */
.L_x_681:
        /* <DEDUP_REMOVED lines=11> */
.L_x_684:
[----:B------:R-:W-:Y:S05]  /*5a20*/  BSYNC.RECONVERGENT B1 ;  /* 0x0000000000017941 */ /* 0x000fea0003800200 */
.L_x_683:
        /* <DEDUP_REMOVED lines=31> */
.L_x_686:
[----:B------:R-:W-:Y:S05]  /*5c20*/  BSYNC.RECONVERGENT B1 ;  /* 0x0000000000017941 */ /* 0x000fea0003800200 */
.L_x_685:
        /* <DEDUP_REMOVED lines=23> */
.L_x_688:
[----:B------:R-:W-:Y:S05]  /*5da0*/  BSYNC.RECONVERGENT B1 ;  /* 0x0000000000017941 */ /* 0x000fea0003800200 */
.L_x_687:
[----:B------:R-:W-:Y:S01]  /*5db0*/  DSETP.GEU.AND P0, PT, |R4|, |R10|, PT ;  /* 0x4000000a0400722a */ /* 0x000fe20003f0e200 */
[----:B------:R-:W-:Y:S01]  /*5dc0*/  BSSY.RECONVERGENT B1, `(.L_x_689) ;  /* 0x0000014000017945 */ /* 0x000fe20003800200 */
[----:B------:R-:W-:Y:S01]  /*5dd0*/  IMAD.MOV.U32 R2, RZ, RZ, R10 ;  /* 0x000000ffff027224 */ /* 0x000fe200078e000a */
[----:B------:R-:W-:Y:S01]  /*5de0*/  MOV R3, R11 ;  /* 0x0000000b00037202 */ /* 0x000fe20000000f00 */
        /* <DEDUP_REMOVED lines=17> */
.L_x_690:
[----:B------:R-:W-:Y:S05]  /*5f00*/  BSYNC.RECONVERGENT B1 ;  /* 0x0000000000017941 */ /* 0x000fea0003800200 */
.L_x_689:
        /* <DEDUP_REMOVED lines=23> */
.L_x_692:
[----:B------:R-:W-:Y:S05]  /*6080*/  BSYNC.RECONVERGENT B1 ;  /* 0x0000000000017941 */ /* 0x000fea0003800200 */
.L_x_691:
        /* <DEDUP_REMOVED lines=21> */
.L_x_694:
[----:B------:R-:W-:Y:S05]  /*61e0*/  BSYNC.RECONVERGENT B1 ;  /* 0x0000000000017941 */ /* 0x000fea0003800200 */
.L_x_693:
        /* <DEDUP_REMOVED lines=21> */
.L_x_696:
[----:B------:R-:W-:Y:S05]  /*6340*/  BSYNC.RECONVERGENT B1 ;  /* 0x0000000000017941 */ /* 0x000fea0003800200 */
.L_x_695:
        /* <DEDUP_REMOVED lines=20> */
.L_x_616:
[----:B------:R-:W-:Y:S05]  /*6490*/  BSYNC.RECONVERGENT B0 ;  /* 0x0000000000007941 */ /* 0x000fea0003800200 */
.L_x_583:
[----:B------:R-:W-:Y:S05]  /*64a0*/  @P1 EXIT ;  /* 0x000000000000194d */ /* 0x000fea0003800000 */
[----:B012-4-:R-:W0:Y:S02]  /*64b0*/  LDC.64 R4, c[0x0][0x390] ;  /* 0x0000e400ff047b82 */ /* 0x017e240000000a00 */
[----:B0-----:R-:W-:Y:S04]  /*64c0*/  STG.E.64 desc[UR8][R4.64], R2 ;  /* 0x0000000204007986 */ /* 0x001fe8000c101b08 */
[----:B------:R-:W-:Y:S01]  /*64d0*/  STG.E.64 desc[UR8][R4.64+0x8], R14 ;  /* 0x0000080e04007986 */ /* 0x000fe2000c101b08 */
[----:B------:R-:W-:Y:S05]  /*64e0*/  EXIT ;  /* 0x000000000000794d */ /* 0x000fea0003800000 */
.L_x_697:
        /* <DEDUP_REMOVED lines=9> */
.L_x_721:


//--------------------- .text._Z6kernelPdiiii     --------------------------
	.section	.text._Z6kernelPdiiii,"ax",@progbits
	.align	128
        .global         _Z6kernelPdiiii
        .type           _Z6kernelPdiiii,@function
        .size           _Z6kernelPdiiii,(.L_x_712 - _Z6kernelPdiiii)
        .other          _Z6kernelPdiiii,@"STO_CUDA_ENTRY STV_DEFAULT"
_Z6kernelPdiiii:
.text._Z6kernelPdiiii:
[----:B------:R-:W-:Y:S01]  /*0000*/  LDC R1, c[0x0][0x37c] ;  /* 0x0000df00ff017b82 */ /* 0x000fe20000000800 */
[----:B------:R-:W0:Y:S01]  /*0010*/  S2R R5, SR_CTAID.Y ;  /* 0x0000000000057919 */ /* 0x000e220000002600 */
[----:B------:R-:W1:Y:S01]  /*0020*/  LDCU UR9, c[0x0][0x394] ;  /* 0x00007280ff0977ac */ /* 0x000e620008000800 */
[----:B------:R-:W0:Y:S01]  /*0030*/  S2R R0, SR_TID.Y ;  /* 0x0000000000007919 */ /* 0x000e220000002200 */
[----:B------:R-:W0:Y:S01]  /*0040*/  LDCU UR5, c[0x0][0x364] ;  /* 0x00006c80ff0577ac */ /* 0x000e220008000800 */
[----:B------:R-:W2:Y:S01]  /*0050*/  LDCU UR4, c[0x0][0x38c] ;  /* 0x00007180ff0477ac */ /* 0x000ea20008000800 */
[----:B-1----:R-:W-:Y:S01]  /*0060*/  UIADD3 UR8, UPT, UPT, UR9, 0x1, URZ ;  /* 0x0000000109087890 */ /* 0x002fe2000fffe0ff */
[----:B0-----:R-:W-:-:S05]  /*0070*/  IMAD R5, R5, UR5, R0 ;  /* 0x0000000505057c24 */ /* 0x001fca000f8e0200 */
[----:B------:R-:W-:-:S05]  /*0080*/  VIADD R0, R5, UR8 ;  /* 0x0000000805007c36 */ /* 0x000fca0008000000 */
[----:B--2---:R-:W-:-:S13]  /*0090*/  ISETP.GE.AND P0, PT, R0, UR4, PT ;  /* 0x0000000400007c0c */ /* 0x004fda000bf06270 */
[----:B------:R-:W-:Y:S05]  /*00a0*/  @P0 EXIT ;  /* 0x000000000000094d */ /* 0x000fea0003800000 */
[----:B------:R-:W0:Y:S01]  /*00b0*/  S2R R3, SR_CTAID.X ;  /* 0x0000000000037919 */ /* 0x000e220000002500 */
[----:B------:R-:W1:Y:S01]  /*00c0*/  LDC R4, c[0x0][0x390] ;  /* 0x0000e400ff047b82 */ /* 0x000e620000000800 */
[----:B------:R-:W0:Y:S01]  /*00d0*/  LDCU UR4, c[0x0][0x360] ;  /* 0x00006c00ff0477ac */ /* 0x000e220008000800 */
[----:B------:R-:W0:Y:S01]  /*00e0*/  S2R R0, SR_TID.X ;  /* 0x0000000000007919 */ /* 0x000e220000002100 */
[----:B------:R-:W2:Y:S05]  /*00f0*/  LDCU UR6, c[0x0][0x370] ;  /* 0x00006e00ff0677ac */ /* 0x000eaa0008000800 */
[----:B------:R-:W1:Y:S01]  /*0100*/  LDC R7, c[0x0][0x388] ;  /* 0x0000e200ff077b82 */ /* 0x000e620000000800 */
[----:B------:R-:W3:Y:S01]  /*0110*/  LDCU UR7, c[0x0][0x374] ;  /* 0x00006e80ff0777ac */ /* 0x000ee20008000800 */
[----:B------:R-:W4:Y:S06]  /*0120*/  LDCU.64 UR10, c[0x0][0x358] ;  /* 0x00006b00ff0a77ac */ /* 0x000f2c0008000a00 */
[----:B------:R-:W5:Y:S01]  /*0130*/  LDC.64 R10, c[0x0][0x380] ;  /* 0x0000e000ff0a7b82 */ /* 0x000f620000000a00 */
[----:B------:R-:W0:Y:S01]  /*0140*/  LDCU UR13, c[0x0][0x388] ;  /* 0x00007100ff0d77ac */ /* 0x000e220008000800 */
[----:B------:R-:W0:Y:S01]  /*0150*/  LDCU UR12, c[0x0][0x394] ;  /* 0x00007280ff0c77ac */ /* 0x000e220008000800 */
[----:B---3--:R-:W-:Y:S01]  /*0160*/  UIMAD UR5, UR5, UR7, URZ ;  /* 0x00000007050572a4 */ /* 0x008fe2000f8e02ff */
[----:B-1----:R-:W-:-:S02]  /*0170*/  IMAD R7, R7, UR9, R4 ;  /* 0x0000000907077c24 */ /* 0x002fc4000f8e0204 */
[----:B------:R-:W-:Y:S02]  /*0180*/  VIADD R4, R4, 0x1 ;  /* 0x0000000104047836 */ /* 0x000fe40000000000 */
[----:B0-----:R-:W-:Y:S01]  /*0190*/  IMAD R3, R3, UR4, R0 ;  /* 0x0000000403037c24 */ /* 0x001fe2000f8e0200 */
[----:B--2---:R-:W-:Y:S01]  /*01a0*/  UIMAD UR4, UR4, UR6, URZ ;  /* 0x00000006040472a4 */ /* 0x004fe2000f8e02ff */
[----:B-----5:R-:W-:-:S04]  /*01b0*/  IMAD.WIDE R10, R7, 0x8, R10 ;  /* 0x00000008070a7825 */ /* 0x020fc800078e020a */
[----:B----4-:R-:W-:-:S07]  /*01c0*/  IMAD.IADD R6, R3, 0x1, R4 ;  /* 0x0000000103067824 */ /* 0x010fce00078e0204 */
.L_x_703:
[----:B0-----:R-:W0:Y:S01]  /*01d0*/  LDC R9, c[0x0][0x388] ;  /* 0x0000e200ff097b82 */ /* 0x001e220000000800 */
[----:B------:R-:W-:Y:S01]  /*01e0*/  BSSY.RECONVERGENT B0, `(.L_x_698) ;  /* 0x000002f000007945 */ /* 0x000fe20003800200 */
[----:B0-----:R-:W-:-:S13]  /*01f0*/  ISETP.GE.AND P0, PT, R6, R9, PT ;  /* 0x000000090600720c */ /* 0x001fda0003f06270 */
[----:B------:R-:W-:Y:S05]  /*0200*/  @P0 BRA `(.L_x_699) ;  /* 0x0000000000b00947 */ /* 0x000fea0003800000 */
[----:B------:R-:W0:Y:S01]  /*0210*/  LDC.64 R14, c[0x0][0x380] ;  /* 0x0000e000ff0e7b82 */ /* 0x000e220000000a00 */
[----:B------:R-:W1:Y:S01]  /*0220*/  LDCU UR6, c[0x0][0x390] ;  /* 0x00007200ff0677ac */ /* 0x000e620008000800 */
[----:B------:R-:W-:-:S06]  /*0230*/  VIADD R8, R5, UR8 ;  /* 0x0000000805087c36 */ /* 0x000fcc0008000000 */
[----:B------:R-:W2:Y:S08]  /*0240*/  LDC R7, c[0x0][0x388] ;  /* 0x0000e200ff077b82 */ /* 0x000eb00000000800 */
[----:B------:R-:W3:Y:S01]  /*0250*/  LDC.64 R12, c[0x0][0x380] ;  /* 0x0000e000ff0c7b82 */ /* 0x000ee20000000a00 */
[----:B-1----:R-:W-:-:S04]  /*0260*/  IMAD R9, R8, R9, UR6 ;  /* 0x0000000608097e24 */ /* 0x002fc8000f8e0209 */
[----:B0-----:R-:W-:-:S04]  /*0270*/  IMAD.WIDE R14, R9, 0x8, R14 ;  /* 0x00000008090e7825 */ /* 0x001fc800078e020e */
[----:B------:R-:W-:-:S07]  /*0280*/  IMAD.MOV.U32 R9, RZ, RZ, R3 ;  /* 0x000000ffff097224 */ /* 0x000fce00078e0003 */
.L_x_702:
[----:B------:R-:W4:Y:S01]  /*0290*/  LDG.E.64 R32, desc[UR10][R10.64] ;  /* 0x0000000a0a207981 */ /* 0x000f22000c1e1b00 */
[----:B------:R-:W-:-:S03]  /*02a0*/  IMAD.IADD R30, R4, 0x1, R9 ;  /* 0x00000001041e7824 */ /* 0x000fc600078e0209 */
[----:B0-----:R-:W5:Y:S01]  /*02b0*/  LDG.E.64 R20, desc[UR10][R14.64] ;  /* 0x0000000a0e147981 */ /* 0x001f62000c1e1b00 */
[----:B--2---:R-:W-:-:S04]  /*02c0*/  IMAD R17, R7, UR12, R30 ;  /* 0x0000000c07117c24 */ /* 0x004fc8000f8e021e */
[----:B---3--:R-:W-:-:S06]  /*02d0*/  IMAD.WIDE R16, R17, 0x8, R12 ;  /* 0x0000000811107825 */ /* 0x008fcc00078e020c */
[----:B------:R-:W5:Y:S01]  /*02e0*/  LDG.E.64 R16, desc[UR10][R16.64] ;  /* 0x0000000a10107981 */ /* 0x000f62000c1e1b00 */
[----:B------:R-:W-:Y:S01]  /*02f0*/  IMAD.MOV.U32 R18, RZ, RZ, 0x1 ;  /* 0x00000001ff127424 */ /* 0x000fe200078e00ff */
[----:B------:R-:W-:Y:S01]  /*0300*/  BSSY.RECONVERGENT B1, `(.L_x_700) ;  /* 0x0000013000017945 */ /* 0x000fe20003800200 */
[----:B----4-:R-:W0:Y:S04]  /*0310*/  MUFU.RCP64H R19, R33 ;  /* 0x0000002100137308 */ /* 0x010e280000001800 */
[----:B0-----:R-:W-:-:S08]  /*0320*/  DFMA R22, -R32, R18, 1 ;  /* 0x3ff000002016742b */ /* 0x001fd00000000112 */
[----:B------:R-:W-:-:S08]  /*0330*/  DFMA R22, R22, R22, R22 ;  /* 0x000000161616722b */ /* 0x000fd00000000016 */
[----:B------:R-:W-:-:S08]  /*0340*/  DFMA R22, R18, R22, R18 ;  /* 0x000000161216722b */ /* 0x000fd00000000012 */
[----:B------:R-:W-:Y:S02]  /*0350*/  DFMA R18, -R32, R22, 1 ;  /* 0x3ff000002012742b */ /* 0x000fe40000000116 */
[----:B-----5:R-:W-:-:S06]  /*0360*/  DMUL R20, R20, R16 ;  /* 0x0000001014147228 */ /* 0x020fcc0000000000 */
[----:B------:R-:W-:-:S08]  /*0370*/  DFMA R18, R22, R18, R22 ;  /* 0x000000121612722b */ /* 0x000fd00000000016 */
[----:B------:R-:W-:-:S08]  /*0380*/  DMUL R22, R20, R18 ;  /* 0x0000001214167228 */ /* 0x000fd00000000000 */
[----:B------:R-:W-:-:S08]  /*0390*/  DFMA R24, -R32, R22, R20 ;  /* 0x000000162018722b */ /* 0x000fd00000000114 */
[----:B------:R-:W-:Y:S01]  /*03a0*/  DFMA R16, R18, R24, R22 ;  /* 0x000000181210722b */ /* 0x000fe20000000016 */
[----:B------:R-:W-:-:S09]  /*03b0*/  FSETP.GEU.AND P1, PT, |R21|, 6.5827683646048100446e-37, PT ;  /* 0x036000001500780b */ /* 0x000fd20003f2e200 */
[----:B------:R-:W-:-:S05]  /*03c0*/  FFMA R0, RZ, R33, R17 ;  /* 0x00000021ff007223 */ /* 0x000fca0000000011 */
[----:B------:R-:W-:-:S13]  /*03d0*/  FSETP.GT.AND P0, PT, |R0|, 1.469367938527859385e-39, PT ;  /* 0x001000000000780b */ /* 0x000fda0003f04200 */
[----:B------:R-:W-:Y:S05]  /*03e0*/  @P0 BRA P1, `(.L_x_701) ;  /* 0x0000000000100947 */ /* 0x000fea0000800000 */
[----:B------:R-:W-:-:S07]  /*03f0*/  MOV R2, 0x410 ;  /* 0x0000041000027802 */ /* 0x000fce0000000f00 */
[----:B------:R-:W-:Y:S05]  /*0400*/  CALL.REL.NOINC `($__internal_0_$__cuda_sm20_div_rn_f64_full) ;  /* 0x00000000004c7944 */ /* 0x000fea0003c00000 */
[----:B------:R-:W-:Y:S02]  /*0410*/  IMAD.MOV.U32 R16, RZ, RZ, R24 ;  /* 0x000000ffff107224 */ /* 0x000fe400078e0018 */
[----:B------:R-:W-:-:S07]  /*0420*/  IMAD.MOV.U32 R17, RZ, RZ, R25 ;  /* 0x000000ffff117224 */ /* 0x000fce00078e0019 */
.L_x_701:
[----:B------:R-:W-:Y:S05]  /*0430*/  BSYNC.RECONVERGENT B1 ;  /* 0x0000000000017941 */ /* 0x000fea0003800200 */
.L_x_700:
[----:B------:R-:W-:-:S04]  /*0440*/  IMAD R19, R8, UR13, R30 ;  /* 0x0000000d08137c24 */ /* 0x000fc8000f8e021e */
[----:B------:R-:W-:-:S05]  /*0450*/  IMAD.WIDE R18, R19, 0x8, R12 ;  /* 0x0000000813127825 */ /* 0x000fca00078e020c */
[----:B------:R-:W2:Y:S01]  /*0460*/  LDG.E.64 R20, desc[UR10][R18.64] ;  /* 0x0000000a12147981 */ /* 0x000ea2000c1e1b00 */
[----:B------:R-:W-:Y:S02]  /*0470*/  VIADD R30, R30, UR4 ;  /* 0x000000041e1e7c36 */ /* 0x000fe40008000000 */
[----:B------:R-:W-:-:S03]  /*0480*/  VIADD R9, R9, UR4 ;  /* 0x0000000409097c36 */ /* 0x000fc60008000000 */
[----:B------:R-:W-:Y:S01]  /*0490*/  ISETP.GE.AND P0, PT, R30, UR13, PT ;  /* 0x0000000d1e007c0c */ /* 0x000fe2000bf06270 */
[----:B--2---:R-:W-:-:S07]  /*04a0*/  DADD R20, R20, -R16 ;  /* 0x0000000014147229 */ /* 0x004fce0000000810 */
[----:B------:R0:W-:Y:S05]  /*04b0*/  STG.E.64 desc[UR10][R18.64], R20 ;  /* 0x0000001412007986 */ /* 0x0001ea000c101b0a */
[----:B------:R-:W-:Y:S05]  /*04c0*/  @!P0 BRA `(.L_x_702) ;  /* 0xfffffffc00708947 */ /* 0x000fea000383ffff */
.L_x_699:
[----:B------:R-:W-:Y:S05]  /*04d0*/  BSYNC.RECONVERGENT B0 ;  /* 0x0000000000007941 */ /* 0x000fea0003800200 */
.L_x_698:
[----:B------:R-:W1:Y:S01]  /*04e0*/  LDCU UR6, c[0x0][0x38c] ;  /* 0x00007180ff0677ac */ /* 0x000e620008000800 */
[----:B------:R-:W-:-:S05]  /*04f0*/  VIADD R5, R5, UR5 ;  /* 0x0000000505057c36 */ /* 0x000fca0008000000 */
[----:B------:R-:W-:-:S04]  /*0500*/  IADD3 R0, PT, PT, R5, UR8, RZ ;  /* 0x0000000805007c10 */ /* 0x000fc8000fffe0ff */
[----:B-1----:R-:W-:-:S13]  /*0510*/  ISETP.GE.AND P0, PT, R0, UR6, PT ;  /* 0x0000000600007c0c */ /* 0x002fda000bf06270 */
[----:B------:R-:W-:Y:S05]  /*0520*/  @!P0 BRA `(.L_x_703) ;  /* 0xfffffffc00288947 */ /* 0x000fea000383ffff */
[----:B------:R-:W-:Y:S05]  /*0530*/  EXIT ;  /* 0x000000000000794d */ /* 0x000fea0003800000 */
        .weak           $__internal_0_$__cuda_sm20_div_rn_f64_full
        .type           $__internal_0_$__cuda_sm20_div_rn_f64_full,@function
        .size           $__internal_0_$__cuda_sm20_div_rn_f64_full,(.L_x_712 - $__internal_0_$__cuda_sm20_div_rn_f64_full)
$__internal_0_$__cuda_sm20_div_rn_f64_full:
[C---:B------:R-:W-:Y:S01]  /*0540*/  FSETP.GEU.AND P0, PT, |R33|.reuse, 1.469367938527859385e-39, PT ;  /* 0x001000002100780b */ /* 0x040fe20003f0e200 */
[--C-:B------:R-:W-:Y:S01]  /*0550*/  IMAD.MOV.U32 R18, RZ, RZ, R32.reuse ;  /* 0x000000ffff127224 */ /* 0x100fe200078e0020 */
[----:B------:R-:W-:Y:S01]  /*0560*/  LOP3.LUT R16, R33, 0x800fffff, RZ, 0xc0, !PT ;  /* 0x800fffff21107812 */ /* 0x000fe200078ec0ff */
[----:B------:R-:W-:Y:S01]  /*0570*/  IMAD.MOV.U32 R19, RZ, RZ, R33 ;  /* 0x000000ffff137224 */ /* 0x000fe200078e0021 */
[C---:B------:R-:W-:Y:S01]  /*0580*/  FSETP.GEU.AND P2, PT, |R21|.reuse, 1.469367938527859385e-39, PT ;  /* 0x001000001500780b */ /* 0x040fe20003f4e200 */
[----:B------:R-:W-:Y:S01]  /*0590*/  IMAD.MOV.U32 R22, RZ, RZ, 0x1 ;  /* 0x00000001ff167424 */ /* 0x000fe200078e00ff */
[----:B------:R-:W-:Y:S01]  /*05a0*/  LOP3.LUT R17, R16, 0x3ff00000, RZ, 0xfc, !PT ;  /* 0x3ff0000010117812 */ /* 0x000fe200078efcff */
[----:B------:R-:W-:Y:S01]  /*05b0*/  IMAD.MOV.U32 R16, RZ, RZ, R32 ;  /* 0x000000ffff107224 */ /* 0x000fe200078e0020 */
[----:B------:R-:W-:Y:S01]  /*05c0*/  LOP3.LUT R31, R21, 0x7ff00000, RZ, 0xc0, !PT ;  /* 0x7ff00000151f7812 */ /* 0x000fe200078ec0ff */
[----:B------:R-:W-:Y:S01]  /*05d0*/  BSSY.RECONVERGENT B2, `(.L_x_704) ;  /* 0x0000050000027945 */ /* 0x000fe20003800200 */
[----:B------:R-:W-:-:S03]  /*05e0*/  LOP3.LUT R32, R33, 0x7ff00000, RZ, 0xc0, !PT ;  /* 0x7ff0000021207812 */ /* 0x000fc600078ec0ff */
[----:B------:R-:W-:Y:S01]  /*05f0*/  @!P0 DMUL R16, R18, 8.98846567431157953865e+307 ;  /* 0x7fe0000012108828 */ /* 0x000fe20000000000 */
[----:B------:R-:W-:Y:S01]  /*0600*/  ISETP.GE.U32.AND P1, PT, R31, R32, PT ;  /* 0x000000201f00720c */ /* 0x000fe20003f26070 */
[----:B------:R-:W-:Y:S02]  /*0610*/  IMAD.MOV.U32 R33, RZ, RZ, R31 ;  /* 0x000000ffff217224 */ /* 0x000fe400078e001f */
[----:B------:R-:W-:Y:S01]  /*0620*/  @!P2 LOP3.LUT R0, R19, 0x7ff00000, RZ, 0xc0, !PT ;  /* 0x7ff000001300a812 */ /* 0x000fe200078ec0ff */
[----:B------:R-:W-:Y:S01]  /*0630*/  @!P2 IMAD.MOV.U32 R26, RZ, RZ, RZ ;  /* 0x000000ffff1aa224 */ /* 0x000fe200078e00ff */
[----:B------:R-:W0:Y:S02]  /*0640*/  MUFU.RCP64H R23, R17 ;  /* 0x0000001100177308 */ /* 0x000e240000001800 */
[----:B------:R-:W-:Y:S01]  /*0650*/  @!P2 ISETP.GE.U32.AND P3, PT, R31, R0, PT ;  /* 0x000000001f00a20c */ /* 0x000fe20003f66070 */
[----:B------:R-:W-:Y:S01]  /*0660*/  IMAD.MOV.U32 R0, RZ, RZ, 0x1ca00000 ;  /* 0x1ca00000ff007424 */ /* 0x000fe200078e00ff */
[----:B------:R-:W-:-:S04]  /*0670*/  @!P0 LOP3.LUT R32, R17, 0x7ff00000, RZ, 0xc0, !PT ;  /* 0x7ff0000011208812 */ /* 0x000fc800078ec0ff */
[----:B------:R-:W-:Y:S01]  /*0680*/  @!P2 SEL R27, R0, 0x63400000, !P3 ;  /* 0x63400000001ba807 */ /* 0x000fe20005800000 */
[----:B------:R-:W-:-:S03]  /*0690*/  VIADD R34, R32, 0xffffffff ;  /* 0xffffffff20227836 */ /* 0x000fc60000000000 */
[----:B------:R-:W-:-:S04]  /*06a0*/  @!P2 LOP3.LUT R27, R27, 0x80000000, R21, 0xf8, !PT ;  /* 0x800000001b1ba812 */ /* 0x000fc800078ef815 */
[----:B------:R-:W-:Y:S01]  /*06b0*/  @!P2 LOP3.LUT R27, R27, 0x100000, RZ, 0xfc, !PT ;  /* 0x001000001b1ba812 */ /* 0x000fe200078efcff */
[----:B0-----:R-:W-:-:S08]  /*06c0*/  DFMA R24, R22, -R16, 1 ;  /* 0x3ff000001618742b */ /* 0x001fd00000000810 */
[----:B------:R-:W-:-:S08]  /*06d0*/  DFMA R24, R24, R24, R24 ;  /* 0x000000181818722b */ /* 0x000fd00000000018 */
[----:B------:R-:W-:Y:S01]  /*06e0*/  DFMA R24, R22, R24, R22 ;  /* 0x000000181618722b */ /* 0x000fe20000000016 */
[----:B------:R-:W-:Y:S01]  /*06f0*/  SEL R23, R0, 0x63400000, !P1 ;  /* 0x6340000000177807 */ /* 0x000fe20004800000 */
[----:B------:R-:W-:-:S03]  /*0700*/  IMAD.MOV.U32 R22, RZ, RZ, R20 ;  /* 0x000000ffff167224 */ /* 0x000fc600078e0014 */
[----:B------:R-:W-:-:S03]  /*0710*/  LOP3.LUT R23, R23, 0x800fffff, R21, 0xf8, !PT ;  /* 0x800fffff17177812 */ /* 0x000fc600078ef815 */
[----:B------:R-:W-:-:S03]  /*0720*/  DFMA R28, R24, -R16, 1 ;  /* 0x3ff00000181c742b */ /* 0x000fc60000000810 */
[----:B------:R-:W-:-:S05]  /*0730*/  @!P2 DFMA R22, R22, 2, -R26 ;  /* 0x400000001616a82b */ /* 0x000fca000000081a */
[----:B------:R-:W-:-:S05]  /*0740*/  DFMA R28, R24, R28, R24 ;  /* 0x0000001c181c722b */ /* 0x000fca0000000018 */
[----:B------:R-:W-:-:S03]  /*0750*/  @!P2 LOP3.LUT R33, R23, 0x7ff00000, RZ, 0xc0, !PT ;  /* 0x7ff000001721a812 */ /* 0x000fc600078ec0ff */
[----:B------:R-:W-:Y:S01]  /*0760*/  DMUL R24, R28, R22 ;  /* 0x000000161c187228 */ /* 0x000fe20000000000 */
[----:B------:R-:W-:-:S04]  /*0770*/  IADD3 R26, PT, PT, R33, -0x1, RZ ;  /* 0xffffffff211a7810 */ /* 0x000fc80007ffe0ff */
[----:B------:R-:W-:-:S03]  /*0780*/  ISETP.GT.U32.AND P0, PT, R26, 0x7feffffe, PT ;  /* 0x7feffffe1a00780c */ /* 0x000fc60003f04070 */
[----:B------:R-:W-:Y:S01]  /*0790*/  DFMA R26, R24, -R16, R22 ;  /* 0x80000010181a722b */ /* 0x000fe20000000016 */
[----:B------:R-:W-:-:S07]  /*07a0*/  ISETP.GT.U32.OR P0, PT, R34, 0x7feffffe, P0 ;  /* 0x7feffffe2200780c */ /* 0x000fce0000704470 */
[----:B------:R-:W-:-:S06]  /*07b0*/  DFMA R26, R28, R26, R24 ;  /* 0x0000001a1c1a722b */ /* 0x000fcc0000000018 */
[----:B------:R-:W-:Y:S05]  /*07c0*/  @P0 BRA `(.L_x_705) ;  /* 0x00000000006c0947 */ /* 0x000fea0003800000 */
[----:B------:R-:W-:-:S04]  /*07d0*/  LOP3.LUT R24, R19, 0x7ff00000, RZ, 0xc0, !PT ;  /* 0x7ff0000013187812 */ /* 0x000fc800078ec0ff */
[CC--:B------:R-:W-:Y:S02]  /*07e0*/  VIADDMNMX R20, R31.reuse, -R24.reuse, 0xb9600000, !PT ;  /* 0xb96000001f147446 */ /* 0x0c0fe40007800918 */
[----:B------:R-:W-:Y:S02]  /*07f0*/  ISETP.GE.U32.AND P0, PT, R31, R24, PT ;  /* 0x000000181f00720c */ /* 0x000fe40003f06070 */
[----:B------:R-:W-:Y:S02]  /*0800*/  VIMNMX R20, PT, PT, R20, 0x46a00000, PT ;  /* 0x46a0000014147848 */ /* 0x000fe40003fe0100 */
[----:B------:R-:W-:-:S05]  /*0810*/  SEL R21, R0, 0x63400000, !P0 ;  /* 0x6340000000157807 */ /* 0x000fca0004000000 */
[----:B------:R-:W-:Y:S02]  /*0820*/  IMAD.IADD R0, R20, 0x1, -R21 ;  /* 0x0000000114007824 */ /* 0x000fe400078e0a15 */
[----:B------:R-:W-:Y:S02]  /*0830*/  IMAD.MOV.U32 R20, RZ, RZ, RZ ;  /* 0x000000ffff147224 */ /* 0x000fe400078e00ff */
[----:B------:R-:W-:-:S06]  /*0840*/  VIADD R21, R0, 0x7fe00000 ;  /* 0x7fe0000000157836 */ /* 0x000fcc0000000000 */
[----:B------:R-:W-:-:S10]  /*0850*/  DMUL R24, R26, R20 ;  /* 0x000000141a187228 */ /* 0x000fd40000000000 */
[----:B------:R-:W-:-:S13]  /*0860*/  FSETP.GTU.AND P0, PT, |R25|, 1.469367938527859385e-39, PT ;  /* 0x001000001900780b */ /* 0x000fda0003f0c200 */
[----:B------:R-:W-:Y:S05]  /*0870*/  @P0 BRA `(.L_x_706) ;  /* 0x0000000000940947 */ /* 0x000fea0003800000 */
[----:B------:R-:W-:Y:S01]  /*0880*/  DFMA R16, R26, -R16, R22 ;  /* 0x800000101a10722b */ /* 0x000fe20000000016 */
[----:B------:R-:W-:-:S09]  /*0890*/  IMAD.MOV.U32 R20, RZ, RZ, RZ ;  /* 0x000000ffff147224 */ /* 0x000fd200078e00ff */
[C---:B------:R-:W-:Y:S02]  /*08a0*/  FSETP.NEU.AND P0, PT, R17.reuse, RZ, PT ;  /* 0x000000ff1100720b */ /* 0x040fe40003f0d000 */
[----:B------:R-:W-:-:S04]  /*08b0*/  LOP3.LUT R19, R17, 0x80000000, R19, 0x48, !PT ;  /* 0x8000000011137812 */ /* 0x000fc800078e4813 */
[----:B------:R-:W-:-:S07]  /*08c0*/  LOP3.LUT R21, R19, R21, RZ, 0xfc, !PT ;  /* 0x0000001513157212 */ /* 0x000fce00078efcff */
[----:B------:R-:W-:Y:S05]  /*08d0*/  @!P0 BRA `(.L_x_706) ;  /* 0x00000000007c8947 */ /* 0x000fea0003800000 */
[----:B------:R-:W-:Y:S01]  /*08e0*/  IMAD.MOV R17, RZ, RZ, -R0 ;  /* 0x000000ffff117224 */ /* 0x000fe200078e0a00 */
[----:B------:R-:W-:Y:S01]  /*08f0*/  DMUL.RP R20, R26, R20 ;  /* 0x000000141a147228 */ /* 0x000fe20000008000 */
[----:B------:R-:W-:-:S06]  /*0900*/  IMAD.MOV.U32 R16, RZ, RZ, RZ ;  /* 0x000000ffff107224 */ /* 0x000fcc00078e00ff */
[----:B------:R-:W-:-:S03]  /*0910*/  DFMA R16, R24, -R16, R26 ;  /* 0x800000101810722b */ /* 0x000fc6000000001a */
[----:B------:R-:W-:-:S03]  /*0920*/  LOP3.LUT R19, R21, R19, RZ, 0x3c, !PT ;  /* 0x0000001315137212 */ /* 0x000fc600078e3cff */
[----:B------:R-:W-:-:S04]  /*0930*/  IADD3 R16, PT, PT, -R0, -0x43300000, RZ ;  /* 0xbcd0000000107810 */ /* 0x000fc80007ffe1ff */
[----:B------:R-:W-:-:S04]  /*0940*/  FSETP.NEU.AND P0, PT, |R17|, R16, PT ;  /* 0x000000101100720b */ /* 0x000fc80003f0d200 */
[----:B------:R-:W-:Y:S02]  /*0950*/  FSEL R24, R20, R24, !P0 ;  /* 0x0000001814187208 */ /* 0x000fe40004000000 */
[----:B------:R-:W-:Y:S01]  /*0960*/  FSEL R25, R19, R25, !P0 ;  /* 0x0000001913197208 */ /* 0x000fe20004000000 */
[----:B------:R-:W-:Y:S06]  /*0970*/  BRA `(.L_x_706) ;  /* 0x0000000000547947 */ /* 0x000fec0003800000 */
.L_x_705:
[----:B------:R-:W-:-:S14]  /*0980*/  DSETP.NAN.AND P0, PT, R20, R20, PT ;  /* 0x000000141400722a */ /* 0x000fdc0003f08000 */
[----:B------:R-:W-:Y:S05]  /*0990*/  @P0 BRA `(.L_x_707) ;  /* 0x0000000000440947 */ /* 0x000fea0003800000 */
[----:B------:R-:W-:-:S14]  /*09a0*/  DSETP.NAN.AND P0, PT, R18, R18, PT ;  /* 0x000000121200722a */ /* 0x000fdc0003f08000 */
[----:B------:R-:W-:Y:S05]  /*09b0*/  @P0 BRA `(.L_x_708) ;  /* 0x0000000000300947 */ /* 0x000fea0003800000 */
[----:B------:R-:W-:Y:S01]  /*09c0*/  ISETP.NE.AND P0, PT, R33, R32, PT ;  /* 0x000000202100720c */ /* 0x000fe20003f05270 */
[----:B------:R-:W-:Y:S01]  /*09d0*/  IMAD.MOV.U32 R24, RZ, RZ, 0x0 ;  /* 0x00000000ff187424 */ /* 0x000fe200078e00ff */
[----:B------:R-:W-:-:S11]  /*09e0*/  MOV R25, 0xfff80000 ;  /* 0xfff8000000197802 */ /* 0x000fd60000000f00 */
[----:B------:R-:W-:Y:S05]  /*09f0*/  @!P0 BRA `(.L_x_706) ;  /* 0x0000000000348947 */ /* 0x000fea0003800000 */
[----:B------:R-:W-:Y:S02]  /*0a00*/  ISETP.NE.AND P0, PT, R33, 0x7ff00000, PT ;  /* 0x7ff000002100780c */ /* 0x000fe40003f05270 */
[----:B------:R-:W-:Y:S02]  /*0a10*/  LOP3.LUT R25, R21, 0x80000000, R19, 0x48, !PT ;  /* 0x8000000015197812 */ /* 0x000fe400078e4813 */
[----:B------:R-:W-:-:S13]  /*0a20*/  ISETP.EQ.OR P0, PT, R32, RZ, !P0 ;  /* 0x000000ff2000720c */ /* 0x000fda0004702670 */
[----:B------:R-:W-:Y:S01]  /*0a30*/  @P0 LOP3.LUT R0, R25, 0x7ff00000, RZ, 0xfc, !PT ;  /* 0x7ff0000019000812 */ /* 0x000fe200078efcff */
[----:B------:R-:W-:Y:S02]  /*0a40*/  @!P0 IMAD.MOV.U32 R24, RZ, RZ, RZ ;  /* 0x000000ffff188224 */ /* 0x000fe400078e00ff */
[----:B------:R-:W-:Y:S02]  /*0a50*/  @P0 IMAD.MOV.U32 R24, RZ, RZ, RZ ;  /* 0x000000ffff180224 */ /* 0x000fe400078e00ff */
[----:B------:R-:W-:Y:S01]  /*0a60*/  @P0 IMAD.MOV.U32 R25, RZ, RZ, R0 ;  /* 0x000000ffff190224 */ /* 0x000fe200078e0000 */
[----:B------:R-:W-:Y:S06]  /*0a70*/  BRA `(.L_x_706) ;  /* 0x0000000000147947 */ /* 0x000fec0003800000 */
.L_x_708:
[----:B------:R-:W-:Y:S01]  /*0a80*/  LOP3.LUT R25, R19, 0x80000, RZ, 0xfc, !PT ;  /* 0x0008000013197812 */ /* 0x000fe200078efcff */
[----:B------:R-:W-:Y:S01]  /*0a90*/  IMAD.MOV.U32 R24, RZ, RZ, R18 ;  /* 0x000000ffff187224 */ /* 0x000fe200078e0012 */
[----:B------:R-:W-:Y:S06]  /*0aa0*/  BRA `(.L_x_706) ;  /* 0x0000000000087947 */ /* 0x000fec0003800000 */
.L_x_707:
[----:B------:R-:W-:Y:S01]  /*0ab0*/  LOP3.LUT R25, R21, 0x80000, RZ, 0xfc, !PT ;  /* 0x0008000015197812 */ /* 0x000fe200078efcff */
[----:B------:R-:W-:-:S07]  /*0ac0*/  IMAD.MOV.U32 R24, RZ, RZ, R20 ;  /* 0x000000ffff187224 */ /* 0x000fce00078e0014 */
.L_x_706:
[----:B------:R-:W-:Y:S05]  /*0ad0*/  BSYNC.RECONVERGENT B2 ;  /* 0x0000000000027941 */ /* 0x000fea0003800200 */
.L_x_704:
[----:B------:R-:W-:Y:S02]  /*0ae0*/  IMAD.MOV.U32 R16, RZ, RZ, R2 ;  /* 0x000000ffff107224 */ /* 0x000fe400078e0002 */
[----:B------:R-:W-:-:S04]  /*0af0*/  IMAD.MOV.U32 R17, RZ, RZ, 0x0 ;  /* 0x00000000ff117424 */ /* 0x000fc800078e00ff */
[----:B------:R-:W-:Y:S05]  /*0b00*/  RET.REL.NODEC R16 `(_Z6kernelPdiiii) ;  /* 0xfffffff4103c7950 */ /* 0x000fea0003c3ffff */
.L_x_709:
        /* <DEDUP_REMOVED lines=15> */
.L_x_712:


//--------------------- .text._Z11swap_kernelPdiiiii --------------------------
	.section	.text._Z11swap_kernelPdiiiii,"ax",@progbits
	.align	128
        .global         _Z11swap_kernelPdiiiii
        .type           _Z11swap_kernelPdiiiii,@function
        .size           _Z11swap_kernelPdiiiii,(.L_x_723 - _Z11swap_kernelPdiiiii)
        .other          _Z11swap_kernelPdiiiii,@"STO_CUDA_ENTRY STV_DEFAULT"
_Z11swap_kernelPdiiiii:
.text._Z11swap_kernelPdiiiii:
[----:B------:R-:W-:Y:S01]  /*0000*/  LDC R1, c[0x0][0x37c] ;  /* 0x0000df00ff017b82 */ /* 0x000fe20000000800 */
[----:B------:R-:W0:Y:S07]  /*0010*/  S2R R0, SR_TID.X ;  /* 0x0000000000007919 */ /* 0x000e2e0000002100 */
[----:B------:R-:W0:Y:S01]  /*0020*/  S2UR UR4, SR_CTAID.X ;  /* 0x00000000000479c3 */ /* 0x000e220000002500 */
[----:B------:R-:W1:Y:S01]  /*0030*/  LDCU UR5, c[0x0][0x390] ;  /* 0x00007200ff0577ac */ /* 0x000e620008000800 */
[----:B------:R-:W2:Y:S06]  /*0040*/  LDCU UR8, c[0x0][0x38c] ;  /* 0x00007180ff0877ac */ /* 0x000eac0008000800 */
[----:B------:R-:W0:Y:S02]  /*0050*/  LDC R13, c[0x0][0x360] ;  /* 0x0000d800ff0d7b82 */ /* 0x000e240000000800 */
[----:B0-----:R-:W-:-:S05]  /*0060*/  IMAD R0, R13, UR4, R0 ;  /* 0x000000040d007c24 */ /* 0x001fca000f8e0200 */
[----:B-1----:R-:W-:-:S04]  /*0070*/  IADD3 R4, PT, PT, R0, UR5, RZ ;  /* 0x0000000500047c10 */ /* 0x002fc8000fffe0ff */
[----:B--2---:R-:W-:-:S13]  /*0080*/  ISETP.GE.AND P0, PT, R4, UR8, PT ;  /* 0x0000000804007c0c */ /* 0x004fda000bf06270 */
[----:B------:R-:W-:Y:S05]  /*0090*/  @P0 EXIT ;  /* 0x000000000000094d */ /* 0x000fea0003800000 */
[----:B------:R-:W0:Y:S01]  /*00a0*/  LDC R15, c[0x0][0x394] ;  /* 0x0000e500ff0f7b82 */ /* 0x000e220000000800 */
[----:B------:R-:W1:Y:S01]  /*00b0*/  LDCU UR4, c[0x0][0x370] ;  /* 0x00006e00ff0477ac */ /* 0x000e620008000800 */
[----:B------:R-:W-:Y:S01]  /*00c0*/  MOV R12, R4 ;  /* 0x00000004000c7202 */ /* 0x000fe20000000f00 */
[----:B------:R-:W2:Y:S05]  /*00d0*/  LDCU.64 UR6, c[0x0][0x358] ;  /* 0x00006b00ff0677ac */ /* 0x000eaa0008000a00 */
[----:B------:R-:W3:Y:S01]  /*00e0*/  LDC R17, c[0x0][0x398] ;  /* 0x0000e600ff117b82 */ /* 0x000ee20000000800 */
[----:B------:R-:W4:Y:S07]  /*00f0*/  LDCU UR9, c[0x0][0x388] ;  /* 0x00007100ff0977ac */ /* 0x000f2e0008000800 */
[----:B------:R-:W0:Y:S01]  /*0100*/  LDC.64 R2, c[0x0][0x380] ;  /* 0x0000e000ff027b82 */ /* 0x000e220000000a00 */
[----:B-1----:R-:W-:-:S07]  /*0110*/  IMAD R13, R13, UR4, RZ ;  /* 0x000000040d0d7c24 */ /* 0x002fce000f8e02ff */
.L_x_710:
[C---:B-1-34-:R-:W-:Y:S02]  /*0120*/  IMAD R9, R12.reuse, UR9, R17 ;  /* 0x000000090c097c24 */ /* 0x05afe4000f8e0211 */
[----:B0-----:R-:W-:Y:S02]  /*0130*/  IMAD R5, R12, UR9, R15 ;  /* 0x000000090c057c24 */ /* 0x001fe4000f8e020f */
[----:B------:R-:W-:-:S04]  /*0140*/  IMAD.WIDE R8, R9, 0x8, R2 ;  /* 0x0000000809087825 */ /* 0x000fc800078e0202 */
[----:B------:R-:W-:Y:S01]  /*0150*/  IMAD.WIDE R4, R5, 0x8, R2 ;  /* 0x0000000805047825 */ /* 0x000fe200078e0202 */
[----:B--2---:R-:W2:Y:S04]  /*0160*/  LDG.E.64 R10, desc[UR6][R8.64] ;  /* 0x00000006080a7981 */ /* 0x004ea8000c1e1b00 */
[----:B------:R-:W3:Y:S01]  /*0170*/  LDG.E.64 R6, desc[UR6][R4.64] ;  /* 0x0000000604067981 */ /* 0x000ee2000c1e1b00 */
[----:B------:R-:W-:-:S04]  /*0180*/  IADD3 R0, PT, PT, R13, R0, RZ ;  /* 0x000000000d007210 */ /* 0x000fc80007ffe0ff */
[----:B------:R-:W-:-:S04]  /*0190*/  IADD3 R12, PT, PT, R0, UR5, RZ ;  /* 0x00000005000c7c10 */ /* 0x000fc8000fffe0ff */
[----:B------:R-:W-:Y:S01]  /*01a0*/  ISETP.GE.AND P0, PT, R12, UR8, PT ;  /* 0x000000080c007c0c */ /* 0x000fe2000bf06270 */
[----:B--2---:R1:W-:Y:S04]  /*01b0*/  STG.E.64 desc[UR6][R4.64], R10 ;  /* 0x0000000a04007986 */ /* 0x0043e8000c101b06 */
[----:B---3--:R1:W-:Y:S08]  /*01c0*/  STG.E.64 desc[UR6][R8.64], R6 ;  /* 0x0000000608007986 */ /* 0x0083f0000c101b06 */
[----:B------:R-:W-:Y:S05]  /*01d0*/  @!P0 BRA `(.L_x_710) ;  /* 0xfffffffc00d08947 */ /* 0x000fea000383ffff */
[----:B------:R-:W-:Y:S05]  /*01e0*/  EXIT ;  /* 0x000000000000794d */ /* 0x000fea0003800000 */
.L_x_711:
        /* <DEDUP_REMOVED lines=9> */
.L_x_723:


//--------------------- .nv.shared._ZN3cub18CUB_300001_SM_10006detail11EmptyKernelIvEEvv --------------------------
	.section	.nv.shared._ZN3cub18CUB_300001_SM_10006detail11EmptyKernelIvEEvv,"aw",@nobits
	.sectionflags	@""
	.align	16
	.zero		1024


//--------------------- .nv.shared.reserved.0     --------------------------
	.section	.nv.shared.reserved.0,"aw",@nobits
	.weak		__nv_reservedSMEM_offset_0_alias
	.size		__nv_reservedSMEM_offset_0_alias, 0, 64
	.other		__nv_reservedSMEM_offset_0_alias,@"STO_CUDA_RESERVED_SHARED STV_DEFAULT"
__nv_reservedSMEM_offset_0_alias:
	.zero		0
	.zero		64


//--------------------- .nv.global                --------------------------
	.section	.nv.global,"aw",@nobits
.nv.global:
	.type		_ZN34_INTERNAL_71f2172b_4_k_cu_9792f8256thrust24THRUST_300001_SM_1000_NS12placeholders2_8E,@object
	.size		_ZN34_INTERNAL_71f2172b_4_k_cu_9792f8256thrust24THRUST_300001_SM_1000_NS12placeholders2_8E,(_ZN34_INTERNAL_71f2172b_4_k_cu_9792f8254cuda3std3__436_GLOBAL__N__71f2172b_4_k_cu_9792f8256ignoreE - _ZN34_INTERNAL_71f2172b_4_k_cu_9792f8256thrust24THRUST_300001_SM_1000_NS12placeholders2_8E)
_ZN34_INTERNAL_71f2172b_4_k_cu_9792f8256thrust24THRUST_300001_SM_1000_NS12placeholders2_8E:
	.zero		1
	.type		_ZN34_INTERNAL_71f2172b_4_k_cu_9792f8254cuda3std3__436_GLOBAL__N__71f2172b_4_k_cu_9792f8256ignoreE,@object
	.size		_ZN34_INTERNAL_71f2172b_4_k_cu_9792f8254cuda3std3__436_GLOBAL__N__71f2172b_4_k_cu_9792f8256ignoreE,(_ZN34_INTERNAL_71f2172b_4_k_cu_9792f8254cuda3std6ranges3__45__cpo4dataE - _ZN34_INTERNAL_71f2172b_4_k_cu_9792f8254cuda3std3__436_GLOBAL__N__71f2172b_4_k_cu_9792f8256ignoreE)
_ZN34_INTERNAL_71f2172b_4_k_cu_9792f8254cuda3std3__436_GLOBAL__N__71f2172b_4_k_cu_9792f8256ignoreE:
	.zero		1
	.type		_ZN34_INTERNAL_71f2172b_4_k_cu_9792f8254cuda3std6ranges3__45__cpo4dataE,@object
	.size		_ZN34_INTERNAL_71f2172b_4_k_cu_9792f8254cuda3std6ranges3__45__cpo4dataE,(_ZN34_INTERNAL_71f2172b_4_k_cu_9792f8256thrust24THRUST_300001_SM_1000_NS6system3cpp3parE - _ZN34_INTERNAL_71f2172b_4_k_cu_9792f8254cuda3std6ranges3__45__cpo4dataE)
_ZN34_INTERNAL_71f2172b_4_k_cu_9792f8254cuda3std6ranges3__45__cpo4dataE:
	.zero		1
	.type		_ZN34_INTERNAL_71f2172b_4_k_cu_9792f8256thrust24THRUST_300001_SM_1000_NS6system3cpp3parE,@object
	.size		_ZN34_INTERNAL_71f2172b_4_k_cu_9792f8256thrust24THRUST_300001_SM_1000_NS6system3cpp3parE,(_ZN34_INTERNAL_71f2172b_4_k_cu_9792f8254cuda3std3__45__cpo5beginE - _ZN34_INTERNAL_71f2172b_4_k_cu_9792f8256thrust24THRUST_300001_SM_1000_NS6system3cpp3parE)
_ZN34_INTERNAL_71f2172b_4_k_cu_9792f8256thrust24THRUST_300001_SM_1000_NS6system3cpp3parE:
	.zero		1
	.type		_ZN34_INTERNAL_71f2172b_4_k_cu_9792f8254cuda3std3__45__cpo5beginE,@object
	.size		_ZN34_INTERNAL_71f2172b_4_k_cu_9792f8254cuda3std3__45__cpo5beginE,(_ZN34_INTERNAL_71f2172b_4_k_cu_9792f8254cuda3std6ranges3__45__cpo5beginE - _ZN34_INTERNAL_71f2172b_4_k_cu_9792f8254cuda3std3__45__cpo5beginE)
_ZN34_INTERNAL_71f2172b_4_k_cu_9792f8254cuda3std3__45__cpo5beginE:
	.zero		1
	.type		_ZN34_INTERNAL_71f2172b_4_k_cu_9792f8254cuda3std6ranges3__45__cpo5beginE,@object
	.size		_ZN34_INTERNAL_71f2172b_4_k_cu_9792f8254cuda3std6ranges3__45__cpo5beginE,(_ZN34_INTERNAL_71f2172b_4_k_cu_9792f8256thrust24THRUST_300001_SM_1000_NS6deviceE - _ZN34_INTERNAL_71f2172b_4_k_cu_9792f8254cuda3std6ranges3__45__cpo5beginE)
_ZN34_INTERNAL_71f2172b_4_k_cu_9792f8254cuda3std6ranges3__45__cpo5beginE:
	.zero		1
	.type		_ZN34_INTERNAL_71f2172b_4_k_cu_9792f8256thrust24THRUST_300001_SM_1000_NS6deviceE,@object
	.size		_ZN34_INTERNAL_71f2172b_4_k_cu_9792f8256thrust24THRUST_300001_SM_1000_NS6deviceE,(_ZN34_INTERNAL_71f2172b_4_k_cu_9792f8254cuda3std3__47nulloptE - _ZN34_INTERNAL_71f2172b_4_k_cu_9792f8256thrust24THRUST_300001_SM_1000_NS6deviceE)
_ZN34_INTERNAL_71f2172b_4_k_cu_9792f8256thrust24THRUST_300001_SM_1000_NS6deviceE:
	.zero		1
	.type		_ZN34_INTERNAL_71f2172b_4_k_cu_9792f8254cuda3std3__47nulloptE,@object
	.size		_ZN34_INTERNAL_71f2172b_4_k_cu_9792f8254cuda3std3__47nulloptE,(_ZN34_INTERNAL_71f2172b_4_k_cu_9792f8254cuda3std6ranges3__45__cpo8distanceE - _ZN34_INTERNAL_71f2172b_4_k_cu_9792f8254cuda3std3__47nulloptE)
_ZN34_INTERNAL_71f2172b_4_k_cu_9792f8254cuda3std3__47nulloptE:
	.zero		1
	.type		_ZN34_INTERNAL_71f2172b_4_k_cu_9792f8254cuda3std6ranges3__45__cpo8distanceE,@object
	.size		_ZN34_INTERNAL_71f2172b_4_k_cu_9792f8254cuda3std6ranges3__45__cpo8distanceE,(_ZN34_INTERNAL_71f2172b_4_k_cu_9792f8256thrust24THRUST_300001_SM_1000_NS12placeholders2_4E - _ZN34_INTERNAL_71f2172b_4_k_cu_9792f8254cuda3std6ranges3__45__cpo8distanceE)
_ZN34_INTERNAL_71f2172b_4_k_cu_9792f8254cuda3std6ranges3__45__cpo8distanceE:
	.zero		1
	.type		_ZN34_INTERNAL_71f2172b_4_k_cu_9792f8256thrust24THRUST_300001_SM_1000_NS12placeholders2_4E,@object
	.size		_ZN34_INTERNAL_71f2172b_4_k_cu_9792f8256thrust24THRUST_300001_SM_1000_NS12placeholders2_4E,(_ZN34_INTERNAL_71f2172b_4_k_cu_9792f8254cuda3std3__45__cpo6rbeginE - _ZN34_INTERNAL_71f2172b_4_k_cu_9792f8256thrust24THRUST_300001_SM_1000_NS12placeholders2_4E)
_ZN34_INTERNAL_71f2172b_4_k_cu_9792f8256thrust24THRUST_300001_SM_1000_NS12placeholders2_4E:
	.zero		1
	.type		_ZN34_INTERNAL_71f2172b_4_k_cu_9792f8254cuda3std3__45__cpo6rbeginE,@object
	.size		_ZN34_INTERNAL_71f2172b_4_k_cu_9792f8254cuda3std3__45__cpo6rbeginE,(_ZN34_INTERNAL_71f2172b_4_k_cu_9792f8254cuda3std6ranges3__45__cpo7advanceE - _ZN34_INTERNAL_71f2172b_4_k_cu_9792f8254cuda3std3__45__cpo6rbeginE)
_ZN34_INTERNAL_71f2172b_4_k_cu_9792f8254cuda3std3__45__cpo6rbeginE:
	.zero		1
	.type		_ZN34_INTERNAL_71f2172b_4_k_cu_9792f8254cuda3std6ranges3__45__cpo7advanceE,@object
	.size		_ZN34_INTERNAL_71f2172b_4_k_cu_9792f8254cuda3std6ranges3__45__cpo7advanceE,(_ZN34_INTERNAL_71f2172b_4_k_cu_9792f8256thrust24THRUST_300001_SM_1000_NS12placeholders3_10E - _ZN34_INTERNAL_71f2172b_4_k_cu_9792f8254cuda3std6ranges3__45__cpo7advanceE)
_ZN34_INTERNAL_71f2172b_4_k_cu_9792f8254cuda3std6ranges3__45__cpo7advanceE:
	.zero		1
	.type		_ZN34_INTERNAL_71f2172b_4_k_cu_9792f8256thrust24THRUST_300001_SM_1000_NS12placeholders3_10E,@object
	.size		_ZN34_INTERNAL_71f2172b_4_k_cu_9792f8256thrust24THRUST_300001_SM_1000_NS12placeholders3_10E,(_ZN34_INTERNAL_71f2172b_4_k_cu_9792f8254cuda3std3__48in_placeE - _ZN34_INTERNAL_71f2172b_4_k_cu_9792f8256thrust24THRUST_300001_SM_1000_NS12placeholders3_10E)
_ZN34_INTERNAL_71f2172b_4_k_cu_9792f8256thrust24THRUST_300001_SM_1000_NS12placeholders3_10E:
	.zero		1
	.type		_ZN34_INTERNAL_71f2172b_4_k_cu_9792f8254cuda3std3__48in_placeE,@object
	.size		_ZN34_INTERNAL_71f2172b_4_k_cu_9792f8254cuda3std3__48in_placeE,(_ZN34_INTERNAL_71f2172b_4_k_cu_9792f8254cuda3std6ranges3__45__cpo4sizeE - _ZN34_INTERNAL_71f2172b_4_k_cu_9792f8254cuda3std3__48in_placeE)
_ZN34_INTERNAL_71f2172b_4_k_cu_9792f8254cuda3std3__48in_placeE:
	.zero		1
	.type		_ZN34_INTERNAL_71f2172b_4_k_cu_9792f8254cuda3std6ranges3__45__cpo4sizeE,@object
	.size		_ZN34_INTERNAL_71f2172b_4_k_cu_9792f8254cuda3std6ranges3__45__cpo4sizeE,(_ZN34_INTERNAL_71f2172b_4_k_cu_9792f8256thrust24THRUST_300001_SM_1000_NS12placeholders2_2E - _ZN34_INTERNAL_71f2172b_4_k_cu_9792f8254cuda3std6ranges3__45__cpo4sizeE)
_ZN34_INTERNAL_71f2172b_4_k_cu_9792f8254cuda3std6ranges3__45__cpo4sizeE:
	.zero		1
	.type		_ZN34_INTERNAL_71f2172b_4_k_cu_9792f8256thrust24THRUST_300001_SM_1000_NS12placeholders2_2E,@object
	.size		_ZN34_INTERNAL_71f2172b_4_k_cu_9792f8256thrust24THRUST_300001_SM_1000_NS12placeholders2_2E,(_ZN34_INTERNAL_71f2172b_4_k_cu_9792f8254cuda3std3__45__cpo6cbeginE - _ZN34_INTERNAL_71f2172b_4_k_cu_9792f8256thrust24THRUST_300001_SM_1000_NS12placeholders2_2E)
_ZN34_INTERNAL_71f2172b_4_k_cu_9792f8256thrust24THRUST_300001_SM_1000_NS12placeholders2_2E:
	.zero		1
	.type		_ZN34_INTERNAL_71f2172b_4_k_cu_9792f8254cuda3std3__45__cpo6cbeginE,@object
	.size		_ZN34_INTERNAL_71f2172b_4_k_cu_9792f8254cuda3std3__45__cpo6cbeginE,(_ZN34_INTERNAL_71f2172b_4_k_cu_9792f8254cuda3std6ranges3__45__cpo6cbeginE - _ZN34_INTERNAL_71f2172b_4_k_cu_9792f8254cuda3std3__45__cpo6cbeginE)
_ZN34_INTERNAL_71f2172b_4_k_cu_9792f8254cuda3std3__45__cpo6cbeginE:
	.zero		1
	.type		_ZN34_INTERNAL_71f2172b_4_k_cu_9792f8254cuda3std6ranges3__45__cpo6cbeginE,@object
	.size		_ZN34_INTERNAL_71f2172b_4_k_cu_9792f8254cuda3std6ranges3__45__cpo6cbeginE,(_ZN34_INTERNAL_71f2172b_4_k_cu_9792f8256thrust24THRUST_300001_SM_1000_NS12placeholders2_6E - _ZN34_INTERNAL_71f2172b_4_k_cu_9792f8254cuda3std6ranges3__45__cpo6cbeginE)
_ZN34_INTERNAL_71f2172b_4_k_cu_9792f8254cuda3std6ranges3__45__cpo6cbeginE:
	.zero		1
	.type		_ZN34_INTERNAL_71f2172b_4_k_cu_9792f8256thrust24THRUST_300001_SM_1000_NS12placeholders2_6E,@object
	.size		_ZN34_INTERNAL_71f2172b_4_k_cu_9792f8256thrust24THRUST_300001_SM_1000_NS12placeholders2_6E,(_ZN34_INTERNAL_71f2172b_4_k_cu_9792f8254cuda3std3__45__cpo7crbeginE - _ZN34_INTERNAL_71f2172b_4_k_cu_9792f8256thrust24THRUST_300001_SM_1000_NS12placeholders2_6E)
_ZN34_INTERNAL_71f2172b_4_k_cu_9792f8256thrust24THRUST_300001_SM_1000_NS12placeholders2_6E:
	.zero		1
	.type		_ZN34_INTERNAL_71f2172b_4_k_cu_9792f8254cuda3std3__45__cpo7crbeginE,@object
	.size		_ZN34_INTERNAL_71f2172b_4_k_cu_9792f8254cuda3std3__45__cpo7crbeginE,(_ZN34_INTERNAL_71f2172b_4_k_cu_9792f8254cuda3std6ranges3__45__cpo4nextE - _ZN34_INTERNAL_71f2172b_4_k_cu_9792f8254cuda3std3__45__cpo7crbeginE)
_ZN34_INTERNAL_71f2172b_4_k_cu_9792f8254cuda3std3__45__cpo7crbeginE:
	.zero		1
	.type		_ZN34_INTERNAL_71f2172b_4_k_cu_9792f8254cuda3std6ranges3__45__cpo4nextE,@object
	.size		_ZN34_INTERNAL_71f2172b_4_k_cu_9792f8254cuda3std6ranges3__45__cpo4nextE,(_ZN34_INTERNAL_71f2172b_4_k_cu_9792f8254cuda3std6ranges3__45__cpo4swapE - _ZN34_INTERNAL_71f2172b_4_k_cu_9792f8254cuda3std6ranges3__45__cpo4nextE)
_ZN34_INTERNAL_71f2172b_4_k_cu_9792f8254cuda3std6ranges3__45__cpo4nextE:
	.zero		1
	.type		_ZN34_INTERNAL_71f2172b_4_k_cu_9792f8254cuda3std6ranges3__45__cpo4swapE,@object
	.size		_ZN34_INTERNAL_71f2172b_4_k_cu_9792f8254cuda3std6ranges3__45__cpo4swapE,(_ZN34_INTERNAL_71f2172b_4_k_cu_9792f8256thrust24THRUST_300001_SM_1000_NS8cuda_cub10par_nosyncE - _ZN34_INTERNAL_71f2172b_4_k_cu_9792f8254cuda3std6ranges3__45__cpo4swapE)
_ZN34_INTERNAL_71f2172b_4_k_cu_9792f8254cuda3std6ranges3__45__cpo4swapE:
	.zero		1
	.type		_ZN34_INTERNAL_71f2172b_4_k_cu_9792f8256thrust24THRUST_300001_SM_1000_NS8cuda_cub10par_nosyncE,@object
	.size		_ZN34_INTERNAL_71f2172b_4_k_cu_9792f8256thrust24THRUST_300001_SM_1000_NS8cuda_cub10par_nosyncE,(_ZN34_INTERNAL_71f2172b_4_k_cu_9792f8256thrust24THRUST_300001_SM_1000_NS3seqE - _ZN34_INTERNAL_71f2172b_4_k_cu_9792f8256thrust24THRUST_300001_SM_1000_NS8cuda_cub10par_nosyncE)
_ZN34_INTERNAL_71f2172b_4_k_cu_9792f8256thrust24THRUST_300001_SM_1000_NS8cuda_cub10par_nosyncE:
	.zero		1
	.type		_ZN34_INTERNAL_71f2172b_4_k_cu_9792f8256thrust24THRUST_300001_SM_1000_NS3seqE,@object
	.size		_ZN34_INTERNAL_71f2172b_4_k_cu_9792f8256thrust24THRUST_300001_SM_1000_NS3seqE,(_ZN34_INTERNAL_71f2172b_4_k_cu_9792f8254cuda3std3__420unreachable_sentinelE - _ZN34_INTERNAL_71f2172b_4_k_cu_9792f8256thrust24THRUST_300001_SM_1000_NS3seqE)
_ZN34_INTERNAL_71f2172b_4_k_cu_9792f8256thrust24THRUST_300001_SM_1000_NS3seqE:
	.zero		1
	.type		_ZN34_INTERNAL_71f2172b_4_k_cu_9792f8254cuda3std3__420unreachable_sentinelE,@object
	.size		_ZN34_INTERNAL_71f2172b_4_k_cu_9792f8254cuda3std3__420unreachable_sentinelE,(_ZN34_INTERNAL_71f2172b_4_k_cu_9792f8254cuda3std6ranges3__45__cpo5ssizeE - _ZN34_INTERNAL_71f2172b_4_k_cu_9792f8254cuda3std3__420unreachable_sentinelE)
_ZN34_INTERNAL_71f2172b_4_k_cu_9792f8254cuda3std3__420unreachable_sentinelE:
	.zero		1
	.type		_ZN34_INTERNAL_71f2172b_4_k_cu_9792f8254cuda3std6ranges3__45__cpo5ssizeE,@object
	.size		_ZN34_INTERNAL_71f2172b_4_k_cu_9792f8254cuda3std6ranges3__45__cpo5ssizeE,(_ZN34_INTERNAL_71f2172b_4_k_cu_9792f8256thrust24THRUST_300001_SM_1000_NS12placeholders2_3E - _ZN34_INTERNAL_71f2172b_4_k_cu_9792f8254cuda3std6ranges3__45__cpo5ssizeE)
_ZN34_INTERNAL_71f2172b_4_k_cu_9792f8254cuda3std6ranges3__45__cpo5ssizeE:
	.zero		1
	.type		_ZN34_INTERNAL_71f2172b_4_k_cu_9792f8256thrust24THRUST_300001_SM_1000_NS12placeholders2_3E,@object
	.size		_ZN34_INTERNAL_71f2172b_4_k_cu_9792f8256thrust24THRUST_300001_SM_1000_NS12placeholders2_3E,(_ZN34_INTERNAL_71f2172b_4_k_cu_9792f8254cuda3std3__45__cpo4cendE - _ZN34_INTERNAL_71f2172b_4_k_cu_9792f8256thrust24THRUST_300001_SM_1000_NS12placeholders2_3E)
_ZN34_INTERNAL_71f2172b_4_k_cu_9792f8256thrust24THRUST_300001_SM_1000_NS12placeholders2_3E:
	.zero		1
	.type		_ZN34_INTERNAL_71f2172b_4_k_cu_9792f8254cuda3std3__45__cpo4cendE,@object
	.size		_ZN34_INTERNAL_71f2172b_4_k_cu_9792f8254cuda3std3__45__cpo4cendE,(_ZN34_INTERNAL_71f2172b_4_k_cu_9792f8254cuda3std6ranges3__45__cpo4cendE - _ZN34_INTERNAL_71f2172b_4_k_cu_9792f8254cuda3std3__45__cpo4cendE)
_ZN34_INTERNAL_71f2172b_4_k_cu_9792f8254cuda3std3__45__cpo4cendE:
	.zero		1
	.type		_ZN34_INTERNAL_71f2172b_4_k_cu_9792f8254cuda3std6ranges3__45__cpo4cendE,@object
	.size		_ZN34_INTERNAL_71f2172b_4_k_cu_9792f8254cuda3std6ranges3__45__cpo4cendE,(_ZN34_INTERNAL_71f2172b_4_k_cu_9792f8256thrust24THRUST_300001_SM_1000_NS12placeholders2_7E - _ZN34_INTERNAL_71f2172b_4_k_cu_9792f8254cuda3std6ranges3__45__cpo4cendE)
_ZN34_INTERNAL_71f2172b_4_k_cu_9792f8254cuda3std6ranges3__45__cpo4cendE:
	.zero		1
	.type		_ZN34_INTERNAL_71f2172b_4_k_cu_9792f8256thrust24THRUST_300001_SM_1000_NS12placeholders2_7E,@object
	.size		_ZN34_INTERNAL_71f2172b_4_k_cu_9792f8256thrust24THRUST_300001_SM_1000_NS12placeholders2_7E,(_ZN34_INTERNAL_71f2172b_4_k_cu_9792f8254cuda3std3__45__cpo5crendE - _ZN34_INTERNAL_71f2172b_4_k_cu_9792f8256thrust24THRUST_300001_SM_1000_NS12placeholders2_7E)
_ZN34_INTERNAL_71f2172b_4_k_cu_9792f8256thrust24THRUST_300001_SM_1000_NS12placeholders2_7E:
	.zero		1
	.type		_ZN34_INTERNAL_71f2172b_4_k_cu_9792f8254cuda3std3__45__cpo5crendE,@object
	.size		_ZN34_INTERNAL_71f2172b_4_k_cu_9792f8254cuda3std3__45__cpo5crendE,(_ZN34_INTERNAL_71f2172b_4_k_cu_9792f8254cuda3std6ranges3__45__cpo4prevE - _ZN34_INTERNAL_71f2172b_4_k_cu_9792f8254cuda3std3__45__cpo5crendE)
_ZN34_INTERNAL_71f2172b_4_k_cu_9792f8254cuda3std3__45__cpo5crendE:
	.zero		1
	.type		_ZN34_INTERNAL_71f2172b_4_k_cu_9792f8254cuda3std6ranges3__45__cpo4prevE,@object
	.size		_ZN34_INTERNAL_71f2172b_4_k_cu_9792f8254cuda3std6ranges3__45__cpo4prevE,(_ZN34_INTERNAL_71f2172b_4_k_cu_9792f8254cuda3std6ranges3__45__cpo9iter_moveE - _ZN34_INTERNAL_71f2172b_4_k_cu_9792f8254cuda3std6ranges3__45__cpo4prevE)
_ZN34_INTERNAL_71f2172b_4_k_cu_9792f8254cuda3std6ranges3__45__cpo4prevE:
	.zero		1
	.type		_ZN34_INTERNAL_71f2172b_4_k_cu_9792f8254cuda3std6ranges3__45__cpo9iter_moveE,@object
	.size		_ZN34_INTERNAL_71f2172b_4_k_cu_9792f8254cuda3std6ranges3__45__cpo9iter_moveE,(_ZN34_INTERNAL_71f2172b_4_k_cu_9792f8256thrust24THRUST_300001_SM_1000_NS6system6detail10sequential3seqE - _ZN34_INTERNAL_71f2172b_4_k_cu_9792f8254cuda3std6ranges3__45__cpo9iter_moveE)
_ZN34_INTERNAL_71f2172b_4_k_cu_9792f8254cuda3std6ranges3__45__cpo9iter_moveE:
	.zero		1
	.type		_ZN34_INTERNAL_71f2172b_4_k_cu_9792f8256thrust24THRUST_300001_SM_1000_NS6system6detail10sequential3seqE,@object
	.size		_ZN34_INTERNAL_71f2172b_4_k_cu_9792f8256thrust24THRUST_300001_SM_1000_NS6system6detail10sequential3seqE,(_ZN34_INTERNAL_71f2172b_4_k_cu_9792f8256thrust24THRUST_300001_SM_1000_NS12placeholders2_9E - _ZN34_INTERNAL_71f2172b_4_k_cu_9792f8256thrust24THRUST_300001_SM_1000_NS6system6detail10sequential3seqE)
_ZN34_INTERNAL_71f2172b_4_k_cu_9792f8256thrust24THRUST_300001_SM_1000_NS6system6detail10sequential3seqE:
	.zero		1
	.type		_ZN34_INTERNAL_71f2172b_4_k_cu_9792f8256thrust24THRUST_300001_SM_1000_NS12placeholders2_9E,@object
	.size		_ZN34_INTERNAL_71f2172b_4_k_cu_9792f8256thrust24THRUST_300001_SM_1000_NS12placeholders2_9E,(_ZN34_INTERNAL_71f2172b_4_k_cu_9792f8254cuda3std3__419piecewise_constructE - _ZN34_INTERNAL_71f2172b_4_k_cu_9792f8256thrust24THRUST_300001_SM_1000_NS12placeholders2_9E)
_ZN34_INTERNAL_71f2172b_4_k_cu_9792f8256thrust24THRUST_300001_SM_1000_NS12placeholders2_9E:
	.zero		1
	.type		_ZN34_INTERNAL_71f2172b_4_k_cu_9792f8254cuda3std3__419piecewise_constructE,@object
	.size		_ZN34_INTERNAL_71f2172b_4_k_cu_9792f8254cuda3std3__419piecewise_constructE,(_ZN34_INTERNAL_71f2172b_4_k_cu_9792f8254cuda3std6ranges3__45__cpo5cdataE - _ZN34_INTERNAL_71f2172b_4_k_cu_9792f8254cuda3std3__419piecewise_constructE)
_ZN34_INTERNAL_71f2172b_4_k_cu_9792f8254cuda3std3__419piecewise_constructE:
	.zero		1
	.type		_ZN34_INTERNAL_71f2172b_4_k_cu_9792f8254cuda3std6ranges3__45__cpo5cdataE,@object
	.size		_ZN34_INTERNAL_71f2172b_4_k_cu_9792f8254cuda3std6ranges3__45__cpo5cdataE,(_ZN34_INTERNAL_71f2172b_4_k_cu_9792f8256thrust24THRUST_300001_SM_1000_NS12placeholders2_1E - _ZN34_INTERNAL_71f2172b_4_k_cu_9792f8254cuda3std6ranges3__45__cpo5cdataE)
_ZN34_INTERNAL_71f2172b_4_k_cu_9792f8254cuda3std6ranges3__45__cpo5cdataE:
	.zero		1
	.type		_ZN34_INTERNAL_71f2172b_4_k_cu_9792f8256thrust24THRUST_300001_SM_1000_NS12placeholders2_1E,@object
	.size		_ZN34_INTERNAL_71f2172b_4_k_cu_9792f8256thrust24THRUST_300001_SM_1000_NS12placeholders2_1E,(_ZN34_INTERNAL_71f2172b_4_k_cu_9792f8254cuda3std3__45__cpo3endE - _ZN34_INTERNAL_71f2172b_4_k_cu_9792f8256thrust24THRUST_300001_SM_1000_NS12placeholders2_1E)
_ZN34_INTERNAL_71f2172b_4_k_cu_9792f8256thrust24THRUST_300001_SM_1000_NS12placeholders2_1E:
	.zero		1
	.type		_ZN34_INTERNAL_71f2172b_4_k_cu_9792f8254cuda3std3__45__cpo3endE,@object
	.size		_ZN34_INTERNAL_71f2172b_4_k_cu_9792f8254cuda3std3__45__cpo3endE,(_ZN34_INTERNAL_71f2172b_4_k_cu_9792f8254cuda3std6ranges3__45__cpo3endE - _ZN34_INTERNAL_71f2172b_4_k_cu_9792f8254cuda3std3__45__cpo3endE)
_ZN34_INTERNAL_71f2172b_4_k_cu_9792f8254cuda3std3__45__cpo3endE:
	.zero		1
	.type		_ZN34_INTERNAL_71f2172b_4_k_cu_9792f8254cuda3std6ranges3__45__cpo3endE,@object
	.size		_ZN34_INTERNAL_71f2172b_4_k_cu_9792f8254cuda3std6ranges3__45__cpo3endE,(_ZN34_INTERNAL_71f2172b_4_k_cu_9792f8256thrust24THRUST_300001_SM_1000_NS12placeholders2_5E - _ZN34_INTERNAL_71f2172b_4_k_cu_9792f8254cuda3std6ranges3__45__cpo3endE)
_ZN34_INTERNAL_71f2172b_4_k_cu_9792f8254cuda3std6ranges3__45__cpo3endE:
	.zero		1
	.type		_ZN34_INTERNAL_71f2172b_4_k_cu_9792f8256thrust24THRUST_300001_SM_1000_NS12placeholders2_5E,@object
	.size		_ZN34_INTERNAL_71f2172b_4_k_cu_9792f8256thrust24THRUST_300001_SM_1000_NS12placeholders2_5E,(_ZN34_INTERNAL_71f2172b_4_k_cu_9792f8254cuda3std3__45__cpo4rendE - _ZN34_INTERNAL_71f2172b_4_k_cu_9792f8256thrust24THRUST_300001_SM_1000_NS12placeholders2_5E)
_ZN34_INTERNAL_71f2172b_4_k_cu_9792f8256thrust24THRUST_300001_SM_1000_NS12placeholders2_5E:
	.zero		1
	.type		_ZN34_INTERNAL_71f2172b_4_k_cu_9792f8254cuda3std3__45__cpo4rendE,@object
	.size		_ZN34_INTERNAL_71f2172b_4_k_cu_9792f8254cuda3std3__45__cpo4rendE,(_ZN34_INTERNAL_71f2172b_4_k_cu_9792f8254cuda3std6ranges3__45__cpo9iter_swapE - _ZN34_INTERNAL_71f2172b_4_k_cu_9792f8254cuda3std3__45__cpo4rendE)
_ZN34_INTERNAL_71f2172b_4_k_cu_9792f8254cuda3std3__45__cpo4rendE:
	.zero		1
	.type		_ZN34_INTERNAL_71f2172b_4_k_cu_9792f8254cuda3std6ranges3__45__cpo9iter_swapE,@object
	.size		_ZN34_INTERNAL_71f2172b_4_k_cu_9792f8254cuda3std6ranges3__45__cpo9iter_swapE,(_ZN34_INTERNAL_71f2172b_4_k_cu_9792f8254cuda3std3__48unexpectE - _ZN34_INTERNAL_71f2172b_4_k_cu_9792f8254cuda3std6ranges3__45__cpo9iter_swapE)
_ZN34_INTERNAL_71f2172b_4_k_cu_9792f8254cuda3std6ranges3__45__cpo9iter_swapE:
	.zero		1
	.type		_ZN34_INTERNAL_71f2172b_4_k_cu_9792f8254cuda3std3__48unexpectE,@object
	.size		_ZN34_INTERNAL_71f2172b_4_k_cu_9792f8254cuda3std3__48unexpectE,(_ZN34_INTERNAL_71f2172b_4_k_cu_9792f8256thrust24THRUST_300001_SM_1000_NS8cuda_cub3parE - _ZN34_INTERNAL_71f2172b_4_k_cu_9792f8254cuda3std3__48unexpectE)
_ZN34_INTERNAL_71f2172b_4_k_cu_9792f8254cuda3std3__48unexpectE:
	.zero		1
	.type		_ZN34_INTERNAL_71f2172b_4_k_cu_9792f8256thrust24THRUST_300001_SM_1000_NS8cuda_cub3parE,@object
	.size		_ZN34_INTERNAL_71f2172b_4_k_cu_9792f8256thrust24THRUST_300001_SM_1000_NS8cuda_cub3parE,(.L_29 - _ZN34_INTERNAL_71f2172b_4_k_cu_9792f8256thrust24THRUST_300001_SM_1000_NS8cuda_cub3parE)
_ZN34_INTERNAL_71f2172b_4_k_cu_9792f8256thrust24THRUST_300001_SM_1000_NS8cuda_cub3parE:
	.zero		1
.L_29:


//--------------------- .nv.shared._ZN6thrust24THRUST_300001_SM_1000_NS8cuda_cub4core6detail13_kernel_agentINS1_8__reduce11ReduceAgentIPN4cuda3std3__45tupleIJdlEEESC_SB_lNS1_9__extrema9arg_max_fIdl10comparatorEEEEJSC_SC_iSG_EEEvDpT0_ --------------------------
	.section	.nv.shared._ZN6thrust24THRUST_300001_SM_1000_NS8cuda_cub4core6detail13_kernel_agentINS1_8__reduce11ReduceAgentIPN4cuda3std3__45tupleIJdlEEESC_SB_lNS1_9__extrema9arg_max_fIdl10comparatorEEEEJSC_SC_iSG_EEEvDpT0_,"aw",@nobits
	.sectionflags	@""
	.align	16
	.zero		1024


//--------------------- .nv.shared._ZN6thrust24THRUST_300001_SM_1000_NS8cuda_cub4core6detail13_kernel_agentINS1_8__reduce10DrainAgentIlEEJN3cub18CUB_300001_SM_10009GridQueueIyEElEEEvDpT0_ --------------------------
	.section	.nv.shared._ZN6thrust24THRUST_300001_SM_1000_NS8cuda_cub4core6detail13_kernel_agentINS1_8__reduce10DrainAgentIlEEJN3cub18CUB_300001_SM_10009GridQueueIyEElEEEvDpT0_,"aw",@nobits
	.sectionflags	@""
	.align	16
	.zero		1024


//--------------------- .nv.shared._ZN6thrust24THRUST_300001_SM_1000_NS8cuda_cub4core6detail13_kernel_agentINS1_8__reduce11ReduceAgentINS0_12zip_iteratorIN4cuda3std3__45tupleIJNS0_10device_ptrIdEENS0_17counting_iteratorIlNS0_11use_defaultESF_SF_EEEEEEEPNSB_IJdlEEESJ_lNS1_9__extrema9arg_max_fIdl10comparatorEEEEJSI_SK_lN3cub18CUB_300001_SM_100013GridEvenShareIlEENSR_9GridQueueIyEESO_EEEvDpT0_ --------------------------
	.section	.nv.shared._ZN6thrust24THRUST_300001_SM_1000_NS8cuda_cub4core6detail13_kernel_agentINS1_8__reduce11ReduceAgentINS0_12zip_iteratorIN4cuda3std3__45tupleIJNS0_10device_ptrIdEENS0_17counting_iteratorIlNS0_11use_defaultESF_SF_EEEEEEEPNSB_IJdlEEESJ_lNS1_9__extrema9arg_max_fIdl10comparatorEEEEJSI_SK_lN3cub18CUB_300001_SM_100013GridEvenShareIlEENSR_9GridQueueIyEESO_EEEvDpT0_,"aw",@nobits
	.sectionflags	@""
	.align	16
	.zero		1024


//--------------------- .nv.shared._ZN6thrust24THRUST_300001_SM_1000_NS8cuda_cub4core6detail13_kernel_agentINS1_8__reduce11ReduceAgentINS0_12zip_iteratorIN4cuda3std3__45tupleIJNS0_10device_ptrIdEENS0_17counting_iteratorIlNS0_11use_defaultESF_SF_EEEEEEEPNSB_IJdlEEESJ_lNS1_9__extrema9arg_max_fIdl10comparatorEEEEJSI_SK_lSO_EEEvDpT0_ --------------------------
	.section	.nv.shared._ZN6thrust24THRUST_300001_SM_1000_NS8cuda_cub4core6detail13_kernel_agentINS1_8__reduce11ReduceAgentINS0_12zip_iteratorIN4cuda3std3__45tupleIJNS0_10device_ptrIdEENS0_17counting_iteratorIlNS0_11use_defaultESF_SF_EEEEEEEPNSB_IJdlEEESJ_lNS1_9__extrema9arg_max_fIdl10comparatorEEEEJSI_SK_lSO_EEEvDpT0_,"aw",@nobits
	.sectionflags	@""
	.align	16
	.zero		1024


//--------------------- .nv.shared._ZN6thrust24THRUST_300001_SM_1000_NS8cuda_cub4core6detail13_kernel_agentINS1_8__reduce11ReduceAgentIPN4cuda3std3__45tupleIJdlEEESC_SB_iNS1_9__extrema9arg_max_fIdl10comparatorEEEEJSC_SC_iSG_EEEvDpT0_ --------------------------
	.section	.nv.shared._ZN6thrust24THRUST_300001_SM_1000_NS8cuda_cub4core6detail13_kernel_agentINS1_8__reduce11ReduceAgentIPN4cuda3std3__45tupleIJdlEEESC_SB_iNS1_9__extrema9arg_max_fIdl10comparatorEEEEJSC_SC_iSG_EEEvDpT0_,"aw",@nobits
	.sectionflags	@""
	.align	16
	.zero		1024


//--------------------- .nv.shared._ZN6thrust24THRUST_300001_SM_1000_NS8cuda_cub4core6detail13_kernel_agentINS1_8__reduce10DrainAgentIiEEJN3cub18CUB_300001_SM_10009GridQueueIjEEiEEEvDpT0_ --------------------------
	.section	.nv.shared._ZN6thrust24THRUST_300001_SM_1000_NS8cuda_cub4core6detail13_kernel_agentINS1_8__reduce10DrainAgentIiEEJN3cub18CUB_300001_SM_10009GridQueueIjEEiEEEvDpT0_,"aw",@nobits
	.sectionflags	@""
	.align	16
	.zero		1024


//--------------------- .nv.shared._ZN6thrust24THRUST_300001_SM_1000_NS8cuda_cub4core6detail13_kernel_agentINS1_8__reduce11ReduceAgentINS0_12zip_iteratorIN4cuda3std3__45tupleIJNS0_10device_ptrIdEENS0_17counting_iteratorIlNS0_11use_defaultESF_SF_EEEEEEEPNSB_IJdlEEESJ_iNS1_9__extrema9arg_max_fIdl10comparatorEEEEJSI_SK_iN3cub18CUB_300001_SM_100013GridEvenShareIiEENSR_9GridQueueIjEESO_EEEvDpT0_ --------------------------
	.section	.nv.shared._ZN6thrust24THRUST_300001_SM_1000_NS8cuda_cub4core6detail13_kernel_agentINS1_8__reduce11ReduceAgentINS0_12zip_iteratorIN4cuda3std3__45tupleIJNS0_10device_ptrIdEENS0_17counting_iteratorIlNS0_11use_defaultESF_SF_EEEEEEEPNSB_IJdlEEESJ_iNS1_9__extrema9arg_max_fIdl10comparatorEEEEJSI_SK_iN3cub18CUB_300001_SM_100013GridEvenShareIiEENSR_9GridQueueIjEESO_EEEvDpT0_,"aw",@nobits
	.sectionflags	@""
	.align	16
	.zero		1024


//--------------------- .nv.shared._ZN6thrust24THRUST_300001_SM_1000_NS8cuda_cub4core6detail13_kernel_agentINS1_8__reduce11ReduceAgentINS0_12zip_iteratorIN4cuda3std3__45tupleIJNS0_10device_ptrIdEENS0_17counting_iteratorIlNS0_11use_defaultESF_SF_EEEEEEEPNSB_IJdlEEESJ_iNS1_9__extrema9arg_max_fIdl10comparatorEEEEJSI_SK_iSO_EEEvDpT0_ --------------------------
	.section	.nv.shared._ZN6thrust24THRUST_300001_SM_1000_NS8cuda_cub4core6detail13_kernel_agentINS1_8__reduce11ReduceAgentINS0_12zip_iteratorIN4cuda3std3__45tupleIJNS0_10device_ptrIdEENS0_17counting_iteratorIlNS0_11use_defaultESF_SF_EEEEEEEPNSB_IJdlEEESJ_iNS1_9__extrema9arg_max_fIdl10comparatorEEEEJSI_SK_iSO_EEEvDpT0_,"aw",@nobits
	.sectionflags	@""
	.align	16
	.zero		1024


//--------------------- .nv.shared._Z6kernelPdiiii --------------------------
	.section	.nv.shared._Z6kernelPdiiii,"aw",@nobits
	.sectionflags	@""
	.align	16
	.zero		1024


//--------------------- .nv.shared._Z11swap_kernelPdiiiii --------------------------
	.section	.nv.shared._Z11swap_kernelPdiiiii,"aw",@nobits
	.sectionflags	@""
	.align	16
	.zero		1024


//--------------------- .nv.constant0._ZN3cub18CUB_300001_SM_10006detail11EmptyKernelIvEEvv --------------------------
	.section	.nv.constant0._ZN3cub18CUB_300001_SM_10006detail11EmptyKernelIvEEvv,"a",@progbits
	.sectionflags	@""
	.align	4
.nv.constant0._ZN3cub18CUB_300001_SM_10006detail11EmptyKernelIvEEvv:
	.zero		896


//--------------------- .nv.constant0._ZN6thrust24THRUST_300001_SM_1000_NS8cuda_cub4core6detail13_kernel_agentINS1_8__reduce11ReduceAgentIPN4cuda3std3__45tupleIJdlEEESC_SB_lNS1_9__extrema9arg_max_fIdl10comparatorEEEEJSC_SC_iSG_EEEvDpT0_ --------------------------
	.section	.nv.constant0._ZN6thrust24THRUST_300001_SM_1000_NS8cuda_cub4core6detail13_kernel_agentINS1_8__reduce11ReduceAgentIPN4cuda3std3__45tupleIJdlEEESC_SB_lNS1_9__extrema9arg_max_fIdl10comparatorEEEEJSC_SC_iSG_EEEvDpT0_,"a",@progbits
	.sectionflags	@""
	.align	4
.nv.constant0._ZN6thrust24THRUST_300001_SM_1000_NS8cuda_cub4core6detail13_kernel_agentINS1_8__reduce11ReduceAgentIPN4cuda3std3__45tupleIJdlEEESC_SB_lNS1_9__extrema9arg_max_fIdl10comparatorEEEEJSC_SC_iSG_EEEvDpT0_:
	.zero		917


//--------------------- .nv.constant0._ZN6thrust24THRUST_300001_SM_1000_NS8cuda_cub4core6detail13_kernel_agentINS1_8__reduce10DrainAgentIlEEJN3cub18CUB_300001_SM_10009GridQueueIyEElEEEvDpT0_ --------------------------
	.section	.nv.constant0._ZN6thrust24THRUST_300001_SM_1000_NS8cuda_cub4core6detail13_kernel_agentINS1_8__reduce10DrainAgentIlEEJN3cub18CUB_300001_SM_10009GridQueueIyEElEEEvDpT0_,"a",@progbits
	.sectionflags	@""
	.align	4
.nv.constant0._ZN6thrust24THRUST_300001_SM_1000_NS8cuda_cub4core6detail13_kernel_agentINS1_8__reduce10DrainAgentIlEEJN3cub18CUB_300001_SM_10009GridQueueIyEElEEEvDpT0_:
	.zero		912


//--------------------- .nv.constant0._ZN6thrust24THRUST_300001_SM_1000_NS8cuda_cub4core6detail13_kernel_agentINS1_8__reduce11ReduceAgentINS0_12zip_iteratorIN4cuda3std3__45tupleIJNS0_10device_ptrIdEENS0_17counting_iteratorIlNS0_11use_defaultESF_SF_EEEEEEEPNSB_IJdlEEESJ_lNS1_9__extrema9arg_max_fIdl10comparatorEEEEJSI_SK_lN3cub18CUB_300001_SM_100013GridEvenShareIlEENSR_9GridQueueIyEESO_EEEvDpT0_ --------------------------
	.section	.nv.constant0._ZN6thrust24THRUST_300001_SM_1000_NS8cuda_cub4core6detail13_kernel_agentINS1_8__reduce11ReduceAgentINS0_12zip_iteratorIN4cuda3std3__45tupleIJNS0_10device_ptrIdEENS0_17counting_iteratorIlNS0_11use_defaultESF_SF_EEEEEEEPNSB_IJdlEEESJ_lNS1_9__extrema9arg_max_fIdl10comparatorEEEEJSI_SK_lN3cub18CUB_300001_SM_100013GridEvenShareIlEENSR_9GridQueueIyEESO_EEEvDpT0_,"a",@progbits
	.sectionflags	@""
	.align	4
.nv.constant0._ZN6thrust24THRUST_300001_SM_1000_NS8cuda_cub4core6detail13_kernel_agentINS1_8__reduce11ReduceAgentINS0_12zip_iteratorIN4cuda3std3__45tupleIJNS0_10device_ptrIdEENS0_17counting_iteratorIlNS0_11use_defaultESF_SF_EEEEEEEPNSB_IJdlEEESJ_lNS1_9__extrema9arg_max_fIdl10comparatorEEEEJSI_SK_lN3cub18CUB_300001_SM_100013GridEvenShareIlEENSR_9GridQueueIyEESO_EEEvDpT0_:
	.zero		1009


//--------------------- .nv.constant0._ZN6thrust24THRUST_300001_SM_1000_NS8cuda_cub4core6detail13_kernel_agentINS1_8__reduce11ReduceAgentINS0_12zip_iteratorIN4cuda3std3__45tupleIJNS0_10device_ptrIdEENS0_17counting_iteratorIlNS0_11use_defaultESF_SF_EEEEEEEPNSB_IJdlEEESJ_lNS1_9__extrema9arg_max_fIdl10comparatorEEEEJSI_SK_lSO_EEEvDpT0_ --------------------------
	.section	.nv.constant0._ZN6thrust24THRUST_300001_SM_1000_NS8cuda_cub4core6detail13_kernel_agentINS1_8__reduce11ReduceAgentINS0_12zip_iteratorIN4cuda3std3__45tupleIJNS0_10device_ptrIdEENS0_17counting_iteratorIlNS0_11use_defaultESF_SF_EEEEEEEPNSB_IJdlEEESJ_lNS1_9__extrema9arg_max_fIdl10comparatorEEEEJSI_SK_lSO_EEEvDpT0_,"a",@progbits
	.sectionflags	@""
	.align	4
.nv.constant0._ZN6thrust24THRUST_300001_SM_1000_NS8cuda_cub4core6detail13_kernel_agentINS1_8__reduce11ReduceAgentINS0_12zip_iteratorIN4cuda3std3__45tupleIJNS0_10device_ptrIdEENS0_17counting_iteratorIlNS0_11use_defaultESF_SF_EEEEEEEPNSB_IJdlEEESJ_lNS1_9__extrema9arg_max_fIdl10comparatorEEEEJSI_SK_lSO_EEEvDpT0_:
	.zero		929


//--------------------- .nv.constant0._ZN6thrust24THRUST_300001_SM_1000_NS8cuda_cub4core6detail13_kernel_agentINS1_8__reduce11ReduceAgentIPN4cuda3std3__45tupleIJdlEEESC_SB_iNS1_9__extrema9arg_max_fIdl10comparatorEEEEJSC_SC_iSG_EEEvDpT0_ --------------------------
	.section	.nv.constant0._ZN6thrust24THRUST_300001_SM_1000_NS8cuda_cub4core6detail13_kernel_agentINS1_8__reduce11ReduceAgentIPN4cuda3std3__45tupleIJdlEEESC_SB_iNS1_9__extrema9arg_max_fIdl10comparatorEEEEJSC_SC_iSG_EEEvDpT0_,"a",@progbits
	.sectionflags	@""
	.align	4
.nv.constant0._ZN6thrust24THRUST_300001_SM_1000_NS8cuda_cub4core6detail13_kernel_agentINS1_8__reduce11ReduceAgentIPN4cuda3std3__45tupleIJdlEEESC_SB_iNS1_9__extrema9arg_max_fIdl10comparatorEEEEJSC_SC_iSG_EEEvDpT0_:
	.zero		917


//--------------------- .nv.constant0._ZN6thrust24THRUST_300001_SM_1000_NS8cuda_cub4core6detail13_kernel_agentINS1_8__reduce10DrainAgentIiEEJN3cub18CUB_300001_SM_10009GridQueueIjEEiEEEvDpT0_ --------------------------
	.section	.nv.constant0._ZN6thrust24THRUST_300001_SM_1000_NS8cuda_cub4core6detail13_kernel_agentINS1_8__reduce10DrainAgentIiEEJN3cub18CUB_300001_SM_10009GridQueueIjEEiEEEvDpT0_,"a",@progbits
	.sectionflags	@""
	.align	4
.nv.constant0._ZN6thrust24THRUST_300001_SM_1000_NS8cuda_cub4core6detail13_kernel_agentINS1_8__reduce10DrainAgentIiEEJN3cub18CUB_300001_SM_10009GridQueueIjEEiEEEvDpT0_:
	.zero		908


//--------------------- .nv.constant0._ZN6thrust24THRUST_300001_SM_1000_NS8cuda_cub4core6detail13_kernel_agentINS1_8__reduce11ReduceAgentINS0_12zip_iteratorIN4cuda3std3__45tupleIJNS0_10device_ptrIdEENS0_17counting_iteratorIlNS0_11use_defaultESF_SF_EEEEEEEPNSB_IJdlEEESJ_iNS1_9__extrema9arg_max_fIdl10comparatorEEEEJSI_SK_iN3cub18CUB_300001_SM_100013GridEvenShareIiEENSR_9GridQueueIjEESO_EEEvDpT0_ --------------------------
	.section	.nv.constant0._ZN6thrust24THRUST_300001_SM_1000_NS8cuda_cub4core6detail13_kernel_agentINS1_8__reduce11ReduceAgentINS0_12zip_iteratorIN4cuda3std3__45tupleIJNS0_10device_ptrIdEENS0_17counting_iteratorIlNS0_11use_defaultESF_SF_EEEEEEEPNSB_IJdlEEESJ_iNS1_9__extrema9arg_max_fIdl10comparatorEEEEJSI_SK_iN3cub18CUB_300001_SM_100013GridEvenShareIiEENSR_9GridQueueIjEESO_EEEvDpT0_,"a",@progbits
	.sectionflags	@""
	.align	4
.nv.constant0._ZN6thrust24THRUST_300001_SM_1000_NS8cuda_cub4core6detail13_kernel_agentINS1_8__reduce11ReduceAgentINS0_12zip_iteratorIN4cuda3std3__45tupleIJNS0_10device_ptrIdEENS0_17counting_iteratorIlNS0_11use_defaultESF_SF_EEEEEEEPNSB_IJdlEEESJ_iNS1_9__extrema9arg_max_fIdl10comparatorEEEEJSI_SK_iN3cub18CUB_300001_SM_100013GridEvenShareIiEENSR_9GridQueueIjEESO_EEEvDpT0_:
	.zero		977


//--------------------- .nv.constant0._ZN6thrust24THRUST_300001_SM_1000_NS8cuda_cub4core6detail13_kernel_agentINS1_8__reduce11ReduceAgentINS0_12zip_iteratorIN4cuda3std3__45tupleIJNS0_10device_ptrIdEENS0_17counting_iteratorIlNS0_11use_defaultESF_SF_EEEEEEEPNSB_IJdlEEESJ_iNS1_9__extrema9arg_max_fIdl10comparatorEEEEJSI_SK_iSO_EEEvDpT0_ --------------------------
	.section	.nv.constant0._ZN6thrust24THRUST_300001_SM_1000_NS8cuda_cub4core6detail13_kernel_agentINS1_8__reduce11ReduceAgentINS0_12zip_iteratorIN4cuda3std3__45tupleIJNS0_10device_ptrIdEENS0_17counting_iteratorIlNS0_11use_defaultESF_SF_EEEEEEEPNSB_IJdlEEESJ_iNS1_9__extrema9arg_max_fIdl10comparatorEEEEJSI_SK_iSO_EEEvDpT0_,"a",@progbits
	.sectionflags	@""
	.align	4
.nv.constant0._ZN6thrust24THRUST_300001_SM_1000_NS8cuda_cub4core6detail13_kernel_agentINS1_8__reduce11ReduceAgentINS0_12zip_iteratorIN4cuda3std3__45tupleIJNS0_10device_ptrIdEENS0_17counting_iteratorIlNS0_11use_defaultESF_SF_EEEEEEEPNSB_IJdlEEESJ_iNS1_9__extrema9arg_max_fIdl10comparatorEEEEJSI_SK_iSO_EEEvDpT0_:
	.zero		925


//--------------------- .nv.constant0._Z6kernelPdiiii --------------------------
	.section	.nv.constant0._Z6kernelPdiiii,"a",@progbits
	.sectionflags	@""
	.align	4
.nv.constant0._Z6kernelPdiiii:
	.zero		920


//--------------------- .nv.constant0._Z11swap_kernelPdiiiii --------------------------
	.section	.nv.constant0._Z11swap_kernelPdiiiii,"a",@progbits
	.sectionflags	@""
	.align	4
.nv.constant0._Z11swap_kernelPdiiiii:
	.zero		924


//--------------------- SYMBOLS --------------------------

	.type		.nv.reservedSmem.offset0,@object
	.size		.nv.reservedSmem.offset0,0x4
	.type		.nv.reservedSmem.cap,@object
	.size		.nv.reservedSmem.cap,0x4
